	.target	sm_90a

	.elftype	@"ET_EXEC"


//--------------------- .note.nv.tkinfo           --------------------------
	.section	.note.nv.tkinfo,"",@"SHT_NOTE"
	.sectionflags	@"SHF_NOTE_NV_TKINFO"
	.tkinfo
        /*0018*/ 	.word	0x00000002
        /*0030*/ 	.string	""
        /*0030*/ 	.string	"ptxas"
        /*0030*/ 	.string	"Cuda compilation tools, release 13.0, V13.0.88"
        /*0030*/ 	.string	"Build cuda_13.0.r13.0/compiler.36424714_0"
        /*0030*/ 	.string	"-arch sm_90a -m 64 "



//--------------------- .note.nv.cuinfo           --------------------------
	.section	.note.nv.cuinfo,"",@"SHT_NOTE"
	.sectionflags	@"SHF_NOTE_NV_CUINFO"
        /*0018*/ 	.short	0x0002
        /*001a*/ 	.short	0x005a
        /*001c*/ 	.short	0x0082
	.zero		2


//--------------------- .nv.info                  --------------------------
	.section	.nv.info,"",@"SHT_CUDA_INFO"
	.align	4


	//----- nvinfo : EIATTR_REGCOUNT
	.align		4
        /*0000*/ 	.byte	0x04, 0x2f
        /*0002*/ 	.short	(.L_18 - .L_17)
	.align		4
.L_17:
        /*0004*/ 	.word	index@(_ZN7cutlass13device_kernelINS_4gemm6kernel13GemmUniversalIN4cute5tupleIJiiiiEEENS1_10collective13CollectiveMmaINS1_34MainloopSm90TmaGmmaWarpSpecializedILi3ENS5_IJNS4_1CILi1EEESB_SB_EEENS1_35KernelTmaWarpSpecializedCooperativeEEENS5_IJNSA_ILi256EEESF_NSA_ILi64EEEEEENS_10bfloat16_tENS5_IJlSB_lEEESI_SJ_NS4_8TiledMMAINS4_8MMA_AtomIJNS4_4SM904GMMA28MMA_64x256x16_F32BF16BF16_SSILNSN_5MajorE0ELSP_0ELNSN_7ScaleInE1ELSQ_1EEEEEENS4_6LayoutINS5_IJNSA_ILi2EEESB_SB_EEENS5_IJSB_NSA_ILi0EEESW_EEEEENS5_IJNS4_10UnderscoreESZ_SZ_EEEEENS4_13SM90_TMA_LOADENS4_14ComposedLayoutINS4_7SwizzleILi3ELi4ELi3EEENS4_18smem_ptr_flag_bitsILi16EEENST_INS5_IJNSA_ILi8EEESG_EEENS5_IJSG_SB_EEEEEEEvNS4_8identityES12_S1C_vS1D_EENS_8epilogue10collective18CollectiveEpilogueINS1F_22Sm90TmaWarpSpecializedILi4ELi2ELi16ELb1ELb0EEEJSH_NS5_IJNSA_ILi128EEENSA_ILi32EEEEEESI_SJ_SI_SJ_NS1F_6fusion15FusionCallbacksIS1J_NS1N_17LinCombPerRowBiasISI_fSI_SI_fLi8ELNS_15FloatRoundStyleE2EEESH_S1M_JEEES12_NS13_INS14_ILi2ELi4ELi3EEES17_NST_INS5_IJS18_S1L_EEENS5_IJS1L_SB_EEEEEEENS4_17SM75_U32x4_LDSM_NENS4_14SM90_TMA_STOREES1X_NS4_17SM90_U32x4_STSM_NENS4_9Copy_AtomIJS20_NS_6half_tEEEEvEEEvvEEEEvNT_6ParamsE)
        /*0008*/ 	.word	0x000000a8


	//----- nvinfo : EIATTR_FRAME_SIZE
	.align		4
.L_18:
        /*000c*/ 	.byte	0x04, 0x11
        /*000e*/ 	.short	(.L_20 - .L_19)
	.align		4
.L_19:
        /*0010*/ 	.word	index@(_ZN7cutlass13device_kernelINS_4gemm6kernel13GemmUniversalIN4cute5tupleIJiiiiEEENS1_10collective13CollectiveMmaINS1_34MainloopSm90TmaGmmaWarpSpecializedILi3ENS5_IJNS4_1CILi1EEESB_SB_EEENS1_35KernelTmaWarpSpecializedCooperativeEEENS5_IJNSA_ILi256EEESF_NSA_ILi64EEEEEENS_10bfloat16_tENS5_IJlSB_lEEESI_SJ_NS4_8TiledMMAINS4_8MMA_AtomIJNS4_4SM904GMMA28MMA_64x256x16_F32BF16BF16_SSILNSN_5MajorE0ELSP_0ELNSN_7ScaleInE1ELSQ_1EEEEEENS4_6LayoutINS5_IJNSA_ILi2EEESB_SB_EEENS5_IJSB_NSA_ILi0EEESW_EEEEENS5_IJNS4_10UnderscoreESZ_SZ_EEEEENS4_13SM90_TMA_LOADENS4_14ComposedLayoutINS4_7SwizzleILi3ELi4ELi3EEENS4_18smem_ptr_flag_bitsILi16EEENST_INS5_IJNSA_ILi8EEESG_EEENS5_IJSG_SB_EEEEEEEvNS4_8identityES12_S1C_vS1D_EENS_8epilogue10collective18CollectiveEpilogueINS1F_22Sm90TmaWarpSpecializedILi4ELi2ELi16ELb1ELb0EEEJSH_NS5_IJNSA_ILi128EEENSA_ILi32EEEEEESI_SJ_SI_SJ_NS1F_6fusion15FusionCallbacksIS1J_NS1N_17LinCombPerRowBiasISI_fSI_SI_fLi8ELNS_15FloatRoundStyleE2EEESH_S1M_JEEES12_NS13_INS14_ILi2ELi4ELi3EEES17_NST_INS5_IJS18_S1L_EEENS5_IJS1L_SB_EEEEEEENS4_17SM75_U32x4_LDSM_NENS4_14SM90_TMA_STOREES1X_NS4_17SM90_U32x4_STSM_NENS4_9Copy_AtomIJS20_NS_6half_tEEEEvEEEvvEEEEvNT_6ParamsE)
        /*0014*/ 	.word	0x000007d0


	//----- nvinfo : EIATTR_MIN_STACK_SIZE
	.align		4
.L_20:
        /*0018*/ 	.byte	0x04, 0x12
        /*001a*/ 	.short	(.L_22 - .L_21)
	.align		4
.L_21:
        /*001c*/ 	.word	index@(_ZN7cutlass13device_kernelINS_4gemm6kernel13GemmUniversalIN4cute5tupleIJiiiiEEENS1_10collective13CollectiveMmaINS1_34MainloopSm90TmaGmmaWarpSpecializedILi3ENS5_IJNS4_1CILi1EEESB_SB_EEENS1_35KernelTmaWarpSpecializedCooperativeEEENS5_IJNSA_ILi256EEESF_NSA_ILi64EEEEEENS_10bfloat16_tENS5_IJlSB_lEEESI_SJ_NS4_8TiledMMAINS4_8MMA_AtomIJNS4_4SM904GMMA28MMA_64x256x16_F32BF16BF16_SSILNSN_5MajorE0ELSP_0ELNSN_7ScaleInE1ELSQ_1EEEEEENS4_6LayoutINS5_IJNSA_ILi2EEESB_SB_EEENS5_IJSB_NSA_ILi0EEESW_EEEEENS5_IJNS4_10UnderscoreESZ_SZ_EEEEENS4_13SM90_TMA_LOADENS4_14ComposedLayoutINS4_7SwizzleILi3ELi4ELi3EEENS4_18smem_ptr_flag_bitsILi16EEENST_INS5_IJNSA_ILi8EEESG_EEENS5_IJSG_SB_EEEEEEEvNS4_8identityES12_S1C_vS1D_EENS_8epilogue10collective18CollectiveEpilogueINS1F_22Sm90TmaWarpSpecializedILi4ELi2ELi16ELb1ELb0EEEJSH_NS5_IJNSA_ILi128EEENSA_ILi32EEEEEESI_SJ_SI_SJ_NS1F_6fusion15FusionCallbacksIS1J_NS1N_17LinCombPerRowBiasISI_fSI_SI_fLi8ELNS_15FloatRoundStyleE2EEESH_S1M_JEEES12_NS13_INS14_ILi2ELi4ELi3EEES17_NST_INS5_IJS18_S1L_EEENS5_IJS1L_SB_EEEEEEENS4_17SM75_U32x4_LDSM_NENS4_14SM90_TMA_STOREES1X_NS4_17SM90_U32x4_STSM_NENS4_9Copy_AtomIJS20_NS_6half_tEEEEvEEEvvEEEEvNT_6ParamsE)
        /*0020*/ 	.word	0x000007d0
.L_22:


//--------------------- .nv.compat                --------------------------
	.section	.nv.compat,"",@"SHT_CUDA_COMPAT_INFO"
	.align	4
        /*0000*/ 	.byte	0x02, 0x09, 0x01, 0x00, 0x02, 0x02, 0x04, 0x00, 0x02, 0x05, 0x05, 0x00, 0x03, 0x07, 0x01, 0x01
        /*0010*/ 	.byte	0x02, 0x03, 0x01, 0x00, 0x02, 0x06, 0x01, 0x00, 0x04, 0x0b, 0x08, 0x00, 0x00, 0x00, 0x00, 0x00
        /*0020*/ 	.byte	0x00, 0x00, 0x00, 0x00


//--------------------- .nv.info._ZN7cutlass13device_kernelINS_4gemm6kernel13GemmUniversalIN4cute5tupleIJiiiiEEENS1_10collective13CollectiveMmaINS1_34MainloopSm90TmaGmmaWarpSpecializedILi3ENS5_IJNS4_1CILi1EEESB_SB_EEENS1_35KernelTmaWarpSpecializedCooperativeEEENS5_IJNSA_ILi256EEESF_NSA_ILi64EEEEEENS_10bfloat16_tENS5_IJlSB_lEEESI_SJ_NS4_8TiledMMAINS4_8MMA_AtomIJNS4_4SM904GMMA28MMA_64x256x16_F32BF16BF16_SSILNSN_5MajorE0ELSP_0ELNSN_7ScaleInE1ELSQ_1EEEEEENS4_6LayoutINS5_IJNSA_ILi2EEESB_SB_EEENS5_IJSB_NSA_ILi0EEESW_EEEEENS5_IJNS4_10UnderscoreESZ_SZ_EEEEENS4_13SM90_TMA_LOADENS4_14ComposedLayoutINS4_7SwizzleILi3ELi4ELi3EEENS4_18smem_ptr_flag_bitsILi16EEENST_INS5_IJNSA_ILi8EEESG_EEENS5_IJSG_SB_EEEEEEEvNS4_8identityES12_S1C_vS1D_EENS_8epilogue10collective18CollectiveEpilogueINS1F_22Sm90TmaWarpSpecializedILi4ELi2ELi16ELb1ELb0EEEJSH_NS5_IJNSA_ILi128EEENSA_ILi32EEEEEESI_SJ_SI_SJ_NS1F_6fusion15FusionCallbacksIS1J_NS1N_17LinCombPerRowBiasISI_fSI_SI_fLi8ELNS_15FloatRoundStyleE2EEESH_S1M_JEEES12_NS13_INS14_ILi2ELi4ELi3EEES17_NST_INS5_IJS18_S1L_EEENS5_IJS1L_SB_EEEEEEENS4_17SM75_U32x4_LDSM_NENS4_14SM90_TMA_STOREES1X_NS4_17SM90_U32x4_STSM_NENS4_9Copy_AtomIJS20_NS_6half_tEEEEvEEEvvEEEEvNT_6ParamsE --------------------------
	.section	.nv.info._ZN7cutlass13device_kernelINS_4gemm6kernel13GemmUniversalIN4cute5tupleIJiiiiEEENS1_10collective13CollectiveMmaINS1_34MainloopSm90TmaGmmaWarpSpecializedILi3ENS5_IJNS4_1CILi1EEESB_SB_EEENS1_35KernelTmaWarpSpecializedCooperativeEEENS5_IJNSA_ILi256EEESF_NSA_ILi64EEEEEENS_10bfloat16_tENS5_IJlSB_lEEESI_SJ_NS4_8TiledMMAINS4_8MMA_AtomIJNS4_4SM904GMMA28MMA_64x256x16_F32BF16BF16_SSILNSN_5MajorE0ELSP_0ELNSN_7ScaleInE1ELSQ_1EEEEEENS4_6LayoutINS5_IJNSA_ILi2EEESB_SB_EEENS5_IJSB_NSA_ILi0EEESW_EEEEENS5_IJNS4_10UnderscoreESZ_SZ_EEEEENS4_13SM90_TMA_LOADENS4_14ComposedLayoutINS4_7SwizzleILi3ELi4ELi3EEENS4_18smem_ptr_flag_bitsILi16EEENST_INS5_IJNSA_ILi8EEESG_EEENS5_IJSG_SB_EEEEEEEvNS4_8identityES12_S1C_vS1D_EENS_8epilogue10collective18CollectiveEpilogueINS1F_22Sm90TmaWarpSpecializedILi4ELi2ELi16ELb1ELb0EEEJSH_NS5_IJNSA_ILi128EEENSA_ILi32EEEEEESI_SJ_SI_SJ_NS1F_6fusion15FusionCallbacksIS1J_NS1N_17LinCombPerRowBiasISI_fSI_SI_fLi8ELNS_15FloatRoundStyleE2EEESH_S1M_JEEES12_NS13_INS14_ILi2ELi4ELi3EEES17_NST_INS5_IJS18_S1L_EEENS5_IJS1L_SB_EEEEEEENS4_17SM75_U32x4_LDSM_NENS4_14SM90_TMA_STOREES1X_NS4_17SM90_U32x4_STSM_NENS4_9Copy_AtomIJS20_NS_6half_tEEEEvEEEvvEEEEvNT_6ParamsE,"",@"SHT_CUDA_INFO"
	.sectionflags	@""
	.align	4


	//----- nvinfo : EIATTR_CUDA_API_VERSION
	.align		4
        /*0000*/ 	.byte	0x04, 0x37
        /*0002*/ 	.short	(.L_24 - .L_23)
.L_23:
        /*0004*/ 	.word	0x00000082


	//----- nvinfo : EIATTR_KPARAM_INFO
	.align		4
.L_24:
        /*0008*/ 	.byte	0x04, 0x17
        /*000a*/ 	.short	(.L_26 - .L_25)
.L_25:
        /*000c*/ 	.word	0x00000000
        /*0010*/ 	.short	0x0000
        /*0012*/ 	.short	0x0070
        /*0014*/ 	.byte	0x00, 0xf0, 0x01, 0x1c


	//----- nvinfo : EIATTR_SPARSE_MMA_MASK
	.align		4
.L_26:
        /*0018*/ 	.byte	0x03, 0x50
        /*001a*/ 	.short	0x0000


	//----- nvinfo : EIATTR_MAXREG_COUNT
	.align		4
        /*001c*/ 	.byte	0x03, 0x1b
        /*001e*/ 	.short	0x00a8


	//----- nvinfo : EIATTR_NUM_BARRIERS
	.align		4
        /*0020*/ 	.byte	0x02, 0x4c
        /*0022*/ 	.byte	0x02
	.zero		1


	//----- nvinfo : EIATTR_EXTERNS
	.align		4
        /*0024*/ 	.byte	0x04, 0x0f
        /*0026*/ 	.short	(.L_28 - .L_27)


	//   ....[0]....
	.align		4
.L_27:
        /*0028*/ 	.word	index@(__assertfail)


	//----- nvinfo : EIATTR_ANNOTATIONS
	.align		4
.L_28:
        /*002c*/ 	.byte	0x04, 0x55
        /*002e*/ 	.short	(.L_30 - .L_29)


	//   ....[0]....
.L_29:
        /*0030*/ 	.word	0x00000001
        /*0034*/ 	.byte	0x50, 0x0a, 0x00, 0x00, 0x01, 0x00, 0x00, 0x00, 0x60, 0x0a, 0x00, 0x00, 0x01, 0x00, 0x00, 0x00
        /* <DEDUP_REMOVED lines=703> */
        /*2c34*/ 	.byte	0x70, 0x6f, 0x01, 0x00


	//----- nvinfo : EIATTR_MERCURY_ISA_VERSION
	.align		4
.L_30:
        /*2c38*/ 	.byte	0x03, 0x5f
        /*2c3a*/ 	.short	0x0101


	//----- nvinfo : EIATTR_INT_WARP_WIDE_INSTR_OFFSETS
	.align		4
        /*2c3c*/ 	.byte	0x04, 0x31
        /*2c3e*/ 	.short	(.L_32 - .L_31)


	//   ....[0]....
.L_31:
        /*2c40*/ 	.word	0x000008b0


	//   ....[1]....
        /*2c44*/ 	.word	0x000008d0


	//   ....[2]....
        /*2c48*/ 	.word	0x00000970


	//----- nvinfo : EIATTR_COOP_GROUP_MASK_REGIDS
	.align		4
.L_32:
        /*2c4c*/ 	.byte	0x04, 0x29
        /*2c4e*/ 	.short	(.L_34 - .L_33)


	//   ....[0]....
.L_33:
        /*2c50*/ 	.word	0xffffffff


	//   ....[1]....
        /*2c54*/ 	.word	0xffffffff


	//   ....[2]....
        /*2c58*/ 	.word	0xffffffff


	//   ....[3]....
        /*2c5c*/ 	.word	0xffffffff


	//   ....[4]....
        /*2c60*/ 	.word	0xffffffff


	//   ....[5]....
        /*2c64*/ 	.word	0xffffffff


	//----- nvinfo : EIATTR_COOP_GROUP_INSTR_OFFSETS
	.align		4
.L_34:
        /*2c68*/ 	.byte	0x04, 0x28
        /*2c6a*/ 	.short	(.L_36 - .L_35)


	//   ....[0]....
.L_35:
        /*2c6c*/ 	.word	0x00000080


	//   ....[1]....
        /*2c70*/ 	.word	0x00000090


	//   ....[2]....
        /*2c74*/ 	.word	0x00000450


	//   ....[3]....
        /*2c78*/ 	.word	0x000005c0


	//   ....[4]....
        /*2c7c*/ 	.word	0x000007b0


	//   ....[5]....
        /*2c80*/ 	.word	0x000015c0


	//----- nvinfo : EIATTR_REG_RECONFIG
	.align		4
.L_36:
        /*2c84*/ 	.byte	0x01, 0x54
	.zero		2


	//----- nvinfo : EIATTR_SYSCALL_OFFSETS
	.align		4
        /*2c88*/ 	.byte	0x04, 0x46
        /*2c8a*/ 	.short	(.L_38 - .L_37)


	//   ....[0]....
.L_37:
        /*2c8c*/ 	.word	0x00001780


	//   ....[1]....
        /*2c90*/ 	.word	0x000096c0


	//   ....[2]....
        /*2c94*/ 	.word	0x000097b0


	//----- nvinfo : EIATTR_MBARRIER_INSTR_OFFSETS
	.align		4
.L_38:
        /*2c98*/ 	.byte	0x04, 0x39
        /*2c9a*/ 	.short	(.L_40 - .L_39)


	//   ....[0]....
.L_39:
        /*2c9c*/ 	.word	0x00000550
        /*2ca0*/ 	.word	0x000000ff
        /*2ca4*/ 	.word	0x00000000
        /*2ca8*/ 	.short	0x0100
        /*2caa*/ 	.byte	0x08
	.zero		1


	//   ....[1]....
        /*2cac*/ 	.word	0x00000560
        /*2cb0*/ 	.word	0x000000ff
        /*2cb4*/ 	.word	0x00000018
        /*2cb8*/ 	.short	0x0100
        /*2cba*/ 	.byte	0x08
	.zero		1


	//   ....[2]....
        /*2cbc*/ 	.word	0x00000570
        /*2cc0*/ 	.word	0x000000ff
        /*2cc4*/ 	.word	0x00000008
        /*2cc8*/ 	.short	0x0100
        /*2cca*/ 	.byte	0x08
	.zero		1


	//   ....[3]....
        /*2ccc*/ 	.word	0x00000580
        /*2cd0*/ 	.word	0x000000ff
        /*2cd4*/ 	.word	0x00000020
        /*2cd8*/ 	.short	0x0100
        /*2cda*/ 	.byte	0x08
	.zero		1


	//   ....[4]....
        /*2cdc*/ 	.word	0x00000590
        /*2ce0*/ 	.word	0x000000ff
        /*2ce4*/ 	.word	0x00000010
        /*2ce8*/ 	.short	0x0100
        /*2cea*/ 	.byte	0x08
	.zero		1


	//   ....[5]....
        /*2cec*/ 	.word	0x000005a0
        /*2cf0*/ 	.word	0x000000ff
        /*2cf4*/ 	.word	0x00000028
        /*2cf8*/ 	.short	0x0100
        /*2cfa*/ 	.byte	0x08
	.zero		1


	//   ....[6]....
        /*2cfc*/ 	.word	0x000006e0
        /*2d00*/ 	.word	0x000000ff
        /*2d04*/ 	.word	0x00000030
        /*2d08*/ 	.short	0x0100
        /*2d0a*/ 	.byte	0x08
	.zero		1


	//   ....[7]....
        /*2d0c*/ 	.word	0x000006f0
        /*2d10*/ 	.word	0x000000ff
        /*2d14*/ 	.word	0x00000050
        /*2d18*/ 	.short	0x0100
        /*2d1a*/ 	.byte	0x08
	.zero		1


	//   ....[8]....
        /*2d1c*/ 	.word	0x00000700
        /*2d20*/ 	.word	0x000000ff
        /*2d24*/ 	.word	0x00000038
        /*2d28*/ 	.short	0x0100
        /*2d2a*/ 	.byte	0x08
	.zero		1


	//   ....[9]....
        /*2d2c*/ 	.word	0x00000710
        /*2d30*/ 	.word	0x000000ff
        /*2d34*/ 	.word	0x00000058
        /*2d38*/ 	.short	0x0100
        /*2d3a*/ 	.byte	0x08
	.zero		1


	//   ....[10]....
        /*2d3c*/ 	.word	0x00000720
        /*2d40*/ 	.word	0x000000ff
        /*2d44*/ 	.word	0x00000040
        /*2d48*/ 	.short	0x0100
        /*2d4a*/ 	.byte	0x08
	.zero		1


	//   ....[11]....
        /*2d4c*/ 	.word	0x00000730
        /*2d50*/ 	.word	0x000000ff
        /*2d54*/ 	.word	0x00000060
        /*2d58*/ 	.short	0x0100
        /*2d5a*/ 	.byte	0x08
	.zero		1


	//   ....[12]....
        /*2d5c*/ 	.word	0x00000740
        /*2d60*/ 	.word	0x000000ff
        /*2d64*/ 	.word	0x00000048
        /*2d68*/ 	.short	0x0100
        /*2d6a*/ 	.byte	0x08
	.zero		1


	//   ....[13]....
        /*2d6c*/ 	.word	0x00000750
        /*2d70*/ 	.word	0x000000ff
        /*2d74*/ 	.word	0x00000068
        /*2d78*/ 	.short	0x0100
        /*2d7a*/ 	.byte	0x08
	.zero		1


	//   ....[14]....
        /*2d7c*/ 	.word	0x00000a20
        /*2d80*/ 	.word	0x000000ff
        /*2d84*/ 	.word	0x00000070
        /*2d88*/ 	.short	0x0100
        /*2d8a*/ 	.byte	0x08
	.zero		1


	//   ....[15]....
        /*2d8c*/ 	.word	0x00000a90
        /*2d90*/ 	.word	0x000000ff
        /*2d94*/ 	.word	0x00000078
        /*2d98*/ 	.short	0x0100
        /*2d9a*/ 	.byte	0x08
	.zero		1


	//   ....[16]....
        /*2d9c*/ 	.word	0x00001820
        /*2da0*/ 	.word	0x00000003
        /*2da4*/ 	.word	0x00000000
        /*2da8*/ 	.short	0x010a
        /*2daa*/ 	.byte	0x3f
	.zero		1


	//   ....[17]....
        /*2dac*/ 	.word	0x00001860
        /*2db0*/ 	.word	0x00000003
        /*2db4*/ 	.word	0x00000000
        /*2db8*/ 	.short	0x010a
        /*2dba*/ 	.byte	0x3f
	.zero		1


	//   ....[18]....
        /*2dbc*/ 	.word	0x00004fe0
        /*2dc0*/ 	.word	0x000000ff
        /*2dc4*/ 	.word	0x00000000
        /*2dc8*/ 	.short	0x010a
        /*2dca*/ 	.byte	0x04
	.zero		1


	//   ....[19]....
        /*2dcc*/ 	.word	0x00005020
        /*2dd0*/ 	.word	0x000000ff
        /*2dd4*/ 	.word	0x00000000
        /*2dd8*/ 	.short	0x010a
        /*2dda*/ 	.byte	0x04
	.zero		1


	//   ....[20]....
        /*2ddc*/ 	.word	0x000092a0
        /*2de0*/ 	.word	0x000000ff
        /*2de4*/ 	.word	0x00000000
        /*2de8*/ 	.short	0x0101
        /*2dea*/ 	.byte	0x04
	.zero		1


	//   ....[21]....
        /*2dec*/ 	.word	0x00009480
        /*2df0*/ 	.word	0x000000ff
        /*2df4*/ 	.word	0x00000000
        /*2df8*/ 	.short	0x0101
        /*2dfa*/ 	.byte	0x06
	.zero		1


	//   ....[22]....
        /*2dfc*/ 	.word	0x0000a180
        /*2e00*/ 	.word	0x000000ff
        /*2e04*/ 	.word	0x00000030
        /*2e08*/ 	.short	0x010a
        /*2e0a*/ 	.byte	0x32
	.zero		1


	//   ....[23]....
        /*2e0c*/ 	.word	0x0000ab90
        /*2e10*/ 	.word	0x000000ff
        /*2e14*/ 	.word	0x00000000
        /*2e18*/ 	.short	0x0101
        /*2e1a*/ 	.byte	0x04
	.zero		1


	//   ....[24]....
        /*2e1c*/ 	.word	0x0000ac60
        /*2e20*/ 	.word	0x0000000b
        /*2e24*/ 	.word	0x00000030
        /*2e28*/ 	.short	0x010a
        /*2e2a*/ 	.byte	0x3f
	.zero		1


	//   ....[25]....
        /*2e2c*/ 	.word	0x0000b3a0
        /*2e30*/ 	.word	0x000000ff
        /*2e34*/ 	.word	0x00000000
        /*2e38*/ 	.short	0x0101
        /*2e3a*/ 	.byte	0x04
	.zero		1


	//   ....[26]....
        /*2e3c*/ 	.word	0x0000b480
        /*2e40*/ 	.word	0x0000000b
        /*2e44*/ 	.word	0x00000030
        /*2e48*/ 	.short	0x010a
        /*2e4a*/ 	.byte	0x3f
	.zero		1


	//   ....[27]....
        /*2e4c*/ 	.word	0x0000bcf0
        /*2e50*/ 	.word	0x000000ff
        /*2e54*/ 	.word	0x00000000
        /*2e58*/ 	.short	0x0101
        /*2e5a*/ 	.byte	0x04
	.zero		1


	//   ....[28]....
        /*2e5c*/ 	.word	0x0000bdc0
        /*2e60*/ 	.word	0x0000000d
        /*2e64*/ 	.word	0x00000030
        /*2e68*/ 	.short	0x010a
        /*2e6a*/ 	.byte	0x3f
	.zero		1


	//   ....[29]....
        /*2e6c*/ 	.word	0x0000c540
        /*2e70*/ 	.word	0x000000ff
        /*2e74*/ 	.word	0x00000000
        /*2e78*/ 	.short	0x0101
        /*2e7a*/ 	.byte	0x04
	.zero		1


	//   ....[30]....
        /*2e7c*/ 	.word	0x0000c610
        /*2e80*/ 	.word	0x0000000d
        /*2e84*/ 	.word	0x00000030
        /*2e88*/ 	.short	0x010a
        /*2e8a*/ 	.byte	0x3f
	.zero		1


	//   ....[31]....
        /*2e8c*/ 	.word	0x0000ce70
        /*2e90*/ 	.word	0x000000ff
        /*2e94*/ 	.word	0x00000000
        /*2e98*/ 	.short	0x0101
        /*2e9a*/ 	.byte	0x04
	.zero		1


	//   ....[32]....
        /*2e9c*/ 	.word	0x0000cf50
        /*2ea0*/ 	.word	0x0000000d
        /*2ea4*/ 	.word	0x00000030
        /*2ea8*/ 	.short	0x010a
        /*2eaa*/ 	.byte	0x3f
	.zero		1


	//   ....[33]....
        /*2eac*/ 	.word	0x0000d6a0
        /*2eb0*/ 	.word	0x000000ff
        /*2eb4*/ 	.word	0x00000000
        /*2eb8*/ 	.short	0x0101
        /*2eba*/ 	.byte	0x04
	.zero		1


	//   ....[34]....
        /*2ebc*/ 	.word	0x0000d780
        /*2ec0*/ 	.word	0x0000000d
        /*2ec4*/ 	.word	0x00000030
        /*2ec8*/ 	.short	0x010a
        /*2eca*/ 	.byte	0x3f
	.zero		1


	//   ....[35]....
        /*2ecc*/ 	.word	0x0000dfd0
        /*2ed0*/ 	.word	0x000000ff
        /*2ed4*/ 	.word	0x00000000
        /*2ed8*/ 	.short	0x0101
        /*2eda*/ 	.byte	0x04
	.zero		1


	//   ....[36]....
        /*2edc*/ 	.word	0x0000e0b0
        /*2ee0*/ 	.word	0x0000000d
        /*2ee4*/ 	.word	0x00000030
        /*2ee8*/ 	.short	0x010a
        /*2eea*/ 	.byte	0x3f
	.zero		1


	//   ....[37]....
        /*2eec*/ 	.word	0x0000e800
        /*2ef0*/ 	.word	0x000000ff
        /*2ef4*/ 	.word	0x00000000
        /*2ef8*/ 	.short	0x0101
        /*2efa*/ 	.byte	0x04
	.zero		1


	//   ....[38]....
        /*2efc*/ 	.word	0x0000e8e0
        /*2f00*/ 	.word	0x0000000d
        /*2f04*/ 	.word	0x00000030
        /*2f08*/ 	.short	0x010a
        /*2f0a*/ 	.byte	0x3f
	.zero		1


	//   ....[39]....
        /*2f0c*/ 	.word	0x0000f130
        /*2f10*/ 	.word	0x000000ff
        /*2f14*/ 	.word	0x00000000
        /*2f18*/ 	.short	0x0101
        /*2f1a*/ 	.byte	0x04
	.zero		1


	//   ....[40]....
        /*2f1c*/ 	.word	0x0000f210
        /*2f20*/ 	.word	0x0000000d
        /*2f24*/ 	.word	0x00000030
        /*2f28*/ 	.short	0x010a
        /*2f2a*/ 	.byte	0x3f
	.zero		1


	//   ....[41]....
        /*2f2c*/ 	.word	0x0000f960
        /*2f30*/ 	.word	0x000000ff
        /*2f34*/ 	.word	0x00000000
        /*2f38*/ 	.short	0x0101
        /*2f3a*/ 	.byte	0x04
	.zero		1


	//   ....[42]....
        /*2f3c*/ 	.word	0x0000fa40
        /*2f40*/ 	.word	0x0000000d
        /*2f44*/ 	.word	0x00000030
        /*2f48*/ 	.short	0x010a
        /*2f4a*/ 	.byte	0x3f
	.zero		1


	//   ....[43]....
        /*2f4c*/ 	.word	0x00010290
        /*2f50*/ 	.word	0x000000ff
        /*2f54*/ 	.word	0x00000000
        /*2f58*/ 	.short	0x0101
        /*2f5a*/ 	.byte	0x04
	.zero		1


	//   ....[44]....
        /*2f5c*/ 	.word	0x00010370
        /*2f60*/ 	.word	0x0000000d
        /*2f64*/ 	.word	0x00000030
        /*2f68*/ 	.short	0x010a
        /*2f6a*/ 	.byte	0x3f
	.zero		1


	//   ....[45]....
        /*2f6c*/ 	.word	0x00010ac0
        /*2f70*/ 	.word	0x000000ff
        /*2f74*/ 	.word	0x00000000
        /*2f78*/ 	.short	0x0101
        /*2f7a*/ 	.byte	0x04
	.zero		1


	//   ....[46]....
        /*2f7c*/ 	.word	0x00010ba0
        /*2f80*/ 	.word	0x0000000d
        /*2f84*/ 	.word	0x00000030
        /*2f88*/ 	.short	0x010a
        /*2f8a*/ 	.byte	0x3f
	.zero		1


	//   ....[47]....
        /*2f8c*/ 	.word	0x000113f0
        /*2f90*/ 	.word	0x000000ff
        /*2f94*/ 	.word	0x00000000
        /*2f98*/ 	.short	0x0101
        /*2f9a*/ 	.byte	0x04
	.zero		1


	//   ....[48]....
        /*2f9c*/ 	.word	0x000114d0
        /*2fa0*/ 	.word	0x0000000d
        /*2fa4*/ 	.word	0x00000030
        /*2fa8*/ 	.short	0x010a
        /*2faa*/ 	.byte	0x3f
	.zero		1


	//   ....[49]....
        /*2fac*/ 	.word	0x00011c20
        /*2fb0*/ 	.word	0x000000ff
        /*2fb4*/ 	.word	0x00000000
        /*2fb8*/ 	.short	0x0101
        /*2fba*/ 	.byte	0x04
	.zero		1


	//   ....[50]....
        /*2fbc*/ 	.word	0x00011d00
        /*2fc0*/ 	.word	0x0000000d
        /*2fc4*/ 	.word	0x00000030
        /*2fc8*/ 	.short	0x010a
        /*2fca*/ 	.byte	0x3f
	.zero		1


	//   ....[51]....
        /*2fcc*/ 	.word	0x00012550
        /*2fd0*/ 	.word	0x000000ff
        /*2fd4*/ 	.word	0x00000000
        /*2fd8*/ 	.short	0x0101
        /*2fda*/ 	.byte	0x04
	.zero		1


	//   ....[52]....
        /*2fdc*/ 	.word	0x00012620
        /*2fe0*/ 	.word	0x00000000
        /*2fe4*/ 	.word	0x00000030
        /*2fe8*/ 	.short	0x010a
        /*2fea*/ 	.byte	0x3f
	.zero		1


	//   ....[53]....
        /*2fec*/ 	.word	0x00012d30
        /*2ff0*/ 	.word	0x000000ff
        /*2ff4*/ 	.word	0x00000000
        /*2ff8*/ 	.short	0x0101
        /*2ffa*/ 	.byte	0x04
	.zero		1


	//   ....[54]....
        /*2ffc*/ 	.word	0x00013710
        /*3000*/ 	.word	0x000000ff
        /*3004*/ 	.word	0x00000000
        /*3008*/ 	.short	0x0101
        /*300a*/ 	.byte	0x04
	.zero		1


	//   ....[55]....
        /*300c*/ 	.word	0x00013e50
        /*3010*/ 	.word	0x000000ff
        /*3014*/ 	.word	0x00000078
        /*3018*/ 	.short	0x010a
        /*301a*/ 	.byte	0x04
	.zero		1


	//   ....[56]....
        /*301c*/ 	.word	0x00014250
        /*3020*/ 	.word	0x000000ff
        /*3024*/ 	.word	0x00000050
        /*3028*/ 	.short	0x010a
        /*302a*/ 	.byte	0x0d
	.zero		1


	//   ....[57]....
        /*302c*/ 	.word	0x00014340
        /*3030*/ 	.word	0x000000ff
        /*3034*/ 	.word	0x00000030
        /*3038*/ 	.short	0x010b
        /*303a*/ 	.byte	0x0d
	.zero		1


	//   ....[58]....
        /*303c*/ 	.word	0x000143a0
        /*3040*/ 	.word	0x000000ff
        /*3044*/ 	.word	0x00000000
        /*3048*/ 	.short	0x0101
        /*304a*/ 	.byte	0x1e
	.zero		1


	//   ....[59]....
        /*304c*/ 	.word	0x000143d0
        /*3050*/ 	.word	0x000000ff
        /*3054*/ 	.word	0x00000058
        /*3058*/ 	.short	0x010a
        /*305a*/ 	.byte	0x0d
	.zero		1


	//   ....[60]....
        /*305c*/ 	.word	0x000144e0
        /*3060*/ 	.word	0x000000ff
        /*3064*/ 	.word	0x00000038
        /*3068*/ 	.short	0x010b
        /*306a*/ 	.byte	0x0d
	.zero		1


	//   ....[61]....
        /*306c*/ 	.word	0x00014550
        /*3070*/ 	.word	0x000000ff
        /*3074*/ 	.word	0x00000000
        /*3078*/ 	.short	0x0101
        /*307a*/ 	.byte	0x1d
	.zero		1


	//   ....[62]....
        /*307c*/ 	.word	0x00014580
        /*3080*/ 	.word	0x000000ff
        /*3084*/ 	.word	0x00000060
        /*3088*/ 	.short	0x010a
        /*308a*/ 	.byte	0x0d
	.zero		1


	//   ....[63]....
        /*308c*/ 	.word	0x00014680
        /*3090*/ 	.word	0x000000ff
        /*3094*/ 	.word	0x00000040
        /*3098*/ 	.short	0x010b
        /*309a*/ 	.byte	0x0d
	.zero		1


	//   ....[64]....
        /*309c*/ 	.word	0x000146e0
        /*30a0*/ 	.word	0x000000ff
        /*30a4*/ 	.word	0x00000000
        /*30a8*/ 	.short	0x0101
        /*30aa*/ 	.byte	0x16
	.zero		1


	//   ....[65]....
        /*30ac*/ 	.word	0x00014710
        /*30b0*/ 	.word	0x000000ff
        /*30b4*/ 	.word	0x00000068
        /*30b8*/ 	.short	0x010a
        /*30ba*/ 	.byte	0x0d
	.zero		1


	//   ....[66]....
        /*30bc*/ 	.word	0x00014810
        /*30c0*/ 	.word	0x000000ff
        /*30c4*/ 	.word	0x00000048
        /*30c8*/ 	.short	0x010b
        /*30ca*/ 	.byte	0x0d
	.zero		1


	//   ....[67]....
        /*30cc*/ 	.word	0x00014880
        /*30d0*/ 	.word	0x000000ff
        /*30d4*/ 	.word	0x00000000
        /*30d8*/ 	.short	0x0101
        /*30da*/ 	.byte	0x17
	.zero		1


	//   ....[68]....
        /*30dc*/ 	.word	0x000148c0
        /*30e0*/ 	.word	0x000000ff
        /*30e4*/ 	.word	0x00000050
        /*30e8*/ 	.short	0x010a
        /*30ea*/ 	.byte	0x0d
	.zero		1


	//   ....[69]....
        /*30ec*/ 	.word	0x000149b0
        /*30f0*/ 	.word	0x000000ff
        /*30f4*/ 	.word	0x00000030
        /*30f8*/ 	.short	0x010b
        /*30fa*/ 	.byte	0x0d
	.zero		1


	//   ....[70]....
        /*30fc*/ 	.word	0x000149f0
        /*3100*/ 	.word	0x000000ff
        /*3104*/ 	.word	0x00000000
        /*3108*/ 	.short	0x0101
        /*310a*/ 	.byte	0x1e
	.zero		1


	//   ....[71]....
        /*310c*/ 	.word	0x00014a20
        /*3110*/ 	.word	0x000000ff
        /*3114*/ 	.word	0x00000058
        /*3118*/ 	.short	0x010a
        /*311a*/ 	.byte	0x0d
	.zero		1


	//   ....[72]....
        /*311c*/ 	.word	0x00014b20
        /*3120*/ 	.word	0x000000ff
        /*3124*/ 	.word	0x00000038
        /*3128*/ 	.short	0x010b
        /*312a*/ 	.byte	0x0d
	.zero		1


	//   ....[73]....
        /*312c*/ 	.word	0x00014b60
        /*3130*/ 	.word	0x000000ff
        /*3134*/ 	.word	0x00000000
        /*3138*/ 	.short	0x0101
        /*313a*/ 	.byte	0x1d
	.zero		1


	//   ....[74]....
        /*313c*/ 	.word	0x00014ba0
        /*3140*/ 	.word	0x000000ff
        /*3144*/ 	.word	0x00000060
        /*3148*/ 	.short	0x010a
        /*314a*/ 	.byte	0x0d
	.zero		1


	//   ....[75]....
        /*314c*/ 	.word	0x00014c90
        /*3150*/ 	.word	0x000000ff
        /*3154*/ 	.word	0x00000040
        /*3158*/ 	.short	0x010b
        /*315a*/ 	.byte	0x0d
	.zero		1


	//   ....[76]....
        /*315c*/ 	.word	0x00014cd0
        /*3160*/ 	.word	0x000000ff
        /*3164*/ 	.word	0x00000000
        /*3168*/ 	.short	0x0101
        /*316a*/ 	.byte	0x16
	.zero		1


	//   ....[77]....
        /*316c*/ 	.word	0x00014d00
        /*3170*/ 	.word	0x000000ff
        /*3174*/ 	.word	0x00000068
        /*3178*/ 	.short	0x010a
        /*317a*/ 	.byte	0x0d
	.zero		1


	//   ....[78]....
        /*317c*/ 	.word	0x00014e00
        /*3180*/ 	.word	0x000000ff
        /*3184*/ 	.word	0x00000048
        /*3188*/ 	.short	0x010b
        /*318a*/ 	.byte	0x0d
	.zero		1


	//   ....[79]....
        /*318c*/ 	.word	0x00014e40
        /*3190*/ 	.word	0x000000ff
        /*3194*/ 	.word	0x00000000
        /*3198*/ 	.short	0x0101
        /*319a*/ 	.byte	0x17
	.zero		1


	//   ....[80]....
        /*319c*/ 	.word	0x00014e80
        /*31a0*/ 	.word	0x000000ff
        /*31a4*/ 	.word	0x00000050
        /*31a8*/ 	.short	0x010a
        /*31aa*/ 	.byte	0x0d
	.zero		1


	//   ....[81]....
        /*31ac*/ 	.word	0x00014f80
        /*31b0*/ 	.word	0x000000ff
        /*31b4*/ 	.word	0x00000030
        /*31b8*/ 	.short	0x010b
        /*31ba*/ 	.byte	0x0d
	.zero		1


	//   ....[82]....
        /*31bc*/ 	.word	0x00014fc0
        /*31c0*/ 	.word	0x000000ff
        /*31c4*/ 	.word	0x00000000
        /*31c8*/ 	.short	0x0101
        /*31ca*/ 	.byte	0x1e
	.zero		1


	//   ....[83]....
        /*31cc*/ 	.word	0x00014ff0
        /*31d0*/ 	.word	0x000000ff
        /*31d4*/ 	.word	0x00000058
        /*31d8*/ 	.short	0x010a
        /*31da*/ 	.byte	0x0d
	.zero		1


	//   ....[84]....
        /*31dc*/ 	.word	0x000150f0
        /*31e0*/ 	.word	0x000000ff
        /*31e4*/ 	.word	0x00000038
        /*31e8*/ 	.short	0x010b
        /*31ea*/ 	.byte	0x0d
	.zero		1


	//   ....[85]....
        /*31ec*/ 	.word	0x00015130
        /*31f0*/ 	.word	0x000000ff
        /*31f4*/ 	.word	0x00000000
        /*31f8*/ 	.short	0x0101
        /*31fa*/ 	.byte	0x1d
	.zero		1


	//   ....[86]....
        /*31fc*/ 	.word	0x00015170
        /*3200*/ 	.word	0x000000ff
        /*3204*/ 	.word	0x00000060
        /*3208*/ 	.short	0x010a
        /*320a*/ 	.byte	0x0d
	.zero		1


	//   ....[87]....
        /*320c*/ 	.word	0x00015270
        /*3210*/ 	.word	0x000000ff
        /*3214*/ 	.word	0x00000040
        /*3218*/ 	.short	0x010b
        /*321a*/ 	.byte	0x0d
	.zero		1


	//   ....[88]....
        /*321c*/ 	.word	0x000152b0
        /*3220*/ 	.word	0x000000ff
        /*3224*/ 	.word	0x00000000
        /*3228*/ 	.short	0x0101
        /*322a*/ 	.byte	0x16
	.zero		1


	//   ....[89]....
        /*322c*/ 	.word	0x000152e0
        /*3230*/ 	.word	0x000000ff
        /*3234*/ 	.word	0x00000068
        /*3238*/ 	.short	0x010a
        /*323a*/ 	.byte	0x0d
	.zero		1


	//   ....[90]....
        /*323c*/ 	.word	0x000153e0
        /*3240*/ 	.word	0x000000ff
        /*3244*/ 	.word	0x00000048
        /*3248*/ 	.short	0x010b
        /*324a*/ 	.byte	0x0d
	.zero		1


	//   ....[91]....
        /*324c*/ 	.word	0x00015420
        /*3250*/ 	.word	0x000000ff
        /*3254*/ 	.word	0x00000000
        /*3258*/ 	.short	0x0101
        /*325a*/ 	.byte	0x17
	.zero		1


	//   ....[92]....
        /*325c*/ 	.word	0x00015460
        /*3260*/ 	.word	0x000000ff
        /*3264*/ 	.word	0x00000050
        /*3268*/ 	.short	0x010a
        /*326a*/ 	.byte	0x0d
	.zero		1


	//   ....[93]....
        /*326c*/ 	.word	0x00015560
        /*3270*/ 	.word	0x000000ff
        /*3274*/ 	.word	0x00000030
        /*3278*/ 	.short	0x010b
        /*327a*/ 	.byte	0x0d
	.zero		1


	//   ....[94]....
        /*327c*/ 	.word	0x000155a0
        /*3280*/ 	.word	0x000000ff
        /*3284*/ 	.word	0x00000000
        /*3288*/ 	.short	0x0101
        /*328a*/ 	.byte	0x1e
	.zero		1


	//   ....[95]....
        /*328c*/ 	.word	0x000155d0
        /*3290*/ 	.word	0x000000ff
        /*3294*/ 	.word	0x00000058
        /*3298*/ 	.short	0x010a
        /*329a*/ 	.byte	0x0d
	.zero		1


	//   ....[96]....
        /*329c*/ 	.word	0x000156d0
        /*32a0*/ 	.word	0x000000ff
        /*32a4*/ 	.word	0x00000038
        /*32a8*/ 	.short	0x010b
        /*32aa*/ 	.byte	0x0d
	.zero		1


	//   ....[97]....
        /*32ac*/ 	.word	0x00015710
        /*32b0*/ 	.word	0x000000ff
        /*32b4*/ 	.word	0x00000000
        /*32b8*/ 	.short	0x0101
        /*32ba*/ 	.byte	0x1d
	.zero		1


	//   ....[98]....
        /*32bc*/ 	.word	0x00015750
        /*32c0*/ 	.word	0x000000ff
        /*32c4*/ 	.word	0x00000060
        /*32c8*/ 	.short	0x010a
        /*32ca*/ 	.byte	0x0d
	.zero		1


	//   ....[99]....
        /*32cc*/ 	.word	0x00015850
        /*32d0*/ 	.word	0x000000ff
        /*32d4*/ 	.word	0x00000040
        /*32d8*/ 	.short	0x010b
        /*32da*/ 	.byte	0x0d
	.zero		1


	//   ....[100]....
        /*32dc*/ 	.word	0x00015890
        /*32e0*/ 	.word	0x000000ff
        /*32e4*/ 	.word	0x00000000
        /*32e8*/ 	.short	0x0101
        /*32ea*/ 	.byte	0x16
	.zero		1


	//   ....[101]....
        /*32ec*/ 	.word	0x000158c0
        /*32f0*/ 	.word	0x000000ff
        /*32f4*/ 	.word	0x00000068
        /*32f8*/ 	.short	0x010a
        /*32fa*/ 	.byte	0x0d
	.zero		1


	//   ....[102]....
        /*32fc*/ 	.word	0x000159c0
        /*3300*/ 	.word	0x000000ff
        /*3304*/ 	.word	0x00000048
        /*3308*/ 	.short	0x010b
        /*330a*/ 	.byte	0x0d
	.zero		1


	//   ....[103]....
        /*330c*/ 	.word	0x00015a10
        /*3310*/ 	.word	0x000000ff
        /*3314*/ 	.word	0x00000000
        /*3318*/ 	.short	0x0101
        /*331a*/ 	.byte	0x17
	.zero		1


	//   ....[104]....
        /*331c*/ 	.word	0x00016110
        /*3320*/ 	.word	0x00000000
        /*3324*/ 	.word	0x00000050
        /*3328*/ 	.short	0x010a
        /*332a*/ 	.byte	0x3f
	.zero		1


	//   ....[105]....
        /*332c*/ 	.word	0x00016150
        /*3330*/ 	.word	0x00000000
        /*3334*/ 	.word	0x00000058
        /*3338*/ 	.short	0x010a
        /*333a*/ 	.byte	0x3f
	.zero		1


	//   ....[106]....
        /*333c*/ 	.word	0x00016190
        /*3340*/ 	.word	0x00000000
        /*3344*/ 	.word	0x00000060
        /*3348*/ 	.short	0x010a
        /*334a*/ 	.byte	0x3f
	.zero		1


	//   ....[107]....
        /*334c*/ 	.word	0x000161f0
        /*3350*/ 	.word	0x00000000
        /*3354*/ 	.word	0x00000068
        /*3358*/ 	.short	0x010a
        /*335a*/ 	.byte	0x3f
	.zero		1


	//   ....[108]....
        /*335c*/ 	.word	0x00016520
        /*3360*/ 	.word	0x0000000d
        /*3364*/ 	.word	0x00000018
        /*3368*/ 	.short	0x010a
        /*336a*/ 	.byte	0x3f
	.zero		1


	//   ....[109]....
        /*336c*/ 	.word	0x00016870
        /*3370*/ 	.word	0x00000002
        /*3374*/ 	.word	0x00000078
        /*3378*/ 	.short	0x0101
        /*337a*/ 	.byte	0x3f
	.zero		1


	//   ....[110]....
        /*337c*/ 	.word	0x00017020
        /*3380*/ 	.word	0x00000005
        /*3384*/ 	.word	0x00000000
        /*3388*/ 	.short	0x010a
        /*338a*/ 	.byte	0x3f
	.zero		1


	//   ....[111]....
        /*338c*/ 	.word	0x000170b0
        /*3390*/ 	.word	0x00000007
        /*3394*/ 	.word	0x00000000
        /*3398*/ 	.short	0x010a
        /*339a*/ 	.byte	0x3f
	.zero		1


	//   ....[112]....
        /*339c*/ 	.word	0x00017140
        /*33a0*/ 	.word	0x00000003
        /*33a4*/ 	.word	0x00000000
        /*33a8*/ 	.short	0x010a
        /*33aa*/ 	.byte	0x3f
	.zero		1


	//   ....[113]....
        /*33ac*/ 	.word	0x000171a0
        /*33b0*/ 	.word	0x00000003
        /*33b4*/ 	.word	0x00000000
        /*33b8*/ 	.short	0x010a
        /*33ba*/ 	.byte	0x3f
	.zero		1


	//   ....[114]....
        /*33bc*/ 	.word	0x00017200
        /*33c0*/ 	.word	0x00000004
        /*33c4*/ 	.word	0x00000000
        /*33c8*/ 	.short	0x010a
        /*33ca*/ 	.byte	0x3f
	.zero		1


	//   ....[115]....
        /*33cc*/ 	.word	0x00017260
        /*33d0*/ 	.word	0x00000008
        /*33d4*/ 	.word	0x00000030
        /*33d8*/ 	.short	0x010a
        /*33da*/ 	.byte	0x3f
	.zero		1


	//   ....[116]....
        /*33dc*/ 	.word	0x000172b0
        /*33e0*/ 	.word	0x0000000b
        /*33e4*/ 	.word	0x00000030
        /*33e8*/ 	.short	0x010a
        /*33ea*/ 	.byte	0x3f
	.zero		1


	//   ....[117]....
        /*33ec*/ 	.word	0x00017300
        /*33f0*/ 	.word	0x0000000b
        /*33f4*/ 	.word	0x00000030
        /*33f8*/ 	.short	0x010a
        /*33fa*/ 	.byte	0x3f
	.zero		1


	//   ....[118]....
        /*33fc*/ 	.word	0x00017350
        /*3400*/ 	.word	0x0000000d
        /*3404*/ 	.word	0x00000030
        /*3408*/ 	.short	0x010a
        /*340a*/ 	.byte	0x3f
	.zero		1


	//   ....[119]....
        /*340c*/ 	.word	0x000173a0
        /*3410*/ 	.word	0x0000000d
        /*3414*/ 	.word	0x00000030
        /*3418*/ 	.short	0x010a
        /*341a*/ 	.byte	0x3f
	.zero		1


	//   ....[120]....
        /*341c*/ 	.word	0x000173f0
        /*3420*/ 	.word	0x0000000d
        /*3424*/ 	.word	0x00000030
        /*3428*/ 	.short	0x010a
        /*342a*/ 	.byte	0x3f
	.zero		1


	//   ....[121]....
        /*342c*/ 	.word	0x00017440
        /*3430*/ 	.word	0x0000000d
        /*3434*/ 	.word	0x00000030
        /*3438*/ 	.short	0x010a
        /*343a*/ 	.byte	0x3f
	.zero		1


	//   ....[122]....
        /*343c*/ 	.word	0x00017490
        /*3440*/ 	.word	0x0000000d
        /*3444*/ 	.word	0x00000030
        /*3448*/ 	.short	0x010a
        /*344a*/ 	.byte	0x3f
	.zero		1


	//   ....[123]....
        /*344c*/ 	.word	0x000174e0
        /*3450*/ 	.word	0x0000000d
        /*3454*/ 	.word	0x00000030
        /*3458*/ 	.short	0x010a
        /*345a*/ 	.byte	0x3f
	.zero		1


	//   ....[124]....
        /*345c*/ 	.word	0x00017530
        /*3460*/ 	.word	0x0000000d
        /*3464*/ 	.word	0x00000030
        /*3468*/ 	.short	0x010a
        /*346a*/ 	.byte	0x3f
	.zero		1


	//   ....[125]....
        /*346c*/ 	.word	0x00017580
        /*3470*/ 	.word	0x0000000d
        /*3474*/ 	.word	0x00000030
        /*3478*/ 	.short	0x010a
        /*347a*/ 	.byte	0x3f
	.zero		1


	//   ....[126]....
        /*347c*/ 	.word	0x000175d0
        /*3480*/ 	.word	0x0000000d
        /*3484*/ 	.word	0x00000030
        /*3488*/ 	.short	0x010a
        /*348a*/ 	.byte	0x3f
	.zero		1


	//   ....[127]....
        /*348c*/ 	.word	0x00017620
        /*3490*/ 	.word	0x0000000d
        /*3494*/ 	.word	0x00000030
        /*3498*/ 	.short	0x010a
        /*349a*/ 	.byte	0x3f
	.zero		1


	//   ....[128]....
        /*349c*/ 	.word	0x00017670
        /*34a0*/ 	.word	0x0000000d
        /*34a4*/ 	.word	0x00000030
        /*34a8*/ 	.short	0x010a
        /*34aa*/ 	.byte	0x3f
	.zero		1


	//   ....[129]....
        /*34ac*/ 	.word	0x000176c0
        /*34b0*/ 	.word	0x0000000d
        /*34b4*/ 	.word	0x00000030
        /*34b8*/ 	.short	0x010a
        /*34ba*/ 	.byte	0x3f
	.zero		1


	//   ....[130]....
        /*34bc*/ 	.word	0x00017710
        /*34c0*/ 	.word	0x00000000
        /*34c4*/ 	.word	0x00000030
        /*34c8*/ 	.short	0x010a
        /*34ca*/ 	.byte	0x3f
	.zero		1


	//   ....[131]....
        /*34cc*/ 	.word	0x00017770
        /*34d0*/ 	.word	0x00000005
        /*34d4*/ 	.word	0x00000078
        /*34d8*/ 	.short	0x010a
        /*34da*/ 	.byte	0x3f
	.zero		1


	//   ....[132]....
        /*34dc*/ 	.word	0x000177d0
        /*34e0*/ 	.word	0x00000003
        /*34e4*/ 	.word	0x00000050
        /*34e8*/ 	.short	0x010a
        /*34ea*/ 	.byte	0x3f
	.zero		1


	//   ....[133]....
        /*34ec*/ 	.word	0x00017830
        /*34f0*/ 	.word	0x00000003
        /*34f4*/ 	.word	0x00000058
        /*34f8*/ 	.short	0x010a
        /*34fa*/ 	.byte	0x3f
	.zero		1


	//   ....[134]....
        /*34fc*/ 	.word	0x00017890
        /*3500*/ 	.word	0x00000003
        /*3504*/ 	.word	0x00000060
        /*3508*/ 	.short	0x010a
        /*350a*/ 	.byte	0x3f
	.zero		1


	//   ....[135]....
        /*350c*/ 	.word	0x000178f0
        /*3510*/ 	.word	0x00000003
        /*3514*/ 	.word	0x00000068
        /*3518*/ 	.short	0x010a
        /*351a*/ 	.byte	0x3f
	.zero		1


	//   ....[136]....
        /*351c*/ 	.word	0x00017950
        /*3520*/ 	.word	0x00000004
        /*3524*/ 	.word	0x00000050
        /*3528*/ 	.short	0x010a
        /*352a*/ 	.byte	0x3f
	.zero		1


	//   ....[137]....
        /*352c*/ 	.word	0x000179b0
        /*3530*/ 	.word	0x00000004
        /*3534*/ 	.word	0x00000058
        /*3538*/ 	.short	0x010a
        /*353a*/ 	.byte	0x3f
	.zero		1


	//   ....[138]....
        /*353c*/ 	.word	0x00017a10
        /*3540*/ 	.word	0x00000004
        /*3544*/ 	.word	0x00000060
        /*3548*/ 	.short	0x010a
        /*354a*/ 	.byte	0x3f
	.zero		1


	//   ....[139]....
        /*354c*/ 	.word	0x00017a70
        /*3550*/ 	.word	0x00000004
        /*3554*/ 	.word	0x00000068
        /*3558*/ 	.short	0x010a
        /*355a*/ 	.byte	0x3f
	.zero		1


	//   ....[140]....
        /*355c*/ 	.word	0x00017ad0
        /*3560*/ 	.word	0x00000005
        /*3564*/ 	.word	0x00000050
        /*3568*/ 	.short	0x010a
        /*356a*/ 	.byte	0x3f
	.zero		1


	//   ....[141]....
        /*356c*/ 	.word	0x00017b30
        /*3570*/ 	.word	0x00000005
        /*3574*/ 	.word	0x00000058
        /*3578*/ 	.short	0x010a
        /*357a*/ 	.byte	0x3f
	.zero		1


	//   ....[142]....
        /*357c*/ 	.word	0x00017b90
        /*3580*/ 	.word	0x00000005
        /*3584*/ 	.word	0x00000060
        /*3588*/ 	.short	0x010a
        /*358a*/ 	.byte	0x3f
	.zero		1


	//   ....[143]....
        /*358c*/ 	.word	0x00017bf0
        /*3590*/ 	.word	0x00000005
        /*3594*/ 	.word	0x00000068
        /*3598*/ 	.short	0x010a
        /*359a*/ 	.byte	0x3f
	.zero		1


	//   ....[144]....
        /*359c*/ 	.word	0x00017c50
        /*35a0*/ 	.word	0x00000002
        /*35a4*/ 	.word	0x00000050
        /*35a8*/ 	.short	0x010a
        /*35aa*/ 	.byte	0x3f
	.zero		1


	//   ....[145]....
        /*35ac*/ 	.word	0x00017cb0
        /*35b0*/ 	.word	0x00000002
        /*35b4*/ 	.word	0x00000058
        /*35b8*/ 	.short	0x010a
        /*35ba*/ 	.byte	0x3f
	.zero		1


	//   ....[146]....
        /*35bc*/ 	.word	0x00017d10
        /*35c0*/ 	.word	0x00000002
        /*35c4*/ 	.word	0x00000060
        /*35c8*/ 	.short	0x010a
        /*35ca*/ 	.byte	0x3f
	.zero		1


	//   ....[147]....
        /*35cc*/ 	.word	0x00017d70
        /*35d0*/ 	.word	0x00000002
        /*35d4*/ 	.word	0x00000068
        /*35d8*/ 	.short	0x010a
        /*35da*/ 	.byte	0x3f
	.zero		1


	//   ....[148]....
        /*35dc*/ 	.word	0x00017dc0
        /*35e0*/ 	.word	0x00000000
        /*35e4*/ 	.word	0x00000050
        /*35e8*/ 	.short	0x010a
        /*35ea*/ 	.byte	0x3f
	.zero		1


	//   ....[149]....
        /*35ec*/ 	.word	0x00017e10
        /*35f0*/ 	.word	0x00000000
        /*35f4*/ 	.word	0x00000058
        /*35f8*/ 	.short	0x010a
        /*35fa*/ 	.byte	0x3f
	.zero		1


	//   ....[150]....
        /*35fc*/ 	.word	0x00017e60
        /*3600*/ 	.word	0x00000000
        /*3604*/ 	.word	0x00000060
        /*3608*/ 	.short	0x010a
        /*360a*/ 	.byte	0x3f
	.zero		1


	//   ....[151]....
        /*360c*/ 	.word	0x00017f30
        /*3610*/ 	.word	0x0000000d
        /*3614*/ 	.word	0x00000018
        /*3618*/ 	.short	0x010a
        /*361a*/ 	.byte	0x3f
	.zero		1


	//   ....[152]....
        /*361c*/ 	.word	0x00018000
        /*3620*/ 	.word	0x00000005
        /*3624*/ 	.word	0x00000000
        /*3628*/ 	.short	0x010a
        /*362a*/ 	.byte	0x3f
	.zero		1


	//   ....[153]....
        /*362c*/ 	.word	0x00018050
        /*3630*/ 	.word	0x00000007
        /*3634*/ 	.word	0x00000000
        /*3638*/ 	.short	0x010a
        /*363a*/ 	.byte	0x3f
	.zero		1


	//----- nvinfo : EIATTR_NUM_MBARRIERS
	.align		4
.L_40:
        /*363c*/ 	.byte	0x03, 0x38
        /*363e*/ 	.short	0x0010


	//----- nvinfo : EIATTR_EXIT_INSTR_OFFSETS
	.align		4
        /*3640*/ 	.byte	0x04, 0x1c
        /*3642*/ 	.short	(.L_42 - .L_41)


	//   ....[0]....
.L_41:
        /*3644*/ 	.word	0x00017190


	//----- nvinfo : EIATTR_MAX_THREADS
	.align		4
.L_42:
        /*3648*/ 	.byte	0x04, 0x05
        /*364a*/ 	.short	(.L_44 - .L_43)
.L_43:
        /*364c*/ 	.word	0x00000180
        /*3650*/ 	.word	0x00000001
        /*3654*/ 	.word	0x00000001


	//----- nvinfo : EIATTR_CRS_STACK_SIZE
	.align		4
.L_44:
        /*3658*/ 	.byte	0x04, 0x1e
        /*365a*/ 	.short	(.L_46 - .L_45)
.L_45:
        /*365c*/ 	.word	0x00000000


	//----- nvinfo : EIATTR_CBANK_PARAM_SIZE
	.align		4
.L_46:
        /*3660*/ 	.byte	0x03, 0x19
        /*3662*/ 	.short	0x0770


	//----- nvinfo : EIATTR_PARAM_CBANK
	.align		4
        /*3664*/ 	.byte	0x04, 0x0a
        /*3666*/ 	.short	(.L_48 - .L_47)
	.align		4
.L_47:
        /*3668*/ 	.word	index@(.nv.constant0._ZN7cutlass13device_kernelINS_4gemm6kernel13GemmUniversalIN4cute5tupleIJiiiiEEENS1_10collective13CollectiveMmaINS1_34MainloopSm90TmaGmmaWarpSpecializedILi3ENS5_IJNS4_1CILi1EEESB_SB_EEENS1_35KernelTmaWarpSpecializedCooperativeEEENS5_IJNSA_ILi256EEESF_NSA_ILi64EEEEEENS_10bfloat16_tENS5_IJlSB_lEEESI_SJ_NS4_8TiledMMAINS4_8MMA_AtomIJNS4_4SM904GMMA28MMA_64x256x16_F32BF16BF16_SSILNSN_5MajorE0ELSP_0ELNSN_7ScaleInE1ELSQ_1EEEEEENS4_6LayoutINS5_IJNSA_ILi2EEESB_SB_EEENS5_IJSB_NSA_ILi0EEESW_EEEEENS5_IJNS4_10UnderscoreESZ_SZ_EEEEENS4_13SM90_TMA_LOADENS4_14ComposedLayoutINS4_7SwizzleILi3ELi4ELi3EEENS4_18smem_ptr_flag_bitsILi16EEENST_INS5_IJNSA_ILi8EEESG_EEENS5_IJSG_SB_EEEEEEEvNS4_8identityES12_S1C_vS1D_EENS_8epilogue10collective18CollectiveEpilogueINS1F_22Sm90TmaWarpSpecializedILi4ELi2ELi16ELb1ELb0EEEJSH_NS5_IJNSA_ILi128EEENSA_ILi32EEEEEESI_SJ_SI_SJ_NS1F_6fusion15FusionCallbacksIS1J_NS1N_17LinCombPerRowBiasISI_fSI_SI_fLi8ELNS_15FloatRoundStyleE2EEESH_S1M_JEEES12_NS13_INS14_ILi2ELi4ELi3EEES17_NST_INS5_IJS18_S1L_EEENS5_IJS1L_SB_EEEEEEENS4_17SM75_U32x4_LDSM_NENS4_14SM90_TMA_STOREES1X_NS4_17SM90_U32x4_STSM_NENS4_9Copy_AtomIJS20_NS_6half_tEEEEvEEEvvEEEEvNT_6ParamsE)
        /*366c*/ 	.short	0x0210
        /*366e*/ 	.short	0x0770


	//----- nvinfo : EIATTR_SW_WAR
	.align		4
.L_48:
        /*3670*/ 	.byte	0x04, 0x36
        /*3672*/ 	.short	(.L_50 - .L_49)
.L_49:
        /*3674*/ 	.word	0x00000008
.L_50:


//--------------------- .nv.callgraph             --------------------------
	.section	.nv.callgraph,"",@"SHT_CUDA_CALLGRAPH"
	.align	4
	.sectionentsize	8
	.align		4
        /*0000*/ 	.word	0x00000000
	.align		4
        /*0004*/ 	.word	0xffffffff
	.align		4
        /*0008*/ 	.word	index@(_ZN7cutlass13device_kernelINS_4gemm6kernel13GemmUniversalIN4cute5tupleIJiiiiEEENS1_10collective13CollectiveMmaINS1_34MainloopSm90TmaGmmaWarpSpecializedILi3ENS5_IJNS4_1CILi1EEESB_SB_EEENS1_35KernelTmaWarpSpecializedCooperativeEEENS5_IJNSA_ILi256EEESF_NSA_ILi64EEEEEENS_10bfloat16_tENS5_IJlSB_lEEESI_SJ_NS4_8TiledMMAINS4_8MMA_AtomIJNS4_4SM904GMMA28MMA_64x256x16_F32BF16BF16_SSILNSN_5MajorE0ELSP_0ELNSN_7ScaleInE1ELSQ_1EEEEEENS4_6LayoutINS5_IJNSA_ILi2EEESB_SB_EEENS5_IJSB_NSA_ILi0EEESW_EEEEENS5_IJNS4_10UnderscoreESZ_SZ_EEEEENS4_13SM90_TMA_LOADENS4_14ComposedLayoutINS4_7SwizzleILi3ELi4ELi3EEENS4_18smem_ptr_flag_bitsILi16EEENST_INS5_IJNSA_ILi8EEESG_EEENS5_IJSG_SB_EEEEEEEvNS4_8identityES12_S1C_vS1D_EENS_8epilogue10collective18CollectiveEpilogueINS1F_22Sm90TmaWarpSpecializedILi4ELi2ELi16ELb1ELb0EEEJSH_NS5_IJNSA_ILi128EEENSA_ILi32EEEEEESI_SJ_SI_SJ_NS1F_6fusion15FusionCallbacksIS1J_NS1N_17LinCombPerRowBiasISI_fSI_SI_fLi8ELNS_15FloatRoundStyleE2EEESH_S1M_JEEES12_NS13_INS14_ILi2ELi4ELi3EEES17_NST_INS5_IJS18_S1L_EEENS5_IJS1L_SB_EEEEEEENS4_17SM75_U32x4_LDSM_NENS4_14SM90_TMA_STOREES1X_NS4_17SM90_U32x4_STSM_NENS4_9Copy_AtomIJS20_NS_6half_tEEEEvEEEvvEEEEvNT_6ParamsE)
	.align		4
        /*000c*/ 	.word	index@(__assertfail)
	.align		4
        /*0010*/ 	.word	0x00000000
	.align		4
        /*0014*/ 	.word	0xfffffffe
	.align		4
        /*0018*/ 	.word	0x00000000
	.align		4
        /*001c*/ 	.word	0xfffffffd
	.align		4
        /*0020*/ 	.word	0x00000000
	.align		4
        /*0024*/ 	.word	0xfffffffc


//--------------------- .nv.constant4             --------------------------
	.section	.nv.constant4,"a",@progbits
	.align	8
	.align		8
.nv.constant4:
        /*0000*/ 	.dword	__assertfail
	.align		8
        /*0008*/ 	.dword	__unnamed_1
	.align		8
        /*0010*/ 	.dword	__unnamed_2
	.align		8
        /*0018*/ 	.dword	_ZN39_INTERNAL_7fc5b3a4_4_k_cu_7f20e43b_29754cuda3std3__45__cpo5beginE
	.align		8
        /*0020*/ 	.dword	_ZN39_INTERNAL_7fc5b3a4_4_k_cu_7f20e43b_29754cuda3std3__45__cpo3endE
	.align		8
        /*0028*/ 	.dword	_ZN39_INTERNAL_7fc5b3a4_4_k_cu_7f20e43b_29754cuda3std3__45__cpo6cbeginE
	.align		8
        /*0030*/ 	.dword	_ZN39_INTERNAL_7fc5b3a4_4_k_cu_7f20e43b_29754cuda3std3__45__cpo4cendE
	.align		8
        /*0038*/ 	.dword	_ZN39_INTERNAL_7fc5b3a4_4_k_cu_7f20e43b_29754cuda3std3__441_GLOBAL__N__7fc5b3a4_4_k_cu_7f20e43b_29756ignoreE
	.align		8
        /*0040*/ 	.dword	_ZN39_INTERNAL_7fc5b3a4_4_k_cu_7f20e43b_29754cuda3std3__419piecewise_constructE
	.align		8
        /*0048*/ 	.dword	_ZN39_INTERNAL_7fc5b3a4_4_k_cu_7f20e43b_29754cuda3std3__48in_placeE
	.align		8
        /*0050*/ 	.dword	_ZN39_INTERNAL_7fc5b3a4_4_k_cu_7f20e43b_29754cuda3std6ranges3__45__cpo4swapE
	.align		8
        /*0058*/ 	.dword	_ZN39_INTERNAL_7fc5b3a4_4_k_cu_7f20e43b_29754cuda3std6ranges3__45__cpo9iter_moveE
	.align		8
        /*0060*/ 	.dword	_ZN39_INTERNAL_7fc5b3a4_4_k_cu_7f20e43b_29754cute7productE
	.align		8
        /*0068*/ 	.dword	_ZN39_INTERNAL_7fc5b3a4_4_k_cu_7f20e43b_29754cute1_E
	.align		8
        /*0070*/ 	.dword	$str$22
	.align		8
        /*0078*/ 	.dword	$str$23
	.align		8
        /*0080*/ 	.dword	$str$26
	.align		8
        /*0088*/ 	.dword	$str$27


//--------------------- .text._ZN7cutlass13device_kernelINS_4gemm6kernel13GemmUniversalIN4cute5tupleIJiiiiEEENS1_10collective13CollectiveMmaINS1_34MainloopSm90TmaGmmaWarpSpecializedILi3ENS5_IJNS4_1CILi1EEESB_SB_EEENS1_35KernelTmaWarpSpecializedCooperativeEEENS5_IJNSA_ILi256EEESF_NSA_ILi64EEEEEENS_10bfloat16_tENS5_IJlSB_lEEESI_SJ_NS4_8TiledMMAINS4_8MMA_AtomIJNS4_4SM904GMMA28MMA_64x256x16_F32BF16BF16_SSILNSN_5MajorE0ELSP_0ELNSN_7ScaleInE1ELSQ_1EEEEEENS4_6LayoutINS5_IJNSA_ILi2EEESB_SB_EEENS5_IJSB_NSA_ILi0EEESW_EEEEENS5_IJNS4_10UnderscoreESZ_SZ_EEEEENS4_13SM90_TMA_LOADENS4_14ComposedLayoutINS4_7SwizzleILi3ELi4ELi3EEENS4_18smem_ptr_flag_bitsILi16EEENST_INS5_IJNSA_ILi8EEESG_EEENS5_IJSG_SB_EEEEEEEvNS4_8identityES12_S1C_vS1D_EENS_8epilogue10collective18CollectiveEpilogueINS1F_22Sm90TmaWarpSpecializedILi4ELi2ELi16ELb1ELb0EEEJSH_NS5_IJNSA_ILi128EEENSA_ILi32EEEEEESI_SJ_SI_SJ_NS1F_6fusion15FusionCallbacksIS1J_NS1N_17LinCombPerRowBiasISI_fSI_SI_fLi8ELNS_15FloatRoundStyleE2EEESH_S1M_JEEES12_NS13_INS14_ILi2ELi4ELi3EEES17_NST_INS5_IJS18_S1L_EEENS5_IJS1L_SB_EEEEEEENS4_17SM75_U32x4_LDSM_NENS4_14SM90_TMA_STOREES1X_NS4_17SM90_U32x4_STSM_NENS4_9Copy_AtomIJS20_NS_6half_tEEEEvEEEvvEEEEvNT_6ParamsE --------------------------
	.section	.text._ZN7cutlass13device_kernelINS_4gemm6kernel13GemmUniversalIN4cute5tupleIJiiiiEEENS1_10collective13CollectiveMmaINS1_34MainloopSm90TmaGmmaWarpSpecializedILi3ENS5_IJNS4_1CILi1EEESB_SB_EEENS1_35KernelTmaWarpSpecializedCooperativeEEENS5_IJNSA_ILi256EEESF_NSA_ILi64EEEEEENS_10bfloat16_tENS5_IJlSB_lEEESI_SJ_NS4_8TiledMMAINS4_8MMA_AtomIJNS4_4SM904GMMA28MMA_64x256x16_F32BF16BF16_SSILNSN_5MajorE0ELSP_0ELNSN_7ScaleInE1ELSQ_1EEEEEENS4_6LayoutINS5_IJNSA_ILi2EEESB_SB_EEENS5_IJSB_NSA_ILi0EEESW_EEEEENS5_IJNS4_10UnderscoreESZ_SZ_EEEEENS4_13SM90_TMA_LOADENS4_14ComposedLayoutINS4_7SwizzleILi3ELi4ELi3EEENS4_18smem_ptr_flag_bitsILi16EEENST_INS5_IJNSA_ILi8EEESG_EEENS5_IJSG_SB_EEEEEEEvNS4_8identityES12_S1C_vS1D_EENS_8epilogue10collective18CollectiveEpilogueINS1F_22Sm90TmaWarpSpecializedILi4ELi2ELi16ELb1ELb0EEEJSH_NS5_IJNSA_ILi128EEENSA_ILi32EEEEEESI_SJ_SI_SJ_NS1F_6fusion15FusionCallbacksIS1J_NS1N_17LinCombPerRowBiasISI_fSI_SI_fLi8ELNS_15FloatRoundStyleE2EEESH_S1M_JEEES12_NS13_INS14_ILi2ELi4ELi3EEES17_NST_INS5_IJS18_S1L_EEENS5_IJS1L_SB_EEEEEEENS4_17SM75_U32x4_LDSM_NENS4_14SM90_TMA_STOREES1X_NS4_17SM90_U32x4_STSM_NENS4_9Copy_AtomIJS20_NS_6half_tEEEEvEEEvvEEEEvNT_6ParamsE,"ax",@progbits
	.align	128
.text._ZN7cutlass13device_kernelINS_4gemm6kernel13GemmUniversalIN4cute5tupleIJiiiiEEENS1_10collective13CollectiveMmaINS1_34MainloopSm90TmaGmmaWarpSpecializedILi3ENS5_IJNS4_1CILi1EEESB_SB_EEENS1_35KernelTmaWarpSpecializedCooperativeEEENS5_IJNSA_ILi256EEESF_NSA_ILi64EEEEEENS_10bfloat16_tENS5_IJlSB_lEEESI_SJ_NS4_8TiledMMAINS4_8MMA_AtomIJNS4_4SM904GMMA28MMA_64x256x16_F32BF16BF16_SSILNSN_5MajorE0ELSP_0ELNSN_7ScaleInE1ELSQ_1EEEEEENS4_6LayoutINS5_IJNSA_ILi2EEESB_SB_EEENS5_IJSB_NSA_ILi0EEESW_EEEEENS5_IJNS4_10UnderscoreESZ_SZ_EEEEENS4_13SM90_TMA_LOADENS4_14ComposedLayoutINS4_7SwizzleILi3ELi4ELi3EEENS4_18smem_ptr_flag_bitsILi16EEENST_INS5_IJNSA_ILi8EEESG_EEENS5_IJSG_SB_EEEEEEEvNS4_8identityES12_S1C_vS1D_EENS_8epilogue10collective18CollectiveEpilogueINS1F_22Sm90TmaWarpSpecializedILi4ELi2ELi16ELb1ELb0EEEJSH_NS5_IJNSA_ILi128EEENSA_ILi32EEEEEESI_SJ_SI_SJ_NS1F_6fusion15FusionCallbacksIS1J_NS1N_17LinCombPerRowBiasISI_fSI_SI_fLi8ELNS_15FloatRoundStyleE2EEESH_S1M_JEEES12_NS13_INS14_ILi2ELi4ELi3EEES17_NST_INS5_IJS18_S1L_EEENS5_IJS1L_SB_EEEEEEENS4_17SM75_U32x4_LDSM_NENS4_14SM90_TMA_STOREES1X_NS4_17SM90_U32x4_STSM_NENS4_9Copy_AtomIJS20_NS_6half_tEEEEvEEEvvEEEEvNT_6ParamsE:
        .type           _ZN7cutlass13device_kernelINS_4gemm6kernel13GemmUniversalIN4cute5tupleIJiiiiEEENS1_10collective13CollectiveMmaINS1_34MainloopSm90TmaGmmaWarpSpecializedILi3ENS5_IJNS4_1CILi1EEESB_SB_EEENS1_35KernelTmaWarpSpecializedCooperativeEEENS5_IJNSA_ILi256EEESF_NSA_ILi64EEEEEENS_10bfloat16_tENS5_IJlSB_lEEESI_SJ_NS4_8TiledMMAINS4_8MMA_AtomIJNS4_4SM904GMMA28MMA_64x256x16_F32BF16BF16_SSILNSN_5MajorE0ELSP_0ELNSN_7ScaleInE1ELSQ_1EEEEEENS4_6LayoutINS5_IJNSA_ILi2EEESB_SB_EEENS5_IJSB_NSA_ILi0EEESW_EEEEENS5_IJNS4_10UnderscoreESZ_SZ_EEEEENS4_13SM90_TMA_LOADENS4_14ComposedLayoutINS4_7SwizzleILi3ELi4ELi3EEENS4_18smem_ptr_flag_bitsILi16EEENST_INS5_IJNSA_ILi8EEESG_EEENS5_IJSG_SB_EEEEEEEvNS4_8identityES12_S1C_vS1D_EENS_8epilogue10collective18CollectiveEpilogueINS1F_22Sm90TmaWarpSpecializedILi4ELi2ELi16ELb1ELb0EEEJSH_NS5_IJNSA_ILi128EEENSA_ILi32EEEEEESI_SJ_SI_SJ_NS1F_6fusion15FusionCallbacksIS1J_NS1N_17LinCombPerRowBiasISI_fSI_SI_fLi8ELNS_15FloatRoundStyleE2EEESH_S1M_JEEES12_NS13_INS14_ILi2ELi4ELi3EEES17_NST_INS5_IJS18_S1L_EEENS5_IJS1L_SB_EEEEEEENS4_17SM75_U32x4_LDSM_NENS4_14SM90_TMA_STOREES1X_NS4_17SM90_U32x4_STSM_NENS4_9Copy_AtomIJS20_NS_6half_tEEEEvEEEvvEEEEvNT_6ParamsE,@function
        .size           _ZN7cutlass13device_kernelINS_4gemm6kernel13GemmUniversalIN4cute5tupleIJiiiiEEENS1_10collective13CollectiveMmaINS1_34MainloopSm90TmaGmmaWarpSpecializedILi3ENS5_IJNS4_1CILi1EEESB_SB_EEENS1_35KernelTmaWarpSpecializedCooperativeEEENS5_IJNSA_ILi256EEESF_NSA_ILi64EEEEEENS_10bfloat16_tENS5_IJlSB_lEEESI_SJ_NS4_8TiledMMAINS4_8MMA_AtomIJNS4_4SM904GMMA28MMA_64x256x16_F32BF16BF16_SSILNSN_5MajorE0ELSP_0ELNSN_7ScaleInE1ELSQ_1EEEEEENS4_6LayoutINS5_IJNSA_ILi2EEESB_SB_EEENS5_IJSB_NSA_ILi0EEESW_EEEEENS5_IJNS4_10UnderscoreESZ_SZ_EEEEENS4_13SM90_TMA_LOADENS4_14ComposedLayoutINS4_7SwizzleILi3ELi4ELi3EEENS4_18smem_ptr_flag_bitsILi16EEENST_INS5_IJNSA_ILi8EEESG_EEENS5_IJSG_SB_EEEEEEEvNS4_8identityES12_S1C_vS1D_EENS_8epilogue10collective18CollectiveEpilogueINS1F_22Sm90TmaWarpSpecializedILi4ELi2ELi16ELb1ELb0EEEJSH_NS5_IJNSA_ILi128EEENSA_ILi32EEEEEESI_SJ_SI_SJ_NS1F_6fusion15FusionCallbacksIS1J_NS1N_17LinCombPerRowBiasISI_fSI_SI_fLi8ELNS_15FloatRoundStyleE2EEESH_S1M_JEEES12_NS13_INS14_ILi2ELi4ELi3EEES17_NST_INS5_IJS18_S1L_EEENS5_IJS1L_SB_EEEEEEENS4_17SM75_U32x4_LDSM_NENS4_14SM90_TMA_STOREES1X_NS4_17SM90_U32x4_STSM_NENS4_9Copy_AtomIJS20_NS_6half_tEEEEvEEEvvEEEEvNT_6ParamsE,(.L_x_414 - _ZN7cutlass13device_kernelINS_4gemm6kernel13GemmUniversalIN4cute5tupleIJiiiiEEENS1_10collective13CollectiveMmaINS1_34MainloopSm90TmaGmmaWarpSpecializedILi3ENS5_IJNS4_1CILi1EEESB_SB_EEENS1_35KernelTmaWarpSpecializedCooperativeEEENS5_IJNSA_ILi256EEESF_NSA_ILi64EEEEEENS_10bfloat16_tENS5_IJlSB_lEEESI_SJ_NS4_8TiledMMAINS4_8MMA_AtomIJNS4_4SM904GMMA28MMA_64x256x16_F32BF16BF16_SSILNSN_5MajorE0ELSP_0ELNSN_7ScaleInE1ELSQ_1EEEEEENS4_6LayoutINS5_IJNSA_ILi2EEESB_SB_EEENS5_IJSB_NSA_ILi0EEESW_EEEEENS5_IJNS4_10UnderscoreESZ_SZ_EEEEENS4_13SM90_TMA_LOADENS4_14ComposedLayoutINS4_7SwizzleILi3ELi4ELi3EEENS4_18smem_ptr_flag_bitsILi16EEENST_INS5_IJNSA_ILi8EEESG_EEENS5_IJSG_SB_EEEEEEEvNS4_8identityES12_S1C_vS1D_EENS_8epilogue10collective18CollectiveEpilogueINS1F_22Sm90TmaWarpSpecializedILi4ELi2ELi16ELb1ELb0EEEJSH_NS5_IJNSA_ILi128EEENSA_ILi32EEEEEESI_SJ_SI_SJ_NS1F_6fusion15FusionCallbacksIS1J_NS1N_17LinCombPerRowBiasISI_fSI_SI_fLi8ELNS_15FloatRoundStyleE2EEESH_S1M_JEEES12_NS13_INS14_ILi2ELi4ELi3EEES17_NST_INS5_IJS18_S1L_EEENS5_IJS1L_SB_EEEEEEENS4_17SM75_U32x4_LDSM_NENS4_14SM90_TMA_STOREES1X_NS4_17SM90_U32x4_STSM_NENS4_9Copy_AtomIJS20_NS_6half_tEEEEvEEEvvEEEEvNT_6ParamsE)
        .other          _ZN7cutlass13device_kernelINS_4gemm6kernel13GemmUniversalIN4cute5tupleIJiiiiEEENS1_10collective13CollectiveMmaINS1_34MainloopSm90TmaGmmaWarpSpecializedILi3ENS5_IJNS4_1CILi1EEESB_SB_EEENS1_35KernelTmaWarpSpecializedCooperativeEEENS5_IJNSA_ILi256EEESF_NSA_ILi64EEEEEENS_10bfloat16_tENS5_IJlSB_lEEESI_SJ_NS4_8TiledMMAINS4_8MMA_AtomIJNS4_4SM904GMMA28MMA_64x256x16_F32BF16BF16_SSILNSN_5MajorE0ELSP_0ELNSN_7ScaleInE1ELSQ_1EEEEEENS4_6LayoutINS5_IJNSA_ILi2EEESB_SB_EEENS5_IJSB_NSA_ILi0EEESW_EEEEENS5_IJNS4_10UnderscoreESZ_SZ_EEEEENS4_13SM90_TMA_LOADENS4_14ComposedLayoutINS4_7SwizzleILi3ELi4ELi3EEENS4_18smem_ptr_flag_bitsILi16EEENST_INS5_IJNSA_ILi8EEESG_EEENS5_IJSG_SB_EEEEEEEvNS4_8identityES12_S1C_vS1D_EENS_8epilogue10collective18CollectiveEpilogueINS1F_22Sm90TmaWarpSpecializedILi4ELi2ELi16ELb1ELb0EEEJSH_NS5_IJNSA_ILi128EEENSA_ILi32EEEEEESI_SJ_SI_SJ_NS1F_6fusion15FusionCallbacksIS1J_NS1N_17LinCombPerRowBiasISI_fSI_SI_fLi8ELNS_15FloatRoundStyleE2EEESH_S1M_JEEES12_NS13_INS14_ILi2ELi4ELi3EEES17_NST_INS5_IJS18_S1L_EEENS5_IJS1L_SB_EEEEEEENS4_17SM75_U32x4_LDSM_NENS4_14SM90_TMA_STOREES1X_NS4_17SM90_U32x4_STSM_NENS4_9Copy_AtomIJS20_NS_6half_tEEEEvEEEvvEEEEvNT_6ParamsE,@"STO_CUDA_ENTRY STV_DEFAULT"
_ZN7cutlass13device_kernelINS_4gemm6kernel13GemmUniversalIN4cute5tupleIJiiiiEEENS1_10collective13CollectiveMmaINS1_34MainloopSm90TmaGmmaWarpSpecializedILi3ENS5_IJNS4_1CILi1EEESB_SB_EEENS1_35KernelTmaWarpSpecializedCooperativeEEENS5_IJNSA_ILi256EEESF_NSA_ILi64EEEEEENS_10bfloat16_tENS5_IJlSB_lEEESI_SJ_NS4_8TiledMMAINS4_8MMA_AtomIJNS4_4SM904GMMA28MMA_64x256x16_F32BF16BF16_SSILNSN_5MajorE0ELSP_0ELNSN_7ScaleInE1ELSQ_1EEEEEENS4_6LayoutINS5_IJNSA_ILi2EEESB_SB_EEENS5_IJSB_NSA_ILi0EEESW_EEEEENS5_IJNS4_10UnderscoreESZ_SZ_EEEEENS4_13SM90_TMA_LOADENS4_14ComposedLayoutINS4_7SwizzleILi3ELi4ELi3EEENS4_18smem_ptr_flag_bitsILi16EEENST_INS5_IJNSA_ILi8EEESG_EEENS5_IJSG_SB_EEEEEEEvNS4_8identityES12_S1C_vS1D_EENS_8epilogue10collective18CollectiveEpilogueINS1F_22Sm90TmaWarpSpecializedILi4ELi2ELi16ELb1ELb0EEEJSH_NS5_IJNSA_ILi128EEENSA_ILi32EEEEEESI_SJ_SI_SJ_NS1F_6fusion15FusionCallbacksIS1J_NS1N_17LinCombPerRowBiasISI_fSI_SI_fLi8ELNS_15FloatRoundStyleE2EEESH_S1M_JEEES12_NS13_INS14_ILi2ELi4ELi3EEES17_NST_INS5_IJS18_S1L_EEENS5_IJS1L_SB_EEEEEEENS4_17SM75_U32x4_LDSM_NENS4_14SM90_TMA_STOREES1X_NS4_17SM90_U32x4_STSM_NENS4_9Copy_AtomIJS20_NS_6half_tEEEEvEEEvvEEEEvNT_6ParamsE:
[----:B------:R-:W1:Y:S02]  /*0000*/  LDC R1, c[0x0][0x28] ;  /* 0x00000a00ff017b82 */ /* 0x000e640000000800 */
[----:B-1----:R-:W-:Y:S01]  /*0010*/  IADD3 R1, R1, -0x7d0, RZ ;  /* 0xfffff83001017810 */ /* 0x002fe20007ffe0ff */
[----:B------:R-:W1:Y:S05]  /*0020*/  S2R R2, SR_TID.X ;  /* 0x0000000000027919 */ /* 0x000e6a0000002100 */
[----:B------:R-:W2:Y:S01]  /*0030*/  LDC.64 R6, c[0x0][0x588] ;  /* 0x00016200ff067b82 */ /* 0x000ea20000000a00 */
[----:B------:R-:W-:Y:S01]  /*0040*/  ELECT P0, URZ, PT ;  /* 0x00000000003f782f */ /* 0x000fe20003800000 */
[----:B------:R-:W-:Y:S01]  /*0050*/  BSSY B0, `(.L_x_0) ;  /* 0x0000016000007945 */ /* 0x000fe20003800000 */
[----:B-1----:R-:W-:-:S02]  /*0060*/  SHF.R.U32.HI R10, RZ, 0x5, R2 ;  /* 0x00000005ff0a7819 */ /* 0x002fc40000011602 */
[----:B------:R-:W-:-:S03]  /*0070*/  SHF.R.U32.HI R2, RZ, 0x7, R2 ;  /* 0x00000007ff027819 */ /* 0x000fc60000011602 */
[----:B------:R-:W1:Y:S04]  /*0080*/  SHFL.IDX PT, R0, R10, RZ, 0x1f ;  /* 0x00001fff0a007589 */ /* 0x000e6800000e0000 */
[----:B------:R3:W4:Y:S01]  /*0090*/  SHFL.IDX PT, R9, R2, RZ, 0x1f ;  /* 0x00001fff02097589 */ /* 0x00072200000e0000 */
[----:B-1----:R-:W-:Y:S02]  /*00a0*/  ISETP.NE.OR P0, PT, R0, RZ, !P0 ;  /* 0x000000ff0000720c */ /* 0x002fe40004705670 */
[----:B------:R-:W-:-:S11]  /*00b0*/  SHF.R.S32.HI R3, RZ, 0x1f, R0 ;  /* 0x0000001fff037819 */ /* 0x000fd60000011400 */
[----:B--234-:R-:W-:Y:S05]  /*00c0*/  @P0 BRA `(.L_x_1) ;  /* 0x0000000000380947 */ /* 0x01cfea0003800000 */
[----:B------:R-:W-:Y:S02]  /*00d0*/  ULDC.64 UR4, c[0x0][0x198] ;  /* 0x0000660000047ab9 */ /* 0x000fe40000000a00 */
[----:B------:R-:W-:Y:S02]  /*00e0*/  UIADD3 UR6, UP0, UR4, 0xf0, URZ ;  /* 0x000000f004067890 */ /* 0x000fe4000ff1e03f */
[----:B------:R-:W-:Y:S02]  /*00f0*/  UIADD3 UR8, UP1, UR4, 0x1f0, URZ ;  /* 0x000001f004087890 */ /* 0x000fe4000ff3e03f */
[----:B------:R-:W-:Y:S02]  /*0100*/  UIADD3 UR10, UP2, UR4, 0x3f0, URZ ;  /* 0x000003f0040a7890 */ /* 0x000fe4000ff5e03f */
[----:B------:R-:W-:Y:S02]  /*0110*/  UIADD3 UR4, UP3, UR4, 0x4f0, URZ ;  /* 0x000004f004047890 */ /* 0x000fe4000ff7e03f */
[----:B------:R-:W-:-:S02]  /*0120*/  UIADD3.X UR7, URZ, UR5, URZ, UP0, !UPT ;  /* 0x000000053f077290 */ /* 0x000fc400087fe43f */
[----:B------:R-:W-:Y:S02]  /*0130*/  UIADD3.X UR9, URZ, UR5, URZ, UP1, !UPT ;  /* 0x000000053f097290 */ /* 0x000fe40008ffe43f */
[----:B------:R-:W-:Y:S02]  /*0140*/  UIADD3.X UR11, URZ, UR5, URZ, UP2, !UPT ;  /* 0x000000053f0b7290 */ /* 0x000fe400097fe43f */
[----:B------:R-:W-:-:S03]  /*0150*/  UIADD3.X UR5, URZ, UR5, URZ, UP3, !UPT ;  /* 0x000000053f057290 */ /* 0x000fc60009ffe43f */
[----:B------:R1:W-:Y:S02]  /*0160*/  UTMACCTL.PF [UR6] ;  /* 0x00000000060079b9 */ /* 0x0003e40008040000 */
[----:B------:R1:W-:Y:S02]  /*0170*/  UTMACCTL.PF [UR8] ;  /* 0x00000000080079b9 */ /* 0x0003e40008040000 */
[----:B------:R1:W-:Y:S02]  /*0180*/  UTMACCTL.PF [UR10] ;  /* 0x000000000a0079b9 */ /* 0x0003e40008040000 */
[----:B------:R1:W-:Y:S02]  /*0190*/  UTMACCTL.PF [UR4] ;  /* 0x00000000040079b9 */ /* 0x0003e40008040000 */
[----:B-1----:R-:W-:Y:S01]  /*01a0*/  NOP ;  /* 0x0000000000007918 */ /* 0x002fe20000000000 */
.L_x_1:
[----:B------:R-:W-:Y:S05]  /*01b0*/  BSYNC B0 ;  /* 0x0000000000007941 */ /* 0x000fea0003800000 */
.L_x_0:
[----:B------:R-:W-:Y:S01]  /*01c0*/  ULDC.64 UR4, c[0x0][0x590] ;  /* 0x0001640000047ab9 */ /* 0x000fe20000000a00 */
[----:B------:R-:W-:Y:S01]  /*01d0*/  LEA.HI R3, R3, R0, RZ, 0x2 ;  /* 0x0000000003037211 */ /* 0x000fe200078f10ff */
[----:B------:R-:W-:Y:S01]  /*01e0*/  ULDC.64 UR54, c[0x0][0x208] ;  /* 0x0000820000367ab9 */ /* 0x000fe20000000a00 */
[----:B------:R-:W-:Y:S02]  /*01f0*/  ISETP.NE.U32.AND P1, PT, RZ, UR4, PT ;  /* 0x00000004ff007c0c */ /* 0x000fe4000bf25070 */
[----:B------:R-:W-:Y:S02]  /*0200*/  LOP3.LUT R3, R3, 0xfffffffc, RZ, 0xc0, !PT ;  /* 0xfffffffc03037812 */ /* 0x000fe400078ec0ff */
[----:B------:R-:W-:Y:S02]  /*0210*/  ISETP.NE.AND.EX P2, PT, RZ, UR5, PT, P1 ;  /* 0x00000005ff007c0c */ /* 0x000fe4000bf45310 */
[----:B------:R-:W-:Y:S01]  /*0220*/  PRMT R5, RZ, 0x7610, R5 ;  /* 0x00007610ff057816 */ /* 0x000fe20000000005 */
[----:B------:R-:W-:Y:S01]  /*0230*/  IMAD.IADD R0, R0, 0x1, -R3 ;  /* 0x0000000100007824 */ /* 0x000fe200078e0a03 */
[----:B------:R-:W-:Y:S01]  /*0240*/  MOV R2, R6 ;  /* 0x0000000600027202 */ /* 0x000fe20000000f00 */
[----:B------:R-:W-:-:S08]  /*0250*/  IMAD.MOV.U32 R3, RZ, RZ, R7 ;  /* 0x000000ffff037224 */ /* 0x000fd000078e0007 */
[----:B------:R-:W-:Y:S05]  /*0260*/  @P2 BRA `(.L_x_2) ;  /* 0x0000000000302947 */ /* 0x000fea0003800000 */
[----:B------:R-:W-:Y:S02]  /*0270*/  ULDC.64 UR6, c[0x0][0x588] ;  /* 0x0001620000067ab9 */ /* 0x000fe40000000a00 */
[----:B------:R-:W-:-:S04]  /*0280*/  ISETP.NE.U32.AND P0, PT, RZ, UR6, PT ;  /* 0x00000006ff007c0c */ /* 0x000fc8000bf05070 */
[----:B------:R-:W-:-:S13]  /*0290*/  ISETP.NE.AND.EX P0, PT, RZ, UR7, PT, P0 ;  /* 0x00000007ff007c0c */ /* 0x000fda000bf05300 */
[----:B------:R-:W-:Y:S05]  /*02a0*/  @!P0 BRA `(.L_x_3) ;  /* 0x0000000000108947 */ /* 0x000fea0003800000 */
[----:B------:R-:W2:Y:S01]  /*02b0*/  LDG.E R4, desc[UR54][R2.64] ;  /* 0x0000003602047981 */ /* 0x000ea2000c1e1900 */
[----:B------:R-:W-:Y:S02]  /*02c0*/  MOV R5, 0x1 ;  /* 0x0000000100057802 */ /* 0x000fe40000000f00 */
[----:B--2---:R-:W-:Y:S01]  /*02d0*/  FSETP.NEU.AND P3, PT, R4, RZ, PT ;  /* 0x000000ff0400720b */ /* 0x004fe20003f6d000 */
[----:B------:R-:W-:-:S12]  /*02e0*/  BRA `(.L_x_2) ;  /* 0x0000000000107947 */ /* 0x000fd80003800000 */
.L_x_3:
[----:B------:R-:W-:Y:S01]  /*02f0*/  ULDC UR6, c[0x0][0x580] ;  /* 0x0001600000067ab9 */ /* 0x000fe20000000800 */
[----:B------:R-:W-:Y:S01]  /*0300*/  IMAD.MOV.U32 R5, RZ, RZ, 0x1 ;  /* 0x00000001ff057424 */ /* 0x000fe200078e00ff */
[----:B------:R-:W-:Y:S02]  /*0310*/  FSETP.NEU.AND P3, PT, RZ, UR6, PT ;  /* 0x00000006ff007c0b */ /* 0x000fe4000bf6d000 */
[----:B------:R-:W-:-:S11]  /*0320*/  CS2R R2, SRZ ;  /* 0x0000000000027805 */ /* 0x000fd6000001ff00 */
.L_x_2:
[----:B------:R-:W-:Y:S02]  /*0330*/  ISETP.NE.U32.AND P0, PT, R2, RZ, PT ;  /* 0x000000ff0200720c */ /* 0x000fe40003f05070 */
[----:B------:R-:W-:Y:S02]  /*0340*/  ISETP.NE.AND.EX P1, PT, RZ, UR5, PT, P1 ;  /* 0x00000005ff007c0c */ /* 0x000fe4000bf25310 */
[----:B------:R-:W-:Y:S02]  /*0350*/  ISETP.NE.AND.EX P0, PT, R3, RZ, PT, P0 ;  /* 0x000000ff0300720c */ /* 0x000fe40003f05300 */
[----:B------:R-:W-:-:S11]  /*0360*/  MOV R4, 0x1 ;  /* 0x0000000100047802 */ /* 0x000fd60000000f00 */
[----:B------:R-:W-:Y:S05]  /*0370*/  @P0 BRA P1, `(.L_x_4) ;  /* 0x0000000000340947 */ /* 0x000fea0000800000 */
[----:B------:R-:W-:Y:S02]  /*0380*/  ISETP.NE.U32.AND P1, PT, RZ, UR4, PT ;  /* 0x00000004ff007c0c */ /* 0x000fe4000bf25070 */
[----:B------:R-:W-:Y:S02]  /*0390*/  PRMT R5, R5, 0x9910, RZ ;  /* 0x0000991005057816 */ /* 0x000fe400000000ff */
[----:B------:R-:W-:Y:S02]  /*03a0*/  ISETP.NE.AND.EX P1, PT, RZ, UR5, PT, P1 ;  /* 0x00000005ff007c0c */ /* 0x000fe4000bf25310 */
[----:B------:R-:W-:Y:S01]  /*03b0*/  ISETP.NE.U32.AND P0, PT, R2, RZ, PT ;  /* 0x000000ff0200720c */ /* 0x000fe20003f05070 */
[----:B------:R-:W-:-:S03]  /*03c0*/  IMAD.MOV.U32 R2, RZ, RZ, R5 ;  /* 0x000000ffff027224 */ /* 0x000fc600078e0005 */
[----:B------:R-:W-:Y:S02]  /*03d0*/  ISETP.NE.AND.EX P0, PT, R3, RZ, PT, P0 ;  /* 0x000000ff0300720c */ /* 0x000fe40003f05300 */
[----:B------:R-:W-:Y:S02]  /*03e0*/  ISETP.NE.AND P4, PT, R2, RZ, PT ;  /* 0x000000ff0200720c */ /* 0x000fe40003f85270 */
[----:B------:R-:W-:Y:S02]  /*03f0*/  SEL R3, RZ, 0xffffffff, P3 ;  /* 0xffffffffff037807 */ /* 0x000fe40001800000 */
[----:B------:R-:W-:-:S04]  /*0400*/  SEL R2, RZ, 0xffffffff, P0 ;  /* 0xffffffffff027807 */ /* 0x000fc80000000000 */
[----:B------:R-:W-:-:S04]  /*0410*/  @P1 SEL R3, R2, R3, !P4 ;  /* 0x0000000302031207 */ /* 0x000fc80006000000 */
[----:B------:R-:W-:-:S04]  /*0420*/  LOP3.LUT R3, R3, 0x1, RZ, 0xc0, !PT ;  /* 0x0000000103037812 */ /* 0x000fc800078ec0ff */
[----:B------:R-:W-:-:S04]  /*0430*/  ISETP.NE.U32.AND P0, PT, R3, 0x1, PT ;  /* 0x000000010300780c */ /* 0x000fc80003f05070 */
[----:B------:R-:W-:-:S09]  /*0440*/  SEL R4, RZ, 0x1, !P0 ;  /* 0x00000001ff047807 */ /* 0x000fd20004000000 */
.L_x_4:
[----:B------:R-:W1:Y:S02]  /*0450*/  SHFL.IDX PT, R2, R10, RZ, 0x1f ;  /* 0x00001fff0a027589 */ /* 0x000e6400000e0000 */
[----:B-1----:R-:W-:-:S13]  /*0460*/  ISETP.NE.AND P0, PT, R2, RZ, PT ;  /* 0x000000ff0200720c */ /* 0x002fda0003f05270 */
[----:B------:R-:W-:Y:S05]  /*0470*/  @P0 BRA `(.L_x_5) ;  /* 0x0000000000500947 */ /* 0x000fea0003800000 */
[----:B------:R-:W1:Y:S01]  /*0480*/  S2UR UR8, SR_CgaCtaId ;  /* 0x00000000000879c3 */ /* 0x000e620000008800 */
[----:B------:R-:W-:Y:S01]  /*0490*/  UMOV UR4, 0x400 ;  /* 0x0000040000047882 */ /* 0x000fe20000000000 */
[----:B------:R-:W-:Y:S01]  /*04a0*/  UMOV UR5, 0x1 ;  /* 0x0000000100057882 */ /* 0x000fe20000000000 */
[----:B------:R-:W-:Y:S01]  /*04b0*/  UMOV UR6, 0x100 ;  /* 0x0000010000067882 */ /* 0x000fe20000000000 */
[----:B------:R-:W-:Y:S01]  /*04c0*/  ELECT P0, URZ, PT ;  /* 0x00000000003f782f */ /* 0x000fe20003800000 */
[----:B------:R-:W-:-:S04]  /*04d0*/  UIADD3 UR6, -UR6, 0x100000, URZ ;  /* 0x0010000006067890 */ /* 0x000fc8000fffe13f */
[----:B------:R-:W-:Y:S02]  /*04e0*/  USHF.L.U32 UR7, UR6, 0xb, URZ ;  /* 0x0000000b06077899 */ /* 0x000fe4000800063f */
[----:B------:R-:W-:Y:S02]  /*04f0*/  USHF.L.U32 UR6, UR6, 0x1, URZ ;  /* 0x0000000106067899 */ /* 0x000fe4000800063f */
[----:B-1----:R-:W-:Y:S02]  /*0500*/  ULEA UR8, UR8, UR4, 0x18 ;  /* 0x0000000408087291 */ /* 0x002fe4000f8ec03f */
[----:B------:R-:W-:-:S04]  /*0510*/  UIADD3 UR4, -UR5, 0x100000, URZ ;  /* 0x0010000005047890 */ /* 0x000fc8000fffe13f */
[----:B------:R-:W-:Y:S02]  /*0520*/  USHF.L.U32 UR5, UR4, 0xb, URZ ;  /* 0x0000000b04057899 */ /* 0x000fe4000800063f */
[----:B------:R-:W-:Y:S01]  /*0530*/  USHF.L.U32 UR4, UR4, 0x1, URZ ;  /* 0x0000000104047899 */ /* 0x000fe2000800063f */
[----:B------:R-:W1:Y:S11]  /*0540*/  FENCE.VIEW.ASYNC.S ;  /* 0x00000000000073c6 */ /* 0x000e760000000000 */
[----:B-1----:R1:W2:Y:S01]  /*0550*/  SYNCS.EXCH.64 URZ, [UR8], UR4 ;  /* 0x00000004083f75b2 */ /* 0x0022a20008000100 */
[----:B------:R1:W3:Y:S01]  /*0560*/  SYNCS.EXCH.64 URZ, [UR8+0x18], UR6 ;  /* 0x00001806083f75b2 */ /* 0x0002e20008000100 */
[----:B------:R1:W4:Y:S01]  /*0570*/  SYNCS.EXCH.64 URZ, [UR8+0x8], UR4 ;  /* 0x00000804083f75b2 */ /* 0x0003220008000100 */
[----:B------:R1:W1:Y:S01]  /*0580*/  SYNCS.EXCH.64 URZ, [UR8+0x20], UR6 ;  /* 0x00002006083f75b2 */ /* 0x0002620008000100 */
[----:B------:R1:W1:Y:S01]  /*0590*/  SYNCS.EXCH.64 URZ, [UR8+0x10], UR4 ;  /* 0x00001004083f75b2 */ /* 0x0002620008000100 */
[----:B------:R1:W1:Y:S01]  /*05a0*/  SYNCS.EXCH.64 URZ, [UR8+0x28], UR6 ;  /* 0x00002806083f75b2 */ /* 0x0002620008000100 */
[----:B------:R-:W-:Y:S01]  /*05b0*/  NOP ;  /* 0x0000000000007918 */ /* 0x000fe20000000000 */
.L_x_5:
[----:B------:R-:W5:Y:S01]  /*05c0*/  SHFL.IDX PT, R2, R10, RZ, 0x1f ;  /* 0x00001fff0a027589 */ /* 0x000f6200000e0000 */
[----:B------:R-:W1:Y:S01]  /*05d0*/  LDC R3, c[0x0][0x904] ;  /* 0x00024100ff037b82 */ /* 0x000e620000000800 */
[----:B------:R-:W-:Y:S01]  /*05e0*/  NOP ;  /* 0x0000000000007918 */ /* 0x000fe20000000000 */
[----:B-----5:R-:W-:-:S13]  /*05f0*/  ISETP.NE.AND P0, PT, R2, RZ, PT ;  /* 0x000000ff0200720c */ /* 0x020fda0003f05270 */
[----:B------:R-:W-:Y:S05]  /*0600*/  @P0 BRA `(.L_x_6) ;  /* 0x0000000000580947 */ /* 0x000fea0003800000 */
[----:B-1----:R-:W1:Y:S01]  /*0610*/  S2UR UR5, SR_CgaCtaId ;  /* 0x00000000000579c3 */ /* 0x002e620000008800 */
[----:B------:R-:W-:Y:S01]  /*0620*/  UMOV UR4, 0x400 ;  /* 0x0000040000047882 */ /* 0x000fe20000000000 */
[----:B------:R-:W-:Y:S01]  /*0630*/  UMOV UR6, 0x20 ;  /* 0x0000002000067882 */ /* 0x000fe20000000000 */
[----:B------:R-:W-:Y:S01]  /*0640*/  UMOV UR7, 0x100 ;  /* 0x0000010000077882 */ /* 0x000fe20000000000 */
[----:B------:R-:W-:Y:S01]  /*0650*/  ELECT P0, URZ, PT ;  /* 0x00000000003f782f */ /* 0x000fe20003800000 */
[----:B-1----:R-:W-:Y:S02]  /*0660*/  ULEA UR8, UR5, UR4, 0x18 ;  /* 0x0000000405087291 */ /* 0x002fe4000f8ec03f */
[----:B------:R-:W-:-:S04]  /*0670*/  UIADD3 UR4, -UR6, 0x100000, URZ ;  /* 0x0010000006047890 */ /* 0x000fc8000fffe13f */
[----:B------:R-:W-:Y:S02]  /*0680*/  USHF.L.U32 UR5, UR4, 0xb, URZ ;  /* 0x0000000b04057899 */ /* 0x000fe4000800063f */
[----:B------:R-:W-:Y:S02]  /*0690*/  USHF.L.U32 UR4, UR4, 0x1, URZ ;  /* 0x0000000104047899 */ /* 0x000fe4000800063f */
[----:B------:R-:W-:-:S04]  /*06a0*/  UIADD3 UR6, -UR7, 0x100000, URZ ;  /* 0x0010000007067890 */ /* 0x000fc8000fffe13f */
[----:B------:R-:W-:Y:S02]  /*06b0*/  USHF.L.U32 UR7, UR6, 0xb, URZ ;  /* 0x0000000b06077899 */ /* 0x000fe4000800063f */
[----:B------:R-:W-:Y:S01]  /*06c0*/  USHF.L.U32 UR6, UR6, 0x1, URZ ;  /* 0x0000000106067899 */ /* 0x000fe2000800063f */
[----:B------:R-:W1:Y:S03]  /*06d0*/  FENCE.VIEW.ASYNC.S ;  /* 0x00000000000073c6 */ /* 0x000e660000000000 */
[----:B-1----:R1:W1:Y:S08]  /*06e0*/  SYNCS.EXCH.64 URZ, [UR8+0x30], UR4 ;  /* 0x00003004083f75b2 */ /* 0x0022700008000100 */
[----:B------:R1:W1:Y:S01]  /*06f0*/  SYNCS.EXCH.64 URZ, [UR8+0x50], UR6 ;  /* 0x00005006083f75b2 */ /* 0x0002620008000100 */
[----:B------:R1:W1:Y:S01]  /*0700*/  SYNCS.EXCH.64 URZ, [UR8+0x38], UR4 ;  /* 0x00003804083f75b2 */ /* 0x0002620008000100 */
[----:B------:R1:W1:Y:S01]  /*0710*/  SYNCS.EXCH.64 URZ, [UR8+0x58], UR6 ;  /* 0x00005806083f75b2 */ /* 0x0002620008000100 */
[----:B------:R1:W1:Y:S01]  /*0720*/  SYNCS.EXCH.64 URZ, [UR8+0x40], UR4 ;  /* 0x00004004083f75b2 */ /* 0x0002620008000100 */
[----:B------:R1:W1:Y:S01]  /*0730*/  SYNCS.EXCH.64 URZ, [UR8+0x60], UR6 ;  /* 0x00006006083f75b2 */ /* 0x0002620008000100 */
[----:B------:R1:W1:Y:S01]  /*0740*/  SYNCS.EXCH.64 URZ, [UR8+0x48], UR4 ;  /* 0x00004804083f75b2 */ /* 0x0002620008000100 */
[----:B------:R1:W1:Y:S01]  /*0750*/  SYNCS.EXCH.64 URZ, [UR8+0x68], UR6 ;  /* 0x00006806083f75b2 */ /* 0x0002620008000100 */
[----:B------:R-:W-:Y:S01]  /*0760*/  NOP ;  /* 0x0000000000007918 */ /* 0x000fe20000000000 */
.L_x_6:
[----:B------:R-:W5:Y:S01]  /*0770*/  S2R R5, SR_CTAID.Y ;  /* 0x0000000000057919 */ /* 0x000f620000002600 */
[----:B-1----:R-:W-:Y:S02]  /*0780*/  ISETP.NE.AND P6, PT, R3, 0x1, PT ;  /* 0x000000010300780c */ /* 0x002fe40003fc5270 */
[----:B------:R-:W-:Y:S01]  /*0790*/  ELECT P0, URZ, PT ;  /* 0x00000000003f782f */ /* 0x000fe20003800000 */
[----:B------:R-:W1:Y:S01]  /*07a0*/  S2UR UR37, SR_CgaCtaId ;  /* 0x00000000002579c3 */ /* 0x000e620000008800 */
[----:B------:R-:W2:Y:S01]  /*07b0*/  SHFL.IDX PT, R10, R10, RZ, 0x1f ;  /* 0x00001fff0a0a7589 */ /* 0x000ea200000e0000 */
[----:B------:R-:W-:Y:S01]  /*07c0*/  ISETP.NE.AND P3, PT, R0, RZ, PT ;  /* 0x000000ff0000720c */ /* 0x000fe20003f65270 */
[----:B------:R-:W-:Y:S01]  /*07d0*/  UMOV UR4, 0x20 ;  /* 0x0000002000047882 */ /* 0x000fe20000000000 */
[----:B------:R-:W-:Y:S01]  /*07e0*/  ISETP.NE.AND P4, PT, R9, RZ, PT ;  /* 0x000000ff0900720c */ /* 0x000fe20003f85270 */
[----:B------:R-:W3:Y:S01]  /*07f0*/  S2R R8, SR_CTAID.X ;  /* 0x0000000000087919 */ /* 0x000ee20000002500 */
[----:B------:R-:W-:Y:S01]  /*0800*/  NOP ;  /* 0x0000000000007918 */ /* 0x000fe20000000000 */
[----:B------:R-:W-:Y:S01]  /*0810*/  UMOV UR38, 0x1 ;  /* 0x0000000100267882 */ /* 0x000fe20000000000 */
[----:B------:R-:W-:Y:S02]  /*0820*/  BSSY B6, `(.L_x_7) ;  /* 0x0001696000067945 */ /* 0x000fe40003800000 */
[----:B------:R-:W3:Y:S01]  /*0830*/  @P6 LDC R11, c[0x0][0x10] ;  /* 0x00000400ff0b6b82 */ /* 0x000ee20000000800 */
[----:B------:R-:W-:Y:S01]  /*0840*/  @P6 IMAD.MOV.U32 R3, RZ, RZ, RZ ;  /* 0x000000ffff036224 */ /* 0x000fe200078e00ff */
[----:B--2---:R-:W-:-:S06]  /*0850*/  ISETP.NE.OR P1, PT, R10, RZ, !P0 ;  /* 0x000000ff0a00720c */ /* 0x004fcc0004725670 */
[----:B------:R-:W2:Y:S01]  /*0860*/  @!P6 LDC R10, c[0x0][0xc] ;  /* 0x00000300ff0aeb82 */ /* 0x000ea20000000800 */
[----:B------:R-:W-:Y:S02]  /*0870*/  ISETP.EQ.OR P0, PT, R0, 0x3, !P3 ;  /* 0x000000030000780c */ /* 0x000fe40005f02670 */
[----:B-----5:R-:W-:Y:S02]  /*0880*/  @P6 MOV R2, R5 ;  /* 0x0000000500026202 */ /* 0x020fe40000000f00 */
[----:B------:R-:W-:-:S03]  /*0890*/  ISETP.EQ.AND P0, PT, R9, RZ, P0 ;  /* 0x000000ff0900720c */ /* 0x000fc60000702270 */
[----:B---3--:R-:W-:Y:S01]  /*08a0*/  @P6 IMAD.WIDE.U32 R2, R8, R11, R2 ;  /* 0x0000000b08026225 */ /* 0x008fe200078e0002 */
[----:B------:R-:W-:Y:S01]  /*08b0*/  VOTEU.ALL UP0, P1 ;  /* 0x00000000003f7886 */ /* 0x000fe20000800000 */
[----:B------:R-:W-:Y:S01]  /*08c0*/  @P6 MOV R11, RZ ;  /* 0x000000ff000b6202 */ /* 0x000fe20000000f00 */
[----:B------:R-:W-:Y:S01]  /*08d0*/  VOTEU.ALL UP1, P1 ;  /* 0x00000000003f7886 */ /* 0x000fe20000820000 */
[----:B------:R-:W-:Y:S02]  /*08e0*/  @P6 MOV R20, R2 ;  /* 0x0000000200146202 */ /* 0x000fe40000000f00 */
[----:B------:R-:W-:Y:S01]  /*08f0*/  @!UP0 UMOV UR6, 0x400 ;  /* 0x0000040000068882 */ /* 0x000fe20000000000 */
[----:B------:R-:W-:Y:S01]  /*0900*/  @P6 IMAD.IADD R21, R3, 0x1, R11 ;  /* 0x0000000103156824 */ /* 0x000fe200078e020b */
[----:B------:R-:W-:-:S04]  /*0910*/  @!UP0 UIADD3 UR4, -UR4, 0x100000, URZ ;  /* 0x0010000004048890 */ /* 0x000fc8000fffe13f */
[----:B------:R-:W-:Y:S02]  /*0920*/  @!UP0 USHF.L.U32 UR5, UR4, 0xb, URZ ;  /* 0x0000000b04058899 */ /* 0x000fe4000800063f */
[----:B------:R-:W-:Y:S01]  /*0930*/  @!UP0 USHF.L.U32 UR4, UR4, 0x1, URZ ;  /* 0x0000000104048899 */ /* 0x000fe2000800063f */
[----:B------:R-:W-:Y:S01]  /*0940*/  VIADD R11, R9, 0xffffffff ;  /* 0xffffffff090b7836 */ /* 0x000fe20000000000 */
[----:B-1----:R-:W-:Y:S01]  /*0950*/  @!UP0 ULEA UR8, UR37, UR6, 0x18 ;  /* 0x0000000625088291 */ /* 0x002fe2000f8ec03f */
[----:B------:R-:W-:Y:S01]  /*0960*/  MOV R9, RZ ;  /* 0x000000ff00097202 */ /* 0x000fe20000000f00 */
[----:B------:R-:W-:Y:S01]  /*0970*/  VOTEU.ALL UP0, P1 ;  /* 0x00000000003f7886 */ /* 0x000fe20000800000 */
[----:B------:R-:W-:Y:S01]  /*0980*/  ISETP.EQ.AND P1, PT, R0, 0x2, !P4 ;  /* 0x000000020000780c */ /* 0x000fe20006722270 */
[----:B------:R-:W-:Y:S01]  /*0990*/  ULDC UR6, c[0x0][0xc] ;  /* 0x0000030000067ab9 */ /* 0x000fe20000000800 */
[----:B------:R-:W-:Y:S01]  /*09a0*/  ISETP.GE.U32.AND P5, PT, R11, 0x2, PT ;  /* 0x000000020b00780c */ /* 0x000fe20003fa6070 */
[----:B--2---:R-:W-:Y:S01]  /*09b0*/  @!P6 IMAD.WIDE.U32 R2, R10, R5, R8 ;  /* 0x000000050a02e225 */ /* 0x004fe200078e0008 */
[----:B------:R-:W-:Y:S01]  /*09c0*/  SEL R12, RZ, 0x1, !P1 ;  /* 0x00000001ff0c7807 */ /* 0x000fe20004800000 */
[----:B------:R-:W-:Y:S01]  /*09d0*/  ULDC UR7, c[0x0][0x10] ;  /* 0x0000040000077ab9 */ /* 0x000fe20000000800 */
[----:B------:R-:W-:Y:S01]  /*09e0*/  SEL R10, RZ, 0x1, !P0 ;  /* 0x00000001ff0a7807 */ /* 0x000fe20004000000 */
[----:B------:R-:W-:Y:S01]  /*09f0*/  @!P6 IMAD.MOV.U32 R20, RZ, RZ, R2 ;  /* 0x000000ffff14e224 */ /* 0x000fe200078e0002 */
[----:B------:R-:W-:Y:S01]  /*0a00*/  SEL R12, R12, 0x2, P5 ;  /* 0x000000020c0c7807 */ /* 0x000fe20002800000 */
[----:B------:R-:W1:Y:S02]  /*0a10*/  FENCE.VIEW.ASYNC.S ;  /* 0x00000000000073c6 */ /* 0x000e640000000000 */
[----:B-1----:R-:W4:Y:S01]  /*0a20*/  @!UP0 SYNCS.EXCH.64 URZ, [UR8+0x70], UR4 ;  /* 0x00007004083f85b2 */ /* 0x002f220008000100 */
[----:B------:R-:W-:-:S02]  /*0a30*/  @!P6 MOV R21, R3 ;  /* 0x000000030015e202 */ /* 0x000fc40000000f00 */
[----:B------:R-:W-:Y:S01]  /*0a40*/  SEL R3, R10, 0x2, P5 ;  /* 0x000000020a037807 */ /* 0x000fe20002800000 */
[----:B------:R1:W-:Y:S04]  /*0a50*/  STL [R1+0x200], R20 ;  /* 0x0002001401007387 */ /* 0x0003e80000100800 */
[----:B------:R1:W-:Y:S04]  /*0a60*/  STL [R1+0x214], R12 ;  /* 0x0002140c01007387 */ /* 0x0003e80000100800 */
[----:B------:R1:W-:Y:S04]  /*0a70*/  STL [R1+0x204], R21 ;  /* 0x0002041501007387 */ /* 0x0003e80000100800 */
[----:B------:R1:W-:Y:S01]  /*0a80*/  STL [R1+0x208], R3 ;  /* 0x0002080301007387 */ /* 0x0003e20000100800 */
[----:B------:R2:W4:Y:S01]  /*0a90*/  @!UP1 SYNCS.EXCH.64 URZ, [UR8+0x78], UR4 ;  /* 0x00007804083f95b2 */ /* 0x0005220008000100 */
[----:B------:R-:W-:Y:S01]  /*0aa0*/  NOP ;  /* 0x0000000000007918 */ /* 0x000fe20000000000 */
[----:B--2---:R-:W-:-:S03]  /*0ab0*/  UIMAD.WIDE.U32 UR4, UR6, UR7, URZ ;  /* 0x00000007060472a5 */ /* 0x004fc6000f8e003f */
[----:B------:R-:W-:Y:S02]  /*0ac0*/  ULDC UR6, c[0x0][0x14] ;  /* 0x0000050000067ab9 */ /* 0x000fe40000000800 */
[----:B------:R-:W-:Y:S02]  /*0ad0*/  UIMAD.WIDE.U32 UR46, UR4, UR6, URZ ;  /* 0x00000006042e72a5 */ /* 0x000fe4000f8e003f */
[----:B------:R-:W-:-:S04]  /*0ae0*/  UIMAD UR39, UR5, UR6, URZ ;  /* 0x00000006052772a4 */ /* 0x000fc8000f8e023f */
[----:B------:R-:W-:Y:S01]  /*0af0*/  UIADD3 UR39, UR47, UR39, URZ ;  /* 0x000000272f277290 */ /* 0x000fe2000fffe03f */
[----:B----4-:R-:W-:Y:S06]  /*0b00*/  BAR.SYNC.DEFER_BLOCKING 0x0 ;  /* 0x0000000000007b1d */ /* 0x010fec0000010000 */
[----:B-1----:R-:W-:Y:S05]  /*0b10*/  @!P4 BRA `(.L_x_8) ;  /* 0x0000012c0004c947 */ /* 0x002fea0003800000 */
[----:B------:R-:W-:-:S13]  /*0b20*/  ISETP.GT.U32.AND P0, PT, R11, 0x1, PT ;  /* 0x000000010b00780c */ /* 0x000fda0003f04070 */
[----:B------:R-:W-:Y:S05]  /*0b30*/  @P0 BRA `(.L_x_9) ;  /* 0x0000016400900947 */ /* 0x000fea0003800000 */
[----:B------:R-:W-:Y:S01]  /*0b40*/  PRMT R2, RZ, 0x7610, R2 ;  /* 0x00007610ff027816 */ /* 0x000fe20000000002 */
[----:B------:R-:W-:Y:S01]  /*0b50*/  ULDC.64 UR4, c[0x0][0x8f8] ;  /* 0x00023e0000047ab9 */ /* 0x000fe20000000a00 */
[----:B------:R-:W-:Y:S01]  /*0b60*/  UMOV UR43, 0xffffffff ;  /* 0xffffffff002b7882 */ /* 0x000fe20000000000 */
[----:B------:R-:W-:Y:S01]  /*0b70*/  ISETP.GE.U32.AND P0, PT, R20, UR4, PT ;  /* 0x0000000414007c0c */ /* 0x000fe2000bf06070 */
[----:B------:R-:W-:Y:S01]  /*0b80*/  IMAD.MOV.U32 R19, RZ, RZ, -0x1 ;  /* 0xffffffffff137424 */ /* 0x000fe200078e00ff */
[----:B------:R1:W-:Y:S01]  /*0b90*/  STL.S16 [R1+0x20c], R2 ;  /* 0x00020c0201007387 */ /* 0x0003e20000100600 */
[----:B------:R-:W-:Y:S02]  /*0ba0*/  MOV R18, 0xffffffff ;  /* 0xffffffff00127802 */ /* 0x000fe40000000f00 */
[----:B------:R-:W-:Y:S02]  /*0bb0*/  ISETP.GE.U32.AND.EX P0, PT, R21, UR5, PT, P0 ;  /* 0x0000000515007c0c */ /* 0x000fe4000bf06100 */
[----:B------:R-:W-:-:S11]  /*0bc0*/  PRMT R0, RZ, 0x7610, R0 ;  /* 0x00007610ff007816 */ /* 0x000fd60000000000 */
[----:B-1----:R-:W-:Y:S05]  /*0bd0*/  @P0 BRA `(.L_x_10) ;  /* 0x0000000400640947 */ /* 0x002fea0003800000 */
[----:B------:R-:W1:Y:S01]  /*0be0*/  LDC.64 R14, c[0x0][0x8d0] ;  /* 0x00023400ff0e7b82 */ /* 0x000e620000000a00 */
[----:B------:R-:W-:Y:S01]  /*0bf0*/  IMAD.MOV.U32 R2, RZ, RZ, R20 ;  /* 0x000000ffff027224 */ /* 0x000fe200078e0014 */
[----:B------:R-:W-:-:S06]  /*0c00*/  MOV R3, R21 ;  /* 0x0000001500037202 */ /* 0x000fcc0000000f00 */
[----:B------:R-:W2:Y:S08]  /*0c10*/  LDC R0, c[0x0][0x8d8] ;  /* 0x00023600ff007b82 */ /* 0x000eb00000000800 */
[----:B------:R-:W3:Y:S01]  /*0c20*/  LDC.64 R16, c[0x0][0x8c8] ;  /* 0x00023200ff107b82 */ /* 0x000ee20000000a00 */
[----:B-1----:R-:W-:-:S04]  /*0c30*/  ISETP.NE.U32.AND P0, PT, R14, RZ, PT ;  /* 0x000000ff0e00720c */ /* 0x002fc80003f05070 */
[----:B------:R-:W-:-:S13]  /*0c40*/  ISETP.NE.AND.EX P0, PT, R15, RZ, PT, P0 ;  /* 0x000000ff0f00720c */ /* 0x000fda0003f05300 */
[----:B--23--:R-:W-:Y:S05]  /*0c50*/  @!P0 BRA `(.L_x_11) ;  /* 0x0000000000288947 */ /* 0x00cfea0003800000 */
[----:B------:R-:W1:Y:S02]  /*0c60*/  LDC R11, c[0x0][0x8dc] ;  /* 0x00023700ff0b7b82 */ /* 0x000e640000000800 */
[----:B-1----:R-:W-:-:S05]  /*0c70*/  IADD3 R11, P0, R20, R11, RZ ;  /* 0x0000000b140b7210 */ /* 0x002fca0007f1e0ff */
[----:B------:R-:W-:-:S04]  /*0c80*/  IMAD.X R13, RZ, RZ, R21, P0 ;  /* 0x000000ffff0d7224 */ /* 0x000fc800000e0615 */
[----:B------:R-:W-:-:S04]  /*0c90*/  IMAD.WIDE.U32 R2, R13, R14, RZ ;  /* 0x0000000e0d027225 */ /* 0x000fc800078e00ff */
[----:B------:R-:W-:-:S04]  /*0ca0*/  IMAD.WIDE.U32 R6, P0, R11, R15, R2 ;  /* 0x0000000f0b067225 */ /* 0x000fc80007800002 */
[----:B------:R-:W-:Y:S01]  /*0cb0*/  IMAD.WIDE.U32 R2, R11, R14, RZ ;  /* 0x0000000e0b027225 */ /* 0x000fe200078e00ff */
[----:B------:R-:W-:-:S03]  /*0cc0*/  IADD3.X R11, RZ, RZ, RZ, P0, !PT ;  /* 0x000000ffff0b7210 */ /* 0x000fc600007fe4ff */
[----:B------:R-:W-:Y:S01]  /*0cd0*/  IMAD.MOV.U32 R10, RZ, RZ, R7 ;  /* 0x000000ffff0a7224 */ /* 0x000fe200078e0007 */
[----:B------:R-:W-:-:S05]  /*0ce0*/  IADD3 RZ, P0, R3, R6, RZ ;  /* 0x0000000603ff7210 */ /* 0x000fca0007f1e0ff */
[----:B------:R-:W-:-:S08]  /*0cf0*/  IMAD.WIDE.U32.X R2, R13, R15, R10, P0 ;  /* 0x0000000f0d027225 */ /* 0x000fd000000e040a */
.L_x_11:
[-CC-:B------:R-:W-:Y:S01]  /*0d00*/  SHF.R.U64 R22, R2, R0.reuse, R3.reuse ;  /* 0x0000000002167219 */ /* 0x180fe20000001203 */
[----:B------:R-:W1:Y:S01]  /*0d10*/  LDC.64 R14, c[0x0][0x8e8] ;  /* 0x00023a00ff0e7b82 */ /* 0x000e620000000a00 */
[----:B------:R-:W-:Y:S01]  /*0d20*/  SHF.R.U32.HI R0, RZ, R0, R3 ;  /* 0x00000000ff007219 */ /* 0x000fe20000011603 */
[----:B------:R-:W-:Y:S01]  /*0d30*/  IMAD.MOV.U32 R2, RZ, RZ, R20 ;  /* 0x000000ffff027224 */ /* 0x000fe200078e0014 */
[----:B------:R-:W-:Y:S01]  /*0d40*/  IADD3 R7, P0, RZ, -R22, RZ ;  /* 0x80000016ff077210 */ /* 0x000fe20007f1e0ff */
[----:B------:R-:W-:Y:S01]  /*0d50*/  ULDC UR4, c[0x0][0x150] ;  /* 0x0000540000047ab9 */ /* 0x000fe20000000800 */
[----:B------:R-:W-:Y:S02]  /*0d60*/  IMAD.MOV.U32 R6, RZ, RZ, -0x1 ;  /* 0xffffffffff067424 */ /* 0x000fe400078e00ff */
[----:B------:R-:W-:Y:S01]  /*0d70*/  IADD3.X R3, RZ, ~R0, RZ, P0, !PT ;  /* 0x80000000ff037210 */ /* 0x000fe200007fe4ff */
[----:B------:R-:W2:Y:S04]  /*0d80*/  LDC R4, c[0x0][0x8c0] ;  /* 0x00023000ff047b82 */ /* 0x000ea80000000800 */
[----:B------:R-:W-:Y:S01]  /*0d90*/  IMAD R0, R3, R16, RZ ;  /* 0x0000001003007224 */ /* 0x000fe200078e02ff */
[----:B------:R-:W-:-:S03]  /*0da0*/  MOV R3, R21 ;  /* 0x0000001500037202 */ /* 0x000fc60000000f00 */
[----:B------:R-:W3:Y:S01]  /*0db0*/  LDC R9, c[0x0][0x8b0] ;  /* 0x00022c00ff097b82 */ /* 0x000ee20000000800 */
[----:B------:R-:W-:-:S04]  /*0dc0*/  IMAD.WIDE.U32 R2, R7, R16, R2 ;  /* 0x0000001007027225 */ /* 0x000fc800078e0002 */
[----:B------:R-:W-:Y:S01]  /*0dd0*/  IMAD R7, R7, R17, R0 ;  /* 0x0000001107077224 */ /* 0x000fe200078e0200 */
[----:B------:R-:W-:Y:S02]  /*0de0*/  I2FP.F32.U32 R0, R8 ;  /* 0x0000000800007245 */ /* 0x000fe40000201000 */
[----:B------:R-:W4:Y:S01]  /*0df0*/  LDC R12, c[0x0][0x148] ;  /* 0x00005200ff0c7b82 */ /* 0x000f220000000800 */
[----:B-1----:R-:W-:Y:S01]  /*0e00*/  ISETP.NE.U32.AND P0, PT, R14, RZ, PT ;  /* 0x000000ff0e00720c */ /* 0x002fe20003f05070 */
[----:B------:R-:W-:Y:S02]  /*0e10*/  IMAD.IADD R7, R3, 0x1, R7 ;  /* 0x0000000103077824 */ /* 0x000fe400078e0207 */
[----:B------:R-:W-:Y:S01]  /*0e20*/  FMUL R0, R0, UR4 ;  /* 0x0000000400007c20 */ /* 0x000fe20008400000 */
[----:B------:R-:W-:Y:S01]  /*0e30*/  ISETP.NE.AND.EX P0, PT, R15, RZ, PT, P0 ;  /* 0x000000ff0f00720c */ /* 0x000fe20003f05300 */
[----:B------:R-:W-:Y:S02]  /*0e40*/  ULDC UR4, c[0x0][0x154] ;  /* 0x0000550000047ab9 */ /* 0x000fe40000000800 */
[----:B------:R-:W1:Y:S01]  /*0e50*/  LDC R3, c[0x0][0x144] ;  /* 0x00005100ff037b82 */ /* 0x000e620000000800 */
[-CC-:B--2---:R-:W-:Y:S01]  /*0e60*/  SHF.R.U64 R13, R2, R4.reuse, R7.reuse ;  /* 0x00000004020d7219 */ /* 0x184fe20000001207 */
[----:B------:R-:W2:Y:S01]  /*0e70*/  F2I.U32.TRUNC.NTZ R0, R0 ;  /* 0x0000000000007305 */ /* 0x000ea2000020f000 */
[----:B------:R-:W-:-:S02]  /*0e80*/  SHF.R.U32.HI R4, RZ, R4, R7 ;  /* 0x00000004ff047219 */ /* 0x000fc40000011607 */
[----:B------:R-:W-:-:S03]  /*0e90*/  I2FP.F32.U32 R2, R5 ;  /* 0x0000000500027245 */ /* 0x000fc60000201000 */
[----:B------:R-:W4:Y:S01]  /*0ea0*/  LDC R19, c[0x0][0x8a8] ;  /* 0x00022a00ff137b82 */ /* 0x000f220000000800 */
[-CC-:B---3--:R-:W-:Y:S01]  /*0eb0*/  SHF.R.U64 R21, R13, R9.reuse, R4.reuse ;  /* 0x000000090d157219 */ /* 0x188fe20000001204 */
[----:B------:R-:W-:Y:S01]  /*0ec0*/  FMUL R2, R2, UR4 ;  /* 0x0000000402027c20 */ /* 0x000fe20008400000 */
[----:B------:R-:W-:Y:S01]  /*0ed0*/  SHF.R.U32.HI R4, RZ, R9, R4 ;  /* 0x00000009ff047219 */ /* 0x000fe20000011604 */
[----:B------:R-:W-:Y:S02]  /*0ee0*/  ULDC UR4, c[0x0][0x900] ;  /* 0x0002400000047ab9 */ /* 0x000fe40000000800 */
[----:B------:R3:W1:Y:S01]  /*0ef0*/  F2I.U32.TRUNC.NTZ R10, R2 ;  /* 0x00000002000a7305 */ /* 0x000662000020f000 */
[--C-:B------:R-:W-:Y:S01]  /*0f00*/  SHF.R.U32.HI R11, RZ, UR4, R4.reuse ;  /* 0x00000004ff0b7c19 */ /* 0x100fe20008011604 */
[----:B------:R-:W4:Y:S01]  /*0f10*/  LDC R16, c[0x0][0x8f0] ;  /* 0x00023c00ff107b82 */ /* 0x000f220000000800 */
[----:B--2---:R-:W-:Y:S02]  /*0f20*/  IADD3 R0, -R0, RZ, RZ ;  /* 0x000000ff00007210 */ /* 0x004fe40007ffe1ff */
[----:B------:R-:W-:-:S02]  /*0f30*/  SHF.R.U64 R20, R21, UR4, R4 ;  /* 0x0000000415147c19 */ /* 0x000fc40008001204 */
[----:B------:R-:W-:Y:S02]  /*0f40*/  SHF.L.U32 R4, R6, UR4, RZ ;  /* 0x0000000406047c19 */ /* 0x000fe400080006ff */
[----:B---3--:R-:W-:Y:S01]  /*0f50*/  MOV R2, R20 ;  /* 0x0000001400027202 */ /* 0x008fe20000000f00 */
[----:B------:R-:W2:Y:S01]  /*0f60*/  LDC R17, c[0x0][0x8e0] ;  /* 0x00023800ff117b82 */ /* 0x000ea20000000800 */
[----:B-1----:R-:W-:Y:S02]  /*0f70*/  IMAD R0, R3, R0, R8 ;  /* 0x0000000003007224 */ /* 0x002fe400078e0208 */
[----:B------:R-:W-:-:S05]  /*0f80*/  IMAD.MOV.U32 R3, RZ, RZ, R11 ;  /* 0x000000ffff037224 */ /* 0x000fca00078e000b */
[----:B------:R-:W1:Y:S01]  /*0f90*/  LDC R18, c[0x0][0x8b8] ;  /* 0x00022e00ff127b82 */ /* 0x000e620000000800 */
[----:B------:R-:W-:Y:S05]  /*0fa0*/  @!P0 BRA `(.L_x_12) ;  /* 0x0000000000288947 */ /* 0x000fea0003800000 */
[----:B------:R-:W3:Y:S02]  /*0fb0*/  LDC R9, c[0x0][0x8f4] ;  /* 0x00023d00ff097b82 */ /* 0x000ee40000000800 */
[----:B---3--:R-:W-:-:S04]  /*0fc0*/  IADD3 R9, P0, R20, R9, RZ ;  /* 0x0000000914097210 */ /* 0x008fc80007f1e0ff */
[----:B------:R-:W-:-:S05]  /*0fd0*/  IADD3.X R11, RZ, R11, RZ, P0, !PT ;  /* 0x0000000bff0b7210 */ /* 0x000fca00007fe4ff */
[----:B------:R-:W-:-:S04]  /*0fe0*/  IMAD.WIDE.U32 R2, R11, R14, RZ ;  /* 0x0000000e0b027225 */ /* 0x000fc800078e00ff */
[----:B------:R-:W-:-:S04]  /*0ff0*/  IMAD.WIDE.U32 R6, P0, R9, R15, R2 ;  /* 0x0000000f09067225 */ /* 0x000fc80007800002 */
[----:B------:R-:W-:Y:S01]  /*1000*/  IMAD.WIDE.U32 R2, R9, R14, RZ ;  /* 0x0000000e09027225 */ /* 0x000fe200078e00ff */
[----:B------:R-:W-:-:S03]  /*1010*/  MOV R8, R7 ;  /* 0x0000000700087202 */ /* 0x000fc60000000f00 */
[----:B------:R-:W-:Y:S01]  /*1020*/  IMAD.X R9, RZ, RZ, RZ, P0 ;  /* 0x000000ffff097224 */ /* 0x000fe200000e06ff */
[----:B------:R-:W-:-:S05]  /*1030*/  IADD3 RZ, P0, R3, R6, RZ ;  /* 0x0000000603ff7210 */ /* 0x000fca0007f1e0ff */
[----:B------:R-:W-:-:S08]  /*1040*/  IMAD.WIDE.U32.X R2, R11, R15, R8, P0 ;  /* 0x0000000f0b027225 */ /* 0x000fd000000e0408 */
.L_x_12:
[----:B------:R-:W-:Y:S01]  /*1050*/  LOP3.LUT R4, RZ, R4, RZ, 0x33, !PT ;  /* 0x00000004ff047212 */ /* 0x000fe200078e33ff */
[----:B------:R-:W-:Y:S01]  /*1060*/  USHF.L.U32 UR4, UR38, UR4, URZ ;  /* 0x0000000426047299 */ /* 0x000fe2000800063f */
[----:B----4-:R-:W-:Y:S01]  /*1070*/  SHF.R.U64 R3, R2, R16, R3 ;  /* 0x0000001002037219 */ /* 0x010fe20000001203 */
[----:B------:R-:W-:Y:S01]  /*1080*/  IMAD.MOV R10, RZ, RZ, -R10 ;  /* 0x000000ffff0a7224 */ /* 0x000fe200078e0a0a */
[----:B------:R-:W-:Y:S02]  /*1090*/  LOP3.LUT R4, R21, R4, RZ, 0xc0, !PT ;  /* 0x0000000415047212 */ /* 0x000fe400078ec0ff */
[----:B------:R-:W-:Y:S01]  /*10a0*/  IADD3 R2, R19, -0x1, RZ ;  /* 0xffffffff13027810 */ /* 0x000fe20007ffe0ff */
[----:B------:R-:W-:Y:S01]  /*10b0*/  IMAD.MOV R6, RZ, RZ, -R3 ;  /* 0x000000ffff067224 */ /* 0x000fe200078e0a03 */
[----:B------:R-:W-:Y:S01]  /*10c0*/  R2UR UR43, R22 ;  /* 0x00000000162b72ca */ /* 0x000fe200000e0000 */
[----:B------:R-:W-:Y:S01]  /*10d0*/  @P6 IMAD R0, R12, R10, R5 ;  /* 0x0000000a0c006224 */ /* 0x000fe200078e0205 */
[----:B------:R-:W-:Y:S01]  /*10e0*/  LOP3.LUT R13, R13, R2, RZ, 0xc0, !PT ;  /* 0x000000020d0d7212 */ /* 0x000fe200078ec0ff */
[----:B------:R-:W-:-:S02]  /*10f0*/  IMAD R3, R3, UR4, R4 ;  /* 0x0000000403037c24 */ /* 0x000fc4000f8e0204 */
[----:B--2---:R-:W-:Y:S02]  /*1100*/  IMAD R2, R6, R17, R20 ;  /* 0x0000001106027224 */ /* 0x004fe400078e0214 */
[----:B-1----:R-:W-:Y:S02]  /*1110*/  IMAD R0, R3, R18, R0 ;  /* 0x0000001203007224 */ /* 0x002fe400078e0200 */
[----:B------:R-:W-:Y:S01]  /*1120*/  IMAD R19, R2, R19, R13 ;  /* 0x0000001302137224 */ /* 0x000fe200078e020d */
[----:B------:R-:W-:-:S04]  /*1130*/  MOV R2, 0x1 ;  /* 0x0000000100027802 */ /* 0x000fc80000000f00 */
[----:B------:R-:W-:Y:S02]  /*1140*/  SEL R18, R19, R0, !P6 ;  /* 0x0000000013127207 */ /* 0x000fe40007000000 */
[----:B------:R-:W-:Y:S02]  /*1150*/  SEL R19, R0, R19, !P6 ;  /* 0x0000001300137207 */ /* 0x000fe40007000000 */
[----:B------:R-:W-:-:S07]  /*1160*/  PRMT R0, R2, 0x7610, R0 ;  /* 0x0000761002007816 */ /* 0x000fce0000000000 */
.L_x_10:
[----:B------:R-:W-:-:S08]  /*1170*/  NOP ;  /* 0x0000000000007918 */ /* 0x000fd00000000000 */
[----:B------:R-:W1:Y:S02]  /*1180*/  USETMAXREG.TRY_ALLOC.CTAPOOL UP0, 0xf0 ;  /* 0x000000f0000079c8 */ /* 0x000e640008000600 */
[----:B-1----:R-:W-:-:S13]  /*1190*/  PLOP3.LUT P0, PT, PT, PT, UP0, 0x80, 0x0 ;  /* 0x000000000000781c */ /* 0x002fda0003f0f008 */
[----:B------:R-:W-:Y:S05]  /*11a0*/  @!P0 BRA `(.L_x_10) ;  /* 0xfffffffc00f08947 */ /* 0x000fea000383ffff */
[----:B------:R-:W-:Y:S02]  /*11b0*/  ULDC.64 UR4, c[0x0][0x590] ;  /* 0x0001640000047ab9 */ /* 0x000fe40000000a00 */
[----:B------:R-:W-:Y:S01]  /*11c0*/  IMAD.U32 R170, RZ, RZ, UR4 ;  /* 0x00000004ffaa7e24 */ /* 0x000fe2000f8e00ff */
[----:B------:R-:W-:-:S04]  /*11d0*/  MOV R171, UR5 ;  /* 0x0000000500ab7c02 */ /* 0x000fc80008000f00 */
[----:B------:R-:W-:-:S04]  /*11e0*/  ISETP.NE.U32.AND P0, PT, R170, RZ, PT ;  /* 0x000000ffaa00720c */ /* 0x000fc80003f05070 */
[----:B------:R-:W-:-:S13]  /*11f0*/  ISETP.NE.AND.EX P0, PT, R171, RZ, PT, P0 ;  /* 0x000000ffab00720c */ /* 0x000fda0003f05300 */
[----:B------:R-:W-:Y:S05]  /*1200*/  @P0 BRA `(.L_x_13) ;  /* 0x0000000000340947 */ /* 0x000fea0003800000 */
[----:B------:R-:W-:Y:S02]  /*1210*/  ULDC.64 UR4, c[0x0][0x588] ;  /* 0x0001620000047ab9 */ /* 0x000fe40000000a00 */
[----:B------:R-:W-:-:S04]  /*1220*/  ISETP.NE.U32.AND P0, PT, RZ, UR4, PT ;  /* 0x00000004ff007c0c */ /* 0x000fc8000bf05070 */
[----:B------:R-:W-:-:S13]  /*1230*/  ISETP.NE.AND.EX P0, PT, RZ, UR5, PT, P0 ;  /* 0x00000005ff007c0c */ /* 0x000fda000bf05300 */
[----:B------:R-:W-:Y:S05]  /*1240*/  @!P0 BRA `(.L_x_14) ;  /* 0x0000000000148947 */ /* 0x000fea0003800000 */
[----:B------:R-:W1:Y:S02]  /*1250*/  LDC.64 R164, c[0x0][0x588] ;  /* 0x00016200ffa47b82 */ /* 0x000e640000000a00 */
[----:B-1----:R1:W5:Y:S01]  /*1260*/  LDG.E R164, desc[UR54][R164.64] ;  /* 0x00000036a4a47981 */ /* 0x002362000c1e1900 */
[----:B------:R-:W-:-:S05]  /*1270*/  IMAD.MOV.U32 R2, RZ, RZ, 0x1 ;  /* 0x00000001ff027424 */ /* 0x000fca00078e00ff */
[----:B------:R1:W-:Y:S01]  /*1280*/  STL.S16 [R1+0x20c], R2 ;  /* 0x00020c0201007387 */ /* 0x0003e20000100600 */
[----:B------:R-:W-:Y:S05]  /*1290*/  BRA `(.L_x_13) ;  /* 0x0000000000107947 */ /* 0x000fea0003800000 */
.L_x_14:
[----:B------:R-:W-:Y:S01]  /*12a0*/  MOV R2, 0x1 ;  /* 0x0000000100027802 */ /* 0x000fe20000000f00 */
[----:B------:R-:W-:Y:S02]  /*12b0*/  ULDC UR4, c[0x0][0x580] ;  /* 0x0001600000047ab9 */ /* 0x000fe40000000800 */
[----:B------:R-:W-:Y:S02]  /*12c0*/  IMAD.U32 R164, RZ, RZ, UR4 ;  /* 0x00000004ffa47e24 */ /* 0x000fe4000f8e00ff */
[----:B------:R2:W-:Y:S05]  /*12d0*/  STL.S16 [R1+0x20c], R2 ;  /* 0x00020c0201007387 */ /* 0x0005ea0000100600 */
.L_x_13:
[----:B------:R-:W-:Y:S02]  /*12e0*/  ULDC.64 UR4, c[0x0][0x5b0] ;  /* 0x00016c0000047ab9 */ /* 0x000fe40000000a00 */
[----:B------:R-:W-:-:S04]  /*12f0*/  ISETP.NE.U32.AND P0, PT, RZ, UR4, PT ;  /* 0x00000004ff007c0c */ /* 0x000fc8000bf05070 */
[----:B------:R-:W-:-:S13]  /*1300*/  ISETP.NE.AND.EX P0, PT, RZ, UR5, PT, P0 ;  /* 0x00000005ff007c0c */ /* 0x000fda000bf05300 */
[----:B------:R-:W-:Y:S05]  /*1310*/  @P0 BRA `(.L_x_15) ;  /* 0x0000000000240947 */ /* 0x000fea0003800000 */
[----:B------:R-:W-:Y:S02]  /*1320*/  ULDC.64 UR4, c[0x0][0x5a8] ;  /* 0x00016a0000047ab9 */ /* 0x000fe40000000a00 */
[----:B------:R-:W-:-:S04]  /*1330*/  ISETP.NE.U32.AND P0, PT, RZ, UR4, PT ;  /* 0x00000004ff007c0c */ /* 0x000fc8000bf05070 */
[----:B------:R-:W-:-:S13]  /*1340*/  ISETP.NE.AND.EX P0, PT, RZ, UR5, PT, P0 ;  /* 0x00000005ff007c0c */ /* 0x000fda000bf05300 */
[----:B------:R-:W-:Y:S05]  /*1350*/  @!P0 BRA `(.L_x_16) ;  /* 0x00000000000c8947 */ /* 0x000fea0003800000 */
[----:B-12---:R-:W1:Y:S02]  /*1360*/  LDC.64 R2, c[0x0][0x5a8] ;  /* 0x00016a00ff027b82 */ /* 0x006e640000000a00 */
[----:B-1----:R3:W5:Y:S01]  /*1370*/  LDG.E R17, desc[UR54][R2.64] ;  /* 0x0000003602117981 */ /* 0x002762000c1e1900 */
[----:B------:R-:W-:Y:S05]  /*1380*/  BRA `(.L_x_15) ;  /* 0x0000000000087947 */ /* 0x000fea0003800000 */
.L_x_16:
[----:B------:R-:W-:Y:S02]  /*1390*/  ULDC UR4, c[0x0][0x5a0] ;  /* 0x0001680000047ab9 */ /* 0x000fe40000000800 */
[----:B------:R-:W-:-:S07]  /*13a0*/  MOV R17, UR4 ;  /* 0x0000000400117c02 */ /* 0x000fce0008000f00 */
.L_x_15:
[----:B------:R-:W-:Y:S01]  /*13b0*/  LOP3.LUT P1, RZ, R0, 0xff, RZ, 0xc0, !PT ;  /* 0x000000ff00ff7812 */ /* 0x000fe2000782c0ff */
[----:B------:R-:W-:Y:S01]  /*13c0*/  UMOV UR36, URZ ;  /* 0x0000003f00247c82 */ /* 0x000fe20008000000 */
[----:B------:R-:W-:-:S11]  /*13d0*/  PLOP3.LUT P0, PT, PT, PT, PT, 0x80, 0x0 ;  /* 0x000000000000781c */ /* 0x000fd60003f0f070 */
[----:B------:R-:W-:Y:S05]  /*13e0*/  @!P1 BRA `(.L_x_17) ;  /* 0x00000120002c9947 */ /* 0x000fea0003800000 */
[----:B-123--:R-:W2:Y:S01]  /*13f0*/  LDL R2, [R1+0x20c] ;  /* 0x00020c0001027983 */ /* 0x00eea20000100800 */
[----:B------:R-:W-:-:S03]  /*1400*/  ULDC UR4, c[0x0][0x28c] ;  /* 0x0000a30000047ab9 */ /* 0x000fc60000000800 */
[----:B------:R-:W3:Y:S01]  /*1410*/  LDL R3, [R1+0x214] ;  /* 0x0002140001037983 */ /* 0x000ee20000100800 */
[----:B------:R-:W-:Y:S01]  /*1420*/  UIADD3 UR4, UR4, 0x3f, URZ ;  /* 0x0000003f04047890 */ /* 0x000fe2000fffe03f */
[----:B------:R-:W-:Y:S01]  /*1430*/  IMAD.MOV.U32 R158, RZ, RZ, 0x10 ;  /* 0x00000010ff9e7424 */ /* 0x000fe200078e00ff */
[----:B-----5:R-:W-:Y:S01]  /*1440*/  MOV R165, R164 ;  /* 0x000000a400a57202 */ /* 0x020fe20000000f00 */
[----:B------:R-:W1:Y:S01]  /*1450*/  S2R R4, SR_TID.X ;  /* 0x0000000000047919 */ /* 0x000e620000002100 */
[----:B------:R-:W-:Y:S01]  /*1460*/  USHF.R.S32.HI UR5, URZ, 0x1f, UR4 ;  /* 0x0000001f3f057899 */ /* 0x000fe20008011404 */
[----:B------:R-:W-:Y:S01]  /*1470*/  IMAD.MOV.U32 R16, RZ, RZ, R164 ;  /* 0x000000ffff107224 */ /* 0x000fe200078e00a4 */
[----:B------:R-:W-:Y:S01]  /*1480*/  ULDC.64 UR52, c[0x0][0x198] ;  /* 0x0000660000347ab9 */ /* 0x000fe20000000a00 */
[----:B------:R-:W-:Y:S01]  /*1490*/  UMOV UR44, URZ ;  /* 0x0000003f002c7c82 */ /* 0x000fe20008000000 */
[----:B------:R-:W-:Y:S01]  /*14a0*/  ULEA.HI UR5, UR5, UR4, URZ, 0x6 ;  /* 0x0000000405057291 */ /* 0x000fe2000f8f303f */
[----:B------:R-:W-:Y:S01]  /*14b0*/  UMOV UR45, URZ ;  /* 0x0000003f002d7c82 */ /* 0x000fe20008000000 */
[----:B------:R-:W-:-:S02]  /*14c0*/  UMOV UR41, URZ ;  /* 0x0000003f00297c82 */ /* 0x000fc40008000000 */
[----:B------:R-:W-:Y:S01]  /*14d0*/  USHF.R.S32.HI UR48, URZ, 0x6, UR5 ;  /* 0x000000063f307899 */ /* 0x000fe20008011405 */
[----:B------:R-:W-:Y:S01]  /*14e0*/  UMOV UR36, URZ ;  /* 0x0000003f00247c82 */ /* 0x000fe20008000000 */
[C---:B-1----:R-:W-:Y:S02]  /*14f0*/  LOP3.LUT P0, RZ, R4.reuse, 0x4, RZ, 0xc0, !PT ;  /* 0x0000000404ff7812 */ /* 0x042fe4000780c0ff */
[----:B------:R-:W-:Y:S02]  /*1500*/  LOP3.LUT R172, R4, 0xff, RZ, 0xc0, !PT ;  /* 0x000000ff04ac7812 */ /* 0x000fe400078ec0ff */
[----:B------:R-:W-:Y:S02]  /*1510*/  SEL R158, R158, 0xfffffff0, !P0 ;  /* 0xfffffff09e9e7807 */ /* 0x000fe40004000000 */
[----:B------:R-:W-:Y:S02]  /*1520*/  IADD3 R172, R172, 0x1f, RZ ;  /* 0x0000001facac7810 */ /* 0x000fe40007ffe0ff */
[----:B--2---:R-:W-:-:S02]  /*1530*/  PRMT R169, R2, 0x7610, R169 ;  /* 0x0000761002a97816 */ /* 0x004fc400000000a9 */
[----:B------:R-:W-:Y:S02]  /*1540*/  PRMT R167, R2, 0x7610, R167 ;  /* 0x0000761002a77816 */ /* 0x000fe400000000a7 */
[----:B---3--:R-:W-:-:S07]  /*1550*/  LOP3.LUT R156, R3, 0x1, RZ, 0xfc, !PT ;  /* 0x00000001039c7812 */ /* 0x008fce00078efcff */
.L_x_224:
[----:B-1----:R-:W1:Y:S01]  /*1560*/  S2R R0, SR_TID.X ;  /* 0x0000000000007919 */ /* 0x002e620000002100 */
[----:B------:R-:W2:Y:S01]  /*1570*/  S2UR UR49, SR_CgaCtaId ;  /* 0x00000000003179c3 */ /* 0x000ea20000008800 */
[----:B------:R-:W-:Y:S02]  /*1580*/  UMOV UR50, 0x400 ;  /* 0x0000040000327882 */ /* 0x000fe40000000000 */
[----:B--2---:R-:W-:Y:S01]  /*1590*/  ULEA UR50, UR49, UR50, 0x18 ;  /* 0x0000003231327291 */ /* 0x004fe2000f8ec03f */
[----:B-1----:R-:W-:-:S04]  /*15a0*/  LOP3.LUT R0, R0, 0x80, RZ, 0xc0, !PT ;  /* 0x0000008000007812 */ /* 0x002fc800078ec0ff */
[----:B------:R-:W-:-:S06]  /*15b0*/  SHF.R.U32.HI R0, RZ, 0x7, R0 ;  /* 0x00000007ff007819 */ /* 0x000fcc0000011600 */
[----:B------:R-:W1:Y:S02]  /*15c0*/  SHFL.IDX PT, R0, R0, RZ, 0x1f ;  /* 0x00001fff00007589 */ /* 0x000e6400000e0000 */
[----:B-1----:R-:W-:-:S13]  /*15d0*/  R2UR UR4, R0 ;  /* 0x00000000000472ca */ /* 0x002fda00000e0000 */
[----:B------:R-:W-:-:S04]  /*15e0*/  ULEA.HI UR5, UR4, UR4, URZ, 0x1 ;  /* 0x0000000404057291 */ /* 0x000fc8000f8f083f */
[----:B------:R-:W-:-:S04]  /*15f0*/  ULOP3.LUT UR5, UR5, 0x7fffe, URZ, 0xc0, !UPT ;  /* 0x0007fffe05057892 */ /* 0x000fc8000f8ec03f */
[----:B------:R-:W-:-:S03]  /*1600*/  UIADD3 UR5, UR4, -UR5, URZ ;  /* 0x8000000504057290 */ /* 0x000fc6000fffe03f */
[----:B------:R-:W-:Y:S01]  /*1610*/  ULDC UR4, c[0x0][0x28c] ;  /* 0x0000a30000047ab9 */ /* 0x000fe20000000800 */
[----:B------:R-:W-:Y:S01]  /*1620*/  ULEA UR5, UR5, UR50, 0xd ;  /* 0x0000003205057291 */ /* 0x000fe2000f8e683f */
[----:B------:R-:W-:-:S03]  /*1630*/  ISETP.LT.AND P0, PT, RZ, UR4, PT ;  /* 0x00000004ff007c0c */ /* 0x000fc6000bf01270 */
[----:B------:R-:W-:-:S04]  /*1640*/  UIADD3 UR5, UR5, 0x8400, URZ ;  /* 0x0000840005057890 */ /* 0x000fc8000fffe03f */
[----:B------:R-:W-:-:S04]  /*1650*/  USHF.R.U32.HI UR5, URZ, 0x4, UR5 ;  /* 0x000000043f057899 */ /* 0x000fc80008011605 */
[----:B------:R-:W-:-:S04]  /*1660*/  ULOP3.LUT UR5, UR5, 0x3fff, URZ, 0xc0, !UPT ;  /* 0x00003fff05057892 */ /* 0x000fc8000f8ec03f */
[----:B------:R-:W-:Y:S01]  /*1670*/  ULOP3.LUT UR40, UR5, 0x10000, URZ, 0xfc, !UPT ;  /* 0x0001000005287892 */ /* 0x000fe2000f8efc3f */
[----:B---3--:R-:W-:Y:S11]  /*1680*/  @P0 BRA `(.L_x_18) ;  /* 0x0000000000400947 */ /* 0x008ff60003800000 */
[----:B------:R-:W-:Y:S01]  /*1690*/  MOV R0, 0x0 ;  /* 0x0000000000007802 */ /* 0x000fe20000000f00 */
[----:B------:R-:W-:Y:S01]  /*16a0*/  ULDC.64 UR4, c[0x4][0x70] ;  /* 0x01001c0000047ab9 */ /* 0x000fe20000000a00 */
[----:B------:R-:W-:Y:S01]  /*16b0*/  ULDC.64 UR6, c[0x4][0x8] ;  /* 0x0100020000067ab9 */ /* 0x000fe20000000a00 */
[----:B------:R-:W-:Y:S01]  /*16c0*/  IMAD.U32 R4, RZ, RZ, UR4 ;  /* 0x00000004ff047e24 */ /* 0x000fe2000f8e00ff */
[----:B------:R1:W2:Y:S01]  /*16d0*/  LDC.64 R2, c[0x4][R0] ;  /* 0x0100000000027b82 */ /* 0x0002a20000000a00 */
[----:B------:R-:W-:Y:S01]  /*16e0*/  MOV R5, UR5 ;  /* 0x0000000500057c02 */ /* 0x000fe20008000f00 */
[----:B------:R-:W-:Y:S01]  /*16f0*/  ULDC.64 UR4, c[0x4][0x78] ;  /* 0x01001e0000047ab9 */ /* 0x000fe20000000a00 */
[----:B------:R-:W-:Y:S01]  /*1700*/  IMAD.U32 R10, RZ, RZ, UR6 ;  /* 0x00000006ff0a7e24 */ /* 0x000fe2000f8e00ff */
[----:B------:R-:W-:Y:S01]  /*1710*/  MOV R7, UR5 ;  /* 0x0000000500077c02 */ /* 0x000fe20008000f00 */
[----:B------:R-:W-:Y:S01]  /*1720*/  IMAD.U32 R6, RZ, RZ, UR4 ;  /* 0x00000004ff067e24 */ /* 0x000fe2000f8e00ff */
[----:B------:R-:W-:Y:S01]  /*1730*/  MOV R11, UR7 ;  /* 0x00000007000b7c02 */ /* 0x000fe20008000f00 */
[----:B------:R-:W-:Y:S01]  /*1740*/  IMAD.MOV.U32 R8, RZ, RZ, 0x1e1 ;  /* 0x000001e1ff087424 */ /* 0x000fe200078e00ff */
[----:B------:R-:W-:Y:S01]  /*1750*/  MOV R12, 0x1 ;  /* 0x00000001000c7802 */ /* 0x000fe20000000f00 */
[----:B-1----:R-:W-:-:S07]  /*1760*/  IMAD.MOV.U32 R13, RZ, RZ, RZ ;  /* 0x000000ffff0d7224 */ /* 0x002fce00078e00ff */
[----:B------:R-:W-:-:S07]  /*1770*/  LEPC R20, `(.L_x_18) ;  /* 0x000000001014794e */ /* 0x000fce0000000000 */
[----:B--2---:R-:W-:Y:S05]  /*1780*/  CALL.ABS.NOINC R2 ;  /* 0x0000000002007343 */ /* 0x004fea0003c00000 */
.L_x_18:
[----:B------:R-:W2:Y:S02]  /*1790*/  LDL R2, [R1+0x208] ;  /* 0x0002080001027983 */ /* 0x000ea40000100800 */
[----:B--2---:R-:W-:-:S04]  /*17a0*/  LOP3.LUT R0, R2, 0x1, RZ, 0xfc, !PT ;  /* 0x0000000102007812 */ /* 0x004fc800078efcff */
[----:B------:R-:W-:-:S13]  /*17b0*/  ISETP.NE.AND P0, PT, R0, 0x3, PT ;  /* 0x000000030000780c */ /* 0x000fda0003f05270 */
[----:B------:R-:W-:Y:S05]  /*17c0*/  @!P0 BRA `(.L_x_19) ;  /* 0x0000000000048947 */ /* 0x000fea0003800000 */
[----:B------:R-:W-:Y:S01]  /*17d0*/  BPT.TRAP 0x1 ;  /* 0x000000040000795c */ /* 0x000fe20000300000 */
.L_x_19:
[----:B------:R-:W-:Y:S01]  /*17e0*/  IMAD.U32 R0, RZ, RZ, UR45 ;  /* 0x0000002dff007e24 */ /* 0x000fe2000f8e00ff */
[----:B------:R-:W-:-:S04]  /*17f0*/  MOV R3, UR41 ;  /* 0x0000002900037c02 */ /* 0x000fc80008000f00 */
[----:B------:R-:W-:Y:S02]  /*1800*/  LEA R3, R3, UR50, 0x3 ;  /* 0x0000003203037c11 */ /* 0x000fe4000f8e18ff */
[----:B------:R-:W-:-:S04]  /*1810*/  SHF.L.U32 R0, R0, 0x1f, RZ ;  /* 0x0000001f00007819 */ /* 0x000fc800000006ff */
[----:B------:R1:W2:Y:S01]  /*1820*/  SYNCS.PHASECHK.TRANS64.TRYWAIT P1, [R3+URZ], R0 ;  /* 0x00000000030075a7 */ /* 0x0002a2000802017f */
[----:B------:R-:W-:Y:S05]  /*1830*/  @!P0 BRA `(.L_x_20) ;  /* 0x0000000000048947 */ /* 0x000fea0003800000 */
[----:B------:R-:W-:Y:S01]  /*1840*/  BPT.TRAP 0x1 ;  /* 0x000000040000795c */ /* 0x000fe20000300000 */
.L_x_20:
[----:B--2---:R-:W-:Y:S05]  /*1850*/  @P1 BRA `(.L_x_21) ;  /* 0x0000000000081947 */ /* 0x004fea0003800000 */
[----:B------:R-:W2:Y:S02]  /*1860*/  SYNCS.PHASECHK.TRANS64.TRYWAIT P1, [R3+URZ], R0 ;  /* 0x00000000030075a7 */ /* 0x000ea4000802017f */
[----:B--2---:R-:W-:Y:S05]  /*1870*/  @!P1 BRA `(.L_x_22) ;  /* 0x0000015800489947 */ /* 0x004fea0003800000 */
.L_x_21:
[----:B------:R-:W-:-:S04]  /*1880*/  UISETP.LT.AND UP0, UPT, UR48, 0x1, UPT ;  /* 0x000000013000788c */ /* 0x000fc8000bf01270 */
[----:B------:R-:W-:-:S04]  /*1890*/  USEL UR4, UR48, 0x1, UP0 ;  /* 0x0000000130047887 */ /* 0x000fc80008000000 */
[----:B------:R-:W-:-:S06]  /*18a0*/  UIADD3 UR4, UR48, -UR4, URZ ;  /* 0x8000000430047290 */ /* 0x000fcc000fffe03f */
[----:B-12---:R-:W-:Y:S01]  /*18b0*/  MOV R0, UR4 ;  /* 0x0000000400007c02 */ /* 0x006fe20008000f00 */
[----:B------:R-:W-:Y:S01]  /*18c0*/  IMAD.U32 R2, RZ, RZ, UR4 ;  /* 0x00000004ff027e24 */ /* 0x000fe2000f8e00ff */
[----:B------:R-:W-:Y:S05]  /*18d0*/  WARPSYNC.ALL ;  /* 0x0000000000007948 */ /* 0x000fea0003800000 */
[----:B------:R-:W-:Y:S01]  /*18e0*/  ISETP.GE.AND P1, PT, R0, 0x1, PT ;  /* 0x000000010000780c */ /* 0x000fe20003f26270 */
[----:B------:R-:W-:Y:S01]  /*18f0*/  UIADD3 UR4, UR50, 0x20400, URZ ;  /* 0x0002040032047890 */ /* 0x000fe2000fffe03f */
[----:B------:R-:W-:Y:S01]  /*1900*/  WARPGROUP.ARRIVE ;  /* 0x00000000000079c5 */ /* 0x000fe20000000000 */
[----:B------:R-:W-:Y:S01]  /*1910*/  ULEA UR9, UR41, UR40, 0xb ;  /* 0x0000002829097291 */ /* 0x000fe2000f8e583f */
[----:B------:R1:W-:Y:S01]  /*1920*/  STL [R1+0x2f4], R19 ;  /* 0x0002f41301007387 */ /* 0x0003e20000100800 */
[----:B------:R-:W-:Y:S01]  /*1930*/  USHF.R.U32.HI UR4, URZ, 0x4, UR4 ;  /* 0x000000043f047899 */ /* 0x000fe20008011604 */
[----:B------:R-:W-:Y:S01]  /*1940*/  UMOV UR5, 0x40000040 ;  /* 0x4000004000057882 */ /* 0x000fe20000000000 */
[----:B------:R-:W-:-:S02]  /*1950*/  UMOV UR7, 0x40000040 ;  /* 0x4000004000077882 */ /* 0x000fc40000000000 */
[----:B------:R-:W-:Y:S01]  /*1960*/  ULOP3.LUT UR4, UR4, 0x3fff, URZ, 0xc0, !UPT ;  /* 0x00003fff04047892 */ /* 0x000fe2000f8ec03f */
[----:B------:R2:W-:Y:S03]  /*1970*/  STL [R1+0x2f0], R18 ;  /* 0x0002f01201007387 */ /* 0x0005e60000100800 */
[----:B------:R-:W-:Y:S01]  /*1980*/  ULOP3.LUT UR8, UR4, 0x10000, URZ, 0xfc, !UPT ;  /* 0x0001000004087892 */ /* 0x000fe2000f8efc3f */
[----:B------:R3:W-:Y:S02]  /*1990*/  STL [R1+0x2ec], R17 ;  /* 0x0002ec1101007387 */ /* 0x0007e40000100800 */
[----:B------:R-:W-:Y:S01]  /*19a0*/  UMOV UR4, UR9 ;  /* 0x0000000900047c82 */ /* 0x000fe20008000000 */
[----:B------:R-:W-:Y:S01]  /*19b0*/  ULEA UR10, UR41, UR8, 0xb ;  /* 0x00000008290a7291 */ /* 0x000fe2000f8e583f */
[----:B------:R4:W-:Y:S04]  /*19c0*/  STL [R1+0x2e8], R16 ;  /* 0x0002e81001007387 */ /* 0x0009e80000100800 */
[----:B------:R4:W-:Y:S02]  /*19d0*/  STL [R1+0x2e4], R2 ;  /* 0x0002e40201007387 */ /* 0x0009e40000100800 */
[----:B------:R-:W-:-:S02]  /*19e0*/  UMOV UR6, UR10 ;  /* 0x0000000a00067c82 */ /* 0x000fc40008000000 */
[----:B------:R-:W-:Y:S01]  /*19f0*/  HGMMA.64x256x16.F32.BF16 R24, gdesc[UR4], RZ, !UPT, gsb0 ;  /* 0x03e00000041879f0 */ /* 0x000fe2000c0018ff */
[----:B------:R-:W-:Y:S01]  /*1a00*/  UIADD3 UR4, UR9, 0x400, URZ ;  /* 0x0000040009047890 */ /* 0x000fe2000fffe03f */
[----:B------:R-:W-:Y:S01]  /*1a10*/  UMOV UR5, 0x40000040 ;  /* 0x4000004000057882 */ /* 0x000fe20000000000 */
[----:B------:R-:W-:Y:S02]  /*1a20*/  WARPGROUP.DEPBAR.LE gsb0, 0x0 ;  /* 0x00008000000079c5 */ /* 0x000fe40000010000 */
[----:B------:R-:W-:Y:S01]  /*1a30*/  STL.64 [R1], R24 ;  /* 0x0000001801007387 */ /* 0x000fe20000100a00 */
[----:B------:R-:W-:Y:S01]  /*1a40*/  MOV R235, R52 ;  /* 0x0000003400eb7202 */ /* 0x000fe20000000f00 */
[----:B------:R-:W-:Y:S01]  /*1a50*/  IMAD.MOV.U32 R234, RZ, RZ, R53 ;  /* 0x000000ffffea7224 */ /* 0x000fe200078e0035 */
[----:B------:R-:W-:Y:S01]  /*1a60*/  MOV R233, R54 ;  /* 0x0000003600e97202 */ /* 0x000fe20000000f00 */
[----:B------:R-:W-:Y:S01]  /*1a70*/  STL.64 [R1+0x8], R26 ;  /* 0x0000081a01007387 */ /* 0x000fe20000100a00 */
[----:B------:R-:W-:Y:S01]  /*1a80*/  IMAD.MOV.U32 R232, RZ, RZ, R55 ;  /* 0x000000ffffe87224 */ /* 0x000fe200078e0037 */
[----:B------:R-:W-:Y:S01]  /*1a90*/  MOV R231, R56 ;  /* 0x0000003800e77202 */ /* 0x000fe20000000f00 */
[----:B------:R-:W-:Y:S01]  /*1aa0*/  IMAD.MOV.U32 R230, RZ, RZ, R57 ;  /* 0x000000ffffe67224 */ /* 0x000fe200078e0039 */
[----:B------:R-:W-:Y:S01]  /*1ab0*/  STL.64 [R1+0x10], R28 ;  /* 0x0000101c01007387 */ /* 0x000fe20000100a00 */
        /* <DEDUP_REMOVED lines=85> */
[----:B-1----:R-:W-:Y:S01]  /*2010*/  IMAD.MOV.U32 R19, RZ, RZ, R133 ;  /* 0x000000ffff137224 */ /* 0x002fe200078e0085 */
[----:B--2---:R-:W-:Y:S01]  /*2020*/  MOV R18, R134 ;  /* 0x0000008600127202 */ /* 0x004fe20000000f00 */
[----:B---3--:R-:W-:Y:S01]  /*2030*/  IMAD.MOV.U32 R17, RZ, RZ, R135 ;  /* 0x000000ffff117224 */ /* 0x008fe200078e0087 */
[----:B----4-:R-:W-:Y:S01]  /*2040*/  MOV R16, R136 ;  /* 0x0000008800107202 */ /* 0x010fe20000000f00 */
        /* <DEDUP_REMOVED lines=14> */
[----:B------:R1:W-:Y:S01]  /*2130*/  STL.64 [R1+0x68], R50 ;  /* 0x0000683201007387 */ /* 0x0003e20000100a00 */
[----:B------:R-:W-:-:S03]  /*2140*/  IMAD.MOV.U32 R0, RZ, RZ, R151 ;  /* 0x000000ffff007224 */ /* 0x000fc600078e0097 */
[----:B------:R-:W-:Y:S04]  /*2150*/  STL [R1+0x5c0], R172 ;  /* 0x0005c0ac01007387 */ /* 0x000fe80000100800 */
[----:B------:R-:W-:Y:S01]  /*2160*/  STL [R1+0x5bc], R169 ;  /* 0x0005bca901007387 */ /* 0x000fe20000100800 */
[----:B-1----:R-:W-:-:S03]  /*2170*/  WARPGROUP.ARRIVE ;  /* 0x00000000000079c5 */ /* 0x002fc60000000000 */
[----:B------:R-:W-:Y:S04]  /*2180*/  STL [R1+0x5b8], R167 ;  /* 0x0005b8a701007387 */ /* 0x000fe80000100800 */
[----:B------:R-:W-:Y:S01]  /*2190*/  STL.64 [R1+0x5b0], R164 ;  /* 0x0005b0a401007387 */ /* 0x000fe20000100a00 */
[----:B------:R-:W-:Y:S03]  /*21a0*/  HGMMA.64x256x16.F32.BF16 R24, gdesc[UR4], RZ, !UPT, gsb0 ;  /* 0x03e00000041879f0 */ /* 0x000fe6000c0018ff */
[----:B------:R-:W-:Y:S04]  /*21b0*/  STL [R1+0x5ac], R158 ;  /* 0x0005ac9e01007387 */ /* 0x000fe80000100800 */
[----:B------:R-:W-:Y:S01]  /*21c0*/  STL [R1+0x5a8], R156 ;  /* 0x0005a89c01007387 */ /* 0x000fe20000100800 */
[----:B------:R-:W-:-:S03]  /*21d0*/  WARPGROUP.DEPBAR.LE gsb0, 0x0 ;  /* 0x00008000000079c5 */ /* 0x000fc60000010000 */
[----:B------:R-:W-:Y:S04]  /*21e0*/  STL.64 [R1+0x5a0], R150 ;  /* 0x0005a09601007387 */ /* 0x000fe80000100a00 */
        /* <DEDUP_REMOVED lines=20> */
[----:B------:R1:W-:Y:S04]  /*2330*/  STL.64 [R1+0x4f8], R108 ;  /* 0x0004f86c01007387 */ /* 0x0003e80000100a00 */
[----:B-1----:R-:W2:Y:S04]  /*2340*/  LDL.LU R108, [R1] ;  /* 0x00000000016c7983 */ /* 0x002ea80000300800 */
[----:B------:R-:W2:Y:S04]  /*2350*/  LDL.LU R109, [R1+0x4] ;  /* 0x00000400016d7983 */ /* 0x000ea80000300800 */
        /* <DEDUP_REMOVED lines=25> */
[----:B------:R-:W2:Y:S01]  /*24f0*/  LDL.LU R135, [R1+0x6c] ;  /* 0x00006c0001877983 */ /* 0x000ea20000300800 */
        /* <DEDUP_REMOVED lines=46> */
[----:B------:R-:W-:-:S02]  /*27e0*/  UIADD3 UR4, UR9, 0x2, URZ ;  /* 0x0000000209047890 */ /* 0x000fc4000fffe03f */
[----:B------:R-:W-:Y:S01]  /*27f0*/  UIADD3 UR6, UR10, 0x2, URZ ;  /* 0x000000020a067890 */ /* 0x000fe2000fffe03f */
[----:B------:R-:W-:Y:S01]  /*2800*/  UMOV UR5, 0x40000040 ;  /* 0x4000004000057882 */ /* 0x000fe20000000000 */
[----:B------:R-:W-:Y:S01]  /*2810*/  UMOV UR7, 0x40000040 ;  /* 0x4000004000077882 */ /* 0x000fe20000000000 */
[----:B--2---:R-:W-:-:S06]  /*2820*/  WARPGROUP.ARRIVE ;  /* 0x00000000000079c5 */ /* 0x004fcc0000000000 */
[----:B------:R-:W-:Y:S03]  /*2830*/  HGMMA.64x256x16.F32.BF16 R108, gdesc[UR4], R108, gsb0 ;  /* 0x03e00000046c79f0 */ /* 0x000fe6000800186c */
[----:B------:R-:W-:Y:S02]  /*2840*/  WARPGROUP.DEPBAR.LE gsb0, 0x0 ;  /* 0x00008000000079c5 */ /* 0x000fe40000010000 */
[----:B------:R-:W-:Y:S04]  /*2850*/  STL.64 [R1], R108 ;  /* 0x0000006c01007387 */ /* 0x000fe80000100a00 */
        /* <DEDUP_REMOVED lines=63> */
[----:B-1----:R-:W2:Y:S04]  /*2c50*/  LDL.LU R172, [R1+0x5c0] ;  /* 0x0005c00001ac7983 */ /* 0x002ea80000300800 */
[----:B------:R-:W3:Y:S04]  /*2c60*/  LDL.LU R169, [R1+0x5bc] ;  /* 0x0005bc0001a97983 */ /* 0x000ee80000300800 */
[----:B------:R-:W4:Y:S04]  /*2c70*/  LDL.LU R167, [R1+0x5b8] ;  /* 0x0005b80001a77983 */ /* 0x000f280000300800 */
[----:B------:R-:W4:Y:S04]  /*2c80*/  LDL.LU.64 R164, [R1+0x5b0] ;  /* 0x0005b00001a47983 */ /* 0x000f280000300a00 */
[----:B------:R-:W4:Y:S04]  /*2c90*/  LDL.LU R158, [R1+0x5ac] ;  /* 0x0005ac00019e7983 */ /* 0x000f280000300800 */
[----:B------:R-:W4:Y:S04]  /*2ca0*/  LDL.LU R156, [R1+0x5a8] ;  /* 0x0005a800019c7983 */ /* 0x000f280000300800 */
[----:B------:R-:W2:Y:S04]  /*2cb0*/  LDL.LU.64 R150, [R1+0x5a0] ;  /* 0x0005a00001967983 */ /* 0x000ea80000300a00 */
        /* <DEDUP_REMOVED lines=20> */
[----:B------:R-:W2:Y:S01]  /*2e00*/  LDL.LU.64 R108, [R1+0x4f8] ;  /* 0x0004f800016c7983 */ /* 0x000ea20000300a00 */
[----:B------:R-:W-:Y:S01]  /*2e10*/  UIADD3 UR4, UR9, 0x402, URZ ;  /* 0x0000040209047890 */ /* 0x000fe2000fffe03f */
[----:B------:R-:W-:Y:S01]  /*2e20*/  UMOV UR5, 0x40000040 ;  /* 0x4000004000057882 */ /* 0x000fe20000000000 */
[----:B--2---:R-:W-:-:S07]  /*2e30*/  WARPGROUP.ARRIVE ;  /* 0x00000000000079c5 */ /* 0x004fce0000000000 */
[----:B------:R-:W-:Y:S03]  /*2e40*/  HGMMA.64x256x16.F32.BF16 R24, gdesc[UR4], R24, gsb0 ;  /* 0x03e00000041879f0 */ /* 0x000fe60008001818 */
[----:B------:R-:W-:Y:S02]  /*2e50*/  WARPGROUP.DEPBAR.LE gsb0, 0x0 ;  /* 0x00008000000079c5 */ /* 0x000fe40000010000 */
        /* <DEDUP_REMOVED lines=64> */
[----:B-1----:R-:W2:Y:S04]  /*3260*/  LDL.LU.64 R24, [R1] ;  /* 0x0000000001187983 */ /* 0x002ea80000300a00 */
        /* <DEDUP_REMOVED lines=63> */
[----:B------:R-:W-:-:S02]  /*3660*/  UIADD3 UR4, UR9, 0x4, URZ ;  /* 0x0000000409047890 */ /* 0x000fc4000fffe03f */
[----:B------:R-:W-:Y:S01]  /*3670*/  UIADD3 UR6, UR10, 0x4, URZ ;  /* 0x000000040a067890 */ /* 0x000fe2000fffe03f */
[----:B------:R-:W-:Y:S01]  /*3680*/  UMOV UR5, 0x40000040 ;  /* 0x4000004000057882 */ /* 0x000fe20000000000 */
[----:B------:R-:W-:Y:S01]  /*3690*/  UMOV UR7, 0x40000040 ;  /* 0x4000004000077882 */ /* 0x000fe20000000000 */
[----:B--2---:R-:W-:-:S06]  /*36a0*/  WARPGROUP.ARRIVE ;  /* 0x00000000000079c5 */ /* 0x004fcc0000000000 */
[----:B------:R-:W-:Y:S03]  /*36b0*/  HGMMA.64x256x16.F32.BF16 R24, gdesc[UR4], R24, gsb0 ;  /* 0x03e00000041879f0 */ /* 0x000fe60008001818 */
        /* <DEDUP_REMOVED lines=53> */
[----:B------:R1:W-:Y:S01]  /*3a10*/  STL.64 [R1+0x68], R50 ;  /* 0x0000683201007387 */ /* 0x0003e20000100a00 */
[----:B------:R-:W-:Y:S01]  /*3a20*/  IMAD.MOV.U32 R197, RZ, RZ, R113 ;  /* 0x000000ffffc57224 */ /* 0x000fe200078e0071 */
[----:B------:R-:W-:Y:S01]  /*3a30*/  MOV R194, R110 ;  /* 0x0000006e00c27202 */ /* 0x000fe20000000f00 */
[----:B------:R-:W-:Y:S01]  /*3a40*/  IMAD.MOV.U32 R195, RZ, RZ, R111 ;  /* 0x000000ffffc37224 */ /* 0x000fe200078e006f */
[----:B------:R-:W2:Y:S01]  /*3a50*/  LDL.LU.64 R150, [R1+0x4f0] ;  /* 0x0004f00001967983 */ /* 0x000ea20000300a00 */
[----:B------:R-:W-:Y:S01]  /*3a60*/  MOV R192, R108 ;  /* 0x0000006c00c07202 */ /* 0x000fe20000000f00 */
[----:B------:R-:W-:Y:S01]  /*3a70*/  IMAD.MOV.U32 R193, RZ, RZ, R109 ;  /* 0x000000ffffc17224 */ /* 0x000fe200078e006d */
[----:B------:R-:W-:Y:S01]  /*3a80*/  MOV R190, R106 ;  /* 0x0000006a00be7202 */ /* 0x000fe20000000f00 */
[----:B------:R-:W2:Y:S01]  /*3a90*/  LDL.LU.64 R148, [R1+0x4e8] ;  /* 0x0004e80001947983 */ /* 0x000ea20000300a00 */
        /* <DEDUP_REMOVED lines=72> */
[----:B------:R-:W-:-:S03]  /*3f20*/  IMAD.MOV.U32 R18, RZ, RZ, R53 ;  /* 0x000000ffff127224 */ /* 0x000fc600078e0035 */
        /* <DEDUP_REMOVED lines=30> */
[----:B-1----:R-:W2:Y:S04]  /*4110*/  LDL.LU.64 R50, [R1+0x360] ;  /* 0x0003600001327983 */ /* 0x002ea80000300a00 */
        /* <DEDUP_REMOVED lines=14> */
[----:B------:R-:W-:-:S02]  /*4200*/  UMOV UR5, 0x40000040 ;  /* 0x4000004000057882 */ /* 0x000fc40000000000 */
[----:B------:R-:W-:Y:S04]  /*4210*/  STL [R1+0x2e0], R172 ;  /* 0x0002e0ac01007387 */ /* 0x000fe80000100800 */
[----:B---3--:R-:W-:Y:S04]  /*4220*/  STL [R1+0x2dc], R169 ;  /* 0x0002dca901007387 */ /* 0x008fe80000100800 */
[----:B----4-:R-:W-:Y:S04]  /*4230*/  STL [R1+0x2d8], R167 ;  /* 0x0002d8a701007387 */ /* 0x010fe80000100800 */
[----:B------:R-:W-:Y:S04]  /*4240*/  STL.64 [R1+0x2d0], R164 ;  /* 0x0002d0a401007387 */ /* 0x000fe80000100a00 */
[----:B------:R-:W-:Y:S04]  /*4250*/  STL [R1+0x2cc], R158 ;  /* 0x0002cc9e01007387 */ /* 0x000fe80000100800 */
[----:B------:R-:W-:Y:S01]  /*4260*/  STL [R1+0x2c8], R156 ;  /* 0x0002c89c01007387 */ /* 0x000fe20000100800 */
[----:B--2---:R-:W-:-:S06]  /*4270*/  WARPGROUP.ARRIVE ;  /* 0x00000000000079c5 */ /* 0x004fcc0000000000 */
        /* <DEDUP_REMOVED lines=92> */
[----:B------:R-:W-:Y:S01]  /*4840*/  UIADD3 UR4, UR9, 0x6, URZ ;  /* 0x0000000609047890 */ /* 0x000fe2000fffe03f */
[----:B------:R-:W-:Y:S01]  /*4850*/  MOV R235, R0 ;  /* 0x0000000000eb7202 */ /* 0x000fe20000000f00 */
[----:B------:R-:W-:Y:S01]  /*4860*/  UIADD3 UR6, UR10, 0x6, URZ ;  /* 0x000000060a067890 */ /* 0x000fe2000fffe03f */
[----:B------:R1:W5:Y:S01]  /*4870*/  LDL.LU R19, [R1+0x2f4] ;  /* 0x0002f40001137983 */ /* 0x0003620000300800 */
[----:B------:R-:W-:Y:S01]  /*4880*/  UMOV UR5, 0x40000040 ;  /* 0x4000004000057882 */ /* 0x000fe20000000000 */
[----:B------:R-:W-:-:S02]  /*4890*/  UMOV UR7, 0x40000040 ;  /* 0x4000004000077882 */ /* 0x000fc40000000000 */
[----:B------:R1:W5:Y:S04]  /*48a0*/  LDL.LU R18, [R1+0x2f0] ;  /* 0x0002f00001127983 */ /* 0x0003680000300800 */
[----:B------:R1:W5:Y:S04]  /*48b0*/  LDL.LU R17, [R1+0x2ec] ;  /* 0x0002ec0001117983 */ /* 0x0003680000300800 */
[----:B------:R1:W5:Y:S04]  /*48c0*/  LDL.LU R16, [R1+0x2e8] ;  /* 0x0002e80001107983 */ /* 0x0003680000300800 */
[----:B------:R1:W5:Y:S01]  /*48d0*/  LDL.LU R2, [R1+0x2e4] ;  /* 0x0002e40001027983 */ /* 0x0003620000300800 */
        /* <DEDUP_REMOVED lines=67> */
[----:B--2---:R1:W5:Y:S04]  /*4d10*/  LDL.LU R172, [R1+0x2e0] ;  /* 0x0002e00001ac7983 */ /* 0x0043680000300800 */
[----:B------:R1:W5:Y:S04]  /*4d20*/  LDL.LU R169, [R1+0x2dc] ;  /* 0x0002dc0001a97983 */ /* 0x0003680000300800 */
[----:B------:R1:W5:Y:S04]  /*4d30*/  LDL.LU R167, [R1+0x2d8] ;  /* 0x0002d80001a77983 */ /* 0x0003680000300800 */
[----:B------:R1:W5:Y:S04]  /*4d40*/  LDL.LU.64 R164, [R1+0x2d0] ;  /* 0x0002d00001a47983 */ /* 0x0003680000300a00 */
[----:B------:R1:W5:Y:S04]  /*4d50*/  LDL.LU R158, [R1+0x2cc] ;  /* 0x0002cc00019e7983 */ /* 0x0003680000300800 */
[----:B------:R1:W5:Y:S04]  /*4d60*/  LDL.LU R156, [R1+0x2c8] ;  /* 0x0002c800019c7983 */ /* 0x0003680000300800 */
        /* <DEDUP_REMOVED lines=27> */
[----:B-1----:R-:W-:Y:S05]  /*4f20*/  @!P1 BRA `(.L_x_23) ;  /* 0x0000004400189947 */ /* 0x002fea0003800000 */
[----:B------:R-:W-:Y:S02]  /*4f30*/  UIADD3 UR9, UR41, 0x1, URZ ;  /* 0x0000000129097890 */ /* 0x000fe4000fffe03f */
[----:B------:R-:W-:Y:S02]  /*4f40*/  UMOV UR10, UR41 ;  /* 0x00000029000a7c82 */ /* 0x000fe40008000000 */
[----:B------:R-:W-:-:S04]  /*4f50*/  UISETP.NE.AND UP0, UPT, UR9, 0x3, UPT ;  /* 0x000000030900788c */ /* 0x000fc8000bf05270 */
[----:B------:R-:W-:Y:S02]  /*4f60*/  USEL UR4, URZ, 0x1, UP0 ;  /* 0x000000013f047887 */ /* 0x000fe40008000000 */
[----:B------:R-:W-:Y:S02]  /*4f70*/  USEL UR9, UR9, URZ, UP0 ;  /* 0x0000003f09097287 */ /* 0x000fe40008000000 */
[----:B------:R-:W-:-:S06]  /*4f80*/  ULOP3.LUT UR4, UR45, UR4, URZ, 0x3c, !UPT ;  /* 0x000000042d047292 */ /* 0x000fcc000f8e3c3f */
[----:B------:R-:W-:-:S07]  /*4f90*/  IMAD.U32 R0, RZ, RZ, UR4 ;  /* 0x00000004ff007e24 */ /* 0x000fce000f8e00ff */
.L_x_30:
[----:B------:R-:W-:Y:S05]  /*4fa0*/  @!P0 BRA `(.L_x_24) ;  /* 0x0000000000048947 */ /* 0x000fea0003800000 */
[----:B------:R-:W-:Y:S01]  /*4fb0*/  BPT.TRAP 0x1 ;  /* 0x000000040000795c */ /* 0x000fe20000300000 */
.L_x_24:
[----:B------:R-:W-:Y:S01]  /*4fc0*/  ULEA UR4, UR9, UR50, 0x3 ;  /* 0x0000003209047291 */ /* 0x000fe2000f8e183f */
[----:B------:R-:W-:-:S08]  /*4fd0*/  SHF.L.U32 R3, R0, 0x1f, RZ ;  /* 0x0000001f00037819 */ /* 0x000fd000000006ff */
[----:B------:R1:W2:Y:S01]  /*4fe0*/  SYNCS.PHASECHK.TRANS64.TRYWAIT P1, [UR4], R3 ;  /* 0x00000003ff0075a7 */ /* 0x0002a20008020144 */
[----:B------:R-:W-:Y:S05]  /*4ff0*/  @!P0 BRA `(.L_x_25) ;  /* 0x0000000000048947 */ /* 0x000fea0003800000 */
[----:B------:R-:W-:Y:S01]  /*5000*/  BPT.TRAP 0x1 ;  /* 0x000000040000795c */ /* 0x000fe20000300000 */
.L_x_25:
[----:B--2---:R-:W-:Y:S05]  /*5010*/  @P1 BRA `(.L_x_26) ;  /* 0x0000000000081947 */ /* 0x004fea0003800000 */
[----:B------:R-:W2:Y:S02]  /*5020*/  SYNCS.PHASECHK.TRANS64.TRYWAIT P1, [UR4], R3 ;  /* 0x00000003ff0075a7 */ /* 0x000ea40008020144 */
[----:B--2---:R-:W-:Y:S05]  /*5030*/  @!P1 BRA `(.L_x_27) ;  /* 0x00000120006c9947 */ /* 0x004fea0003800000 */
.L_x_26:
        /* <DEDUP_REMOVED lines=64> */
[----:B---3--:R-:W3:Y:S04]  /*5440*/  LDL.LU.64 R24, [R1] ;  /* 0x0000000001187983 */ /* 0x008ee80000300a00 */
[----:B------:R-:W3:Y:S04]  /*5450*/  LDL.LU.64 R26, [R1+0x8] ;  /* 0x00000800011a7983 */ /* 0x000ee80000300a00 */
        /* <DEDUP_REMOVED lines=61> */
[----:B------:R-:W3:Y:S01]  /*5830*/  LDL.LU.64 R150, [R1+0x1f8] ;  /* 0x0001f80001967983 */ /* 0x000ee20000300a00 */
[----:B------:R-:W-:-:S02]  /*5840*/  ULEA UR11, UR9, UR40, 0xb ;  /* 0x00000028090b7291 */ /* 0x000fc4000f8e583f */
[----:B------:R-:W-:Y:S01]  /*5850*/  ULEA UR12, UR9, UR8, 0xb ;  /* 0x00000008090c7291 */ /* 0x000fe2000f8e583f */
[----:B-----5:R-:W-:Y:S01]  /*5860*/  STL [R1+0x2f8], R19 ;  /* 0x0002f81301007387 */ /* 0x020fe20000100800 */
[----:B------:R-:W-:Y:S01]  /*5870*/  UMOV UR5, 0x40000040 ;  /* 0x4000004000057882 */ /* 0x000fe20000000000 */
[----:B------:R-:W-:Y:S02]  /*5880*/  UMOV UR7, 0x40000040 ;  /* 0x4000004000077882 */ /* 0x000fe40000000000 */
[----:B------:R-:W-:Y:S01]  /*5890*/  UMOV UR4, UR11 ;  /* 0x0000000b00047c82 */ /* 0x000fe20008000000 */
[----:B------:R-:W-:Y:S01]  /*58a0*/  STL [R1+0x2f4], R18 ;  /* 0x0002f41201007387 */ /* 0x000fe20000100800 */
[----:B------:R-:W-:-:S03]  /*58b0*/  UMOV UR6, UR12 ;  /* 0x0000000c00067c82 */ /* 0x000fc60008000000 */
[----:B------:R-:W-:Y:S04]  /*58c0*/  STL [R1+0x2f0], R17 ;  /* 0x0002f01101007387 */ /* 0x000fe80000100800 */
[----:B------:R-:W-:Y:S04]  /*58d0*/  STL [R1+0x2ec], R16 ;  /* 0x0002ec1001007387 */ /* 0x000fe80000100800 */
[----:B------:R4:W-:Y:S04]  /*58e0*/  STL [R1+0x2e8], R2 ;  /* 0x0002e80201007387 */ /* 0x0009e80000100800 */
[----:B------:R1:W-:Y:S01]  /*58f0*/  STL [R1+0x2e4], R0 ;  /* 0x0002e40001007387 */ /* 0x0003e20000100800 */
[----:B---3--:R-:W-:-:S06]  /*5900*/  WARPGROUP.ARRIVE ;  /* 0x00000000000079c5 */ /* 0x008fcc0000000000 */
[----:B------:R-:W-:Y:S03]  /*5910*/  HGMMA.64x256x16.F32.BF16 R24, gdesc[UR4], R24, gsb0 ;  /* 0x03e00000041879f0 */ /* 0x000fe60008001818 */
[----:B------:R-:W-:Y:S02]  /*5920*/  WARPGROUP.DEPBAR.LE gsb0, 0x0 ;  /* 0x00008000000079c5 */ /* 0x000fe40000010000 */
[----:B------:R-:W-:Y:S01]  /*5930*/  STL.64 [R1], R24 ;  /* 0x0000001801007387 */ /* 0x000fe20000100a00 */
[----:B----4-:R-:W-:Y:S01]  /*5940*/  MOV R2, R150 ;  /* 0x0000009600027202 */ /* 0x010fe20000000f00 */
[----:B-1----:R-:W-:Y:S01]  /*5950*/  IMAD.MOV.U32 R0, RZ, RZ, R151 ;  /* 0x000000ffff007224 */ /* 0x002fe200078e0097 */
[----:B--2---:R-:W-:Y:S01]  /*5960*/  MOV R4, R148 ;  /* 0x0000009400047202 */ /* 0x004fe20000000f00 */
        /* <DEDUP_REMOVED lines=177> */
[----:B------:R-:W-:Y:S04]  /*6480*/  STL [R1+0x5c4], R169 ;  /* 0x0005c4a901007387 */ /* 0x000fe80000100800 */
[----:B------:R-:W-:Y:S04]  /*6490*/  STL [R1+0x5c0], R167 ;  /* 0x0005c0a701007387 */ /* 0x000fe80000100800 */
        /* <DEDUP_REMOVED lines=350> */
[----:B------:R-:W-:Y:S01]  /*7a80*/  STL.64 [R1+0x48], R42 ;  /* 0x0000482a01007387 */ /* 0x000fe20000100a00 */
[----:B------:R-:W-:-:S03]  /*7a90*/  MOV R4, R150 ;  /* 0x0000009600047202 */ /* 0x000fc60000000f00 */
[----:B------:R-:W-:Y:S01]  /*7aa0*/  STL.64 [R1+0x50], R44 ;  /* 0x0000502c01007387 */ /* 0x000fe20000100a00 */
[----:B------:R-:W-:-:S03]  /*7ab0*/  IMAD.MOV.U32 R3, RZ, RZ, R151 ;  /* 0x000000ffff037224 */ /* 0x000fc600078e0097 */
[----:B------:R-:W-:Y:S01]  /*7ac0*/  STL.64 [R1+0x58], R46 ;  /* 0x0000582e01007387 */ /* 0x000fe20000100a00 */
[----:B------:R-:W-:Y:S01]  /*7ad0*/  MOV R6, R148 ;  /* 0x0000009400067202 */ /* 0x000fe20000000f00 */
[----:B------:R-:W-:Y:S02]  /*7ae0*/  IMAD.MOV.U32 R5, RZ, RZ, R149 ;  /* 0x000000ffff057224 */ /* 0x000fe400078e0095 */
[----:B------:R-:W-:Y:S01]  /*7af0*/  STL.64 [R1+0x60], R48 ;  /* 0x0000603001007387 */ /* 0x000fe20000100a00 */
[----:B------:R-:W-:Y:S01]  /*7b00*/  MOV R8, R146 ;  /* 0x0000009200087202 */ /* 0x000fe20000000f00 */
[----:B------:R-:W-:Y:S02]  /*7b10*/  IMAD.MOV.U32 R7, RZ, RZ, R147 ;  /* 0x000000ffff077224 */ /* 0x000fe400078e0093 */
[----:B------:R1:W-:Y:S01]  /*7b20*/  STL.64 [R1+0x68], R50 ;  /* 0x0000683201007387 */ /* 0x0003e20000100a00 */
[----:B------:R-:W-:Y:S01]  /*7b30*/  MOV R10, R144 ;  /* 0x00000090000a7202 */ /* 0x000fe20000000f00 */
[----:B------:R-:W-:-:S02]  /*7b40*/  IMAD.MOV.U32 R9, RZ, RZ, R145 ;  /* 0x000000ffff097224 */ /* 0x000fc400078e0091 */
[----:B------:R-:W2:Y:S01]  /*7b50*/  LDL.LU.64 R150, [R1+0x4f8] ;  /* 0x0004f80001967983 */ /* 0x000ea20000300a00 */
[----:B------:R-:W-:Y:S01]  /*7b60*/  MOV R12, R142 ;  /* 0x0000008e000c7202 */ /* 0x000fe20000000f00 */
[----:B------:R-:W-:Y:S02]  /*7b70*/  IMAD.MOV.U32 R11, RZ, RZ, R143 ;  /* 0x000000ffff0b7224 */ /* 0x000fe400078e008f */
[----:B------:R-:W2:Y:S01]  /*7b80*/  LDL.LU.64 R148, [R1+0x4f0] ;  /* 0x0004f00001947983 */ /* 0x000ea20000300a00 */
[----:B------:R-:W-:Y:S01]  /*7b90*/  MOV R14, R140 ;  /* 0x0000008c000e7202 */ /* 0x000fe20000000f00 */
[----:B------:R-:W-:Y:S02]  /*7ba0*/  IMAD.MOV.U32 R13, RZ, RZ, R141 ;  /* 0x000000ffff0d7224 */ /* 0x000fe400078e008d */
[----:B------:R-:W2:Y:S01]  /*7bb0*/  LDL.LU.64 R146, [R1+0x4e8] ;  /* 0x0004e80001927983 */ /* 0x000ea20000300a00 */
        /* <DEDUP_REMOVED lines=250> */
[----:B------:R-:W-:Y:S01]  /*8b60*/  UIADD3 UR4, UR11, 0x6, URZ ;  /* 0x000000060b047890 */ /* 0x000fe2000fffe03f */
[----:B------:R1:W5:Y:S01]  /*8b70*/  LDL.LU R19, [R1+0x2f8] ;  /* 0x0002f80001137983 */ /* 0x0003620000300800 */
[----:B------:R-:W-:Y:S01]  /*8b80*/  UIADD3 UR6, UR12, 0x6, URZ ;  /* 0x000000060c067890 */ /* 0x000fe2000fffe03f */
[----:B------:R-:W-:Y:S01]  /*8b90*/  UMOV UR5, 0x40000040 ;  /* 0x4000004000057882 */ /* 0x000fe20000000000 */
[----:B------:R-:W-:Y:S01]  /*8ba0*/  UMOV UR7, 0x40000040 ;  /* 0x4000004000077882 */ /* 0x000fe20000000000 */
[----:B------:R1:W5:Y:S04]  /*8bb0*/  LDL.LU R18, [R1+0x2f4] ;  /* 0x0002f40001127983 */ /* 0x0003680000300800 */
        /* <DEDUP_REMOVED lines=105> */
[----:B------:R-:W-:Y:S01]  /*9250*/  BPT.TRAP 0x1 ;  /* 0x000000040000795c */ /* 0x000fe20000300000 */
.L_x_28:
[----:B------:R-:W2:Y:S01]  /*9260*/  LDL R3, [R1+0x208] ;  /* 0x0002080001037983 */ /* 0x000ea20000100800 */
[----:B------:R-:W-:-:S04]  /*9270*/  ULEA UR4, UR10, UR50, 0x3 ;  /* 0x000000320a047291 */ /* 0x000fc8000f8e183f */
[----:B------:R-:W-:-:S04]  /*9280*/  UIADD3 UR4, UR4, 0x18, URZ ;  /* 0x0000001804047890 */ /* 0x000fc8000fffe03f */
[----:B------:R-:W-:-:S09]  /*9290*/  UPRMT UR4, URZ, 0x654, UR4 ;  /* 0x000006543f047896 */ /* 0x000fd20008000004 */
[----:B------:R-:W-:Y:S01]  /*92a0*/  SYNCS.ARRIVE.TRANS64.RED.A1T0 RZ, [UR4], RZ ;  /* 0x000000ffffff79a7 */ /* 0x000fe20008100404 */
[----:B--2---:R-:W-:-:S13]  /*92b0*/  ISETP.GT.U32.AND P1, PT, R3, 0x1, PT ;  /* 0x000000010300780c */ /* 0x004fda0003f24070 */
[----:B------:R-:W-:Y:S05]  /*92c0*/  @P1 BRA `(.L_x_29) ;  /* 0x0000000000041947 */ /* 0x000fea0003800000 */
[----:B------:R-:W-:Y:S01]  /*92d0*/  BPT.TRAP 0x1 ;  /* 0x000000040000795c */ /* 0x000fe20000300000 */
.L_x_29:
[----:B------:R-:W-:Y:S01]  /*92e0*/  UIADD3 UR9, UR9, 0x1, URZ ;  /* 0x0000000109097890 */ /* 0x000fe2000fffe03f */
[C---:B-----5:R-:W-:Y:S01]  /*92f0*/  ISETP.GT.AND P1, PT, R2.reuse, 0x1, PT ;  /* 0x000000010200780c */ /* 0x060fe20003f24270 */
[----:B------:R-:W-:Y:S01]  /*9300*/  UIADD3 UR10, UR10, 0x1, URZ ;  /* 0x000000010a0a7890 */ /* 0x000fe2000fffe03f */
[----:B------:R-:W-:Y:S01]  /*9310*/  IADD3 R2, R2, -0x1, RZ ;  /* 0xffffffff02027810 */ /* 0x000fe20007ffe0ff */
[----:B------:R-:W-:Y:S02]  /*9320*/  UISETP.NE.AND UP0, UPT, UR9, 0x3, UPT ;  /* 0x000000030900788c */ /* 0x000fe4000bf05270 */
[----:B------:R-:W-:Y:S02]  /*9330*/  UISETP.NE.AND UP1, UPT, UR10, 0x3, UPT ;  /* 0x000000030a00788c */ /* 0x000fe4000bf25270 */
[----:B------:R-:W-:Y:S02]  /*9340*/  USEL UR4, URZ, 0x1, UP0 ;  /* 0x000000013f047887 */ /* 0x000fe40008000000 */
[----:B------:R-:W-:-:S02]  /*9350*/  USEL UR9, UR9, URZ, UP0 ;  /* 0x0000003f09097287 */ /* 0x000fc40008000000 */
[----:B------:R-:W-:Y:S02]  /*9360*/  USEL UR10, UR10, URZ, UP1 ;  /* 0x0000003f0a0a7287 */ /* 0x000fe40008800000 */
[----:B------:R-:W-:Y:S01]  /*9370*/  LOP3.LUT R0, R0, UR4, RZ, 0x3c, !PT ;  /* 0x0000000400007c12 */ /* 0x000fe2000f8e3cff */
[----:B------:R-:W-:Y:S09]  /*9380*/  @P1 BRA `(.L_x_30) ;  /* 0xffffffbc00041947 */ /* 0x000ff2000383ffff */
.L_x_23:
[----:B------:R-:W1:Y:S02]  /*9390*/  LDC R0, c[0x0][0x28c] ;  /* 0x0000a300ff007b82 */ /* 0x000e640000000800 */
[----:B-1----:R-:W-:-:S13]  /*93a0*/  ISETP.GE.AND P1, PT, R0, 0x1, PT ;  /* 0x000000010000780c */ /* 0x002fda0003f26270 */
[----:B------:R-:W-:Y:S05]  /*93b0*/  @!P1 BRA `(.L_x_31) ;  /* 0x0000000000409947 */ /* 0x000fea0003800000 */
[----:B------:R-:W-:Y:S05]  /*93c0*/  @!P0 BRA `(.L_x_32) ;  /* 0x0000000000048947 */ /* 0x000fea0003800000 */
[----:B------:R-:W-:Y:S01]  /*93d0*/  BPT.TRAP 0x1 ;  /* 0x000000040000795c */ /* 0x000fe20000300000 */
.L_x_32:
[----:B------:R-:W2:Y:S01]  /*93e0*/  LDL R0, [R1+0x208] ;  /* 0x0002080001007983 */ /* 0x000ea20000100800 */
[----:B------:R-:W-:-:S04]  /*93f0*/  UISETP.LT.AND UP0, UPT, UR48, 0x1, UPT ;  /* 0x000000013000788c */ /* 0x000fc8000bf01270 */
[----:B------:R-:W-:-:S04]  /*9400*/  USEL UR6, UR48, 0x1, UP0 ;  /* 0x0000000130067887 */ /* 0x000fc80008000000 */
[----:B------:R-:W-:-:S04]  /*9410*/  UIADD3 UR6, UR41, UR48, -UR6 ;  /* 0x0000003029067290 */ /* 0x000fc8000fffe806 */
[----:B------:R-:W-:-:S04]  /*9420*/  UIMAD.WIDE.U32 UR4, UR6, -0x55555555, URZ ;  /* 0xaaaaaaab060478a5 */ /* 0x000fc8000f8e003f */
[----:B------:R-:W-:-:S04]  /*9430*/  USHF.R.U32.HI UR4, URZ, 0x1, UR5 ;  /* 0x000000013f047899 */ /* 0x000fc80008011605 */
[----:B------:R-:W-:-:S04]  /*9440*/  UIMAD UR6, UR4, -0x3, UR6 ;  /* 0xfffffffd040678a4 */ /* 0x000fc8000f8e0206 */
[----:B------:R-:W-:-:S04]  /*9450*/  ULEA UR6, UR6, UR50, 0x3 ;  /* 0x0000003206067291 */ /* 0x000fc8000f8e183f */
[----:B------:R-:W-:-:S04]  /*9460*/  UIADD3 UR6, UR6, 0x18, URZ ;  /* 0x0000001806067890 */ /* 0x000fc8000fffe03f */
[----:B------:R-:W-:-:S09]  /*9470*/  UPRMT UR6, URZ, 0x654, UR6 ;  /* 0x000006543f067896 */ /* 0x000fd20008000006 */
[----:B------:R-:W-:Y:S01]  /*9480*/  SYNCS.ARRIVE.TRANS64.RED.A1T0 RZ, [UR6], RZ ;  /* 0x000000ffffff79a7 */ /* 0x000fe20008100406 */
[----:B--2---:R-:W-:-:S13]  /*9490*/  ISETP.GT.U32.AND P0, PT, R0, 0x1, PT ;  /* 0x000000010000780c */ /* 0x004fda0003f04070 */
[----:B------:R-:W-:Y:S05]  /*94a0*/  @P0 BRA `(.L_x_31) ;  /* 0x0000000000040947 */ /* 0x000fea0003800000 */
[----:B------:R-:W-:Y:S01]  /*94b0*/  BPT.TRAP 0x1 ;  /* 0x000000040000795c */ /* 0x000fe20000300000 */
.L_x_31:
[----:B------:R-:W-:Y:S01]  /*94c0*/  UIADD3 UR6, UR50, 0x200, URZ ;  /* 0x0000020032067890 */ /* 0x000fe2000fffe03f */
[----:B-----5:R-:W-:Y:S01]  /*94d0*/  R2UR UR42, R19 ;  /* 0x00000000132a72ca */ /* 0x020fe200000e0000 */
[----:B------:R-:W-:Y:S01]  /*94e0*/  UIADD3 UR51, UR48, UR41, URZ ;  /* 0x0000002930337290 */ /* 0x000fe2000fffe03f */
[----:B------:R-:W-:Y:S01]  /*94f0*/  R2UR UR41, R18 ;  /* 0x00000000122972ca */ /* 0x000fe200000e0000 */
[----:B------:R-:W-:Y:S02]  /*9500*/  UISETP.GE.U32.AND UP1, UPT, UR48, 0x3, UPT ;  /* 0x000000033000788c */ /* 0x000fe4000bf26070 */
[----:B------:R-:W-:Y:S02]  /*9510*/  ULOP3.LUT UP2, URZ, UR6, 0x1bf, URZ, 0xc0, !UPT ;  /* 0x000001bf063f7892 */ /* 0x000fe4000f84c03f */
[----:B------:R-:W-:-:S04]  /*9520*/  UISETP.GT.U32.AND UP0, UPT, UR51, 0x2, UPT ;  /* 0x000000023300788c */ /* 0x000fc8000bf04070 */
[----:B------:R-:W-:Y:S01]  /*9530*/  UISETP.LT.U32.AND UP0, UPT, UR48, 0x3, UP0 ;  /* 0x000000033000788c */ /* 0x000fe20008701070 */
[----:B------:R-:W-:Y:S01]  /*9540*/  PLOP3.LUT P0, PT, PT, PT, UP2, 0x80, 0x0 ;  /* 0x000000000000781c */ /* 0x000fe20003f0f028 */
[----:B------:R-:W-:Y:S02]  /*9550*/  USHF.L.U32 UR42, UR42, 0x8, URZ ;  /* 0x000000082a2a7899 */ /* 0x000fe4000800063f */
[----:B------:R-:W-:Y:S02]  /*9560*/  @UP1 UIMAD.WIDE.U32 UR4, UR51, -0x55555555, URZ ;  /* 0xaaaaaaab330418a5 */ /* 0x000fe4000f8e003f */
[----:B------:R-:W-:Y:S02]  /*9570*/  USEL UR6, URZ, 0x1, !UP0 ;  /* 0x000000013f067887 */ /* 0x000fe4000c000000 */
[----:B------:R-:W-:Y:S02]  /*9580*/  @UP1 USHF.R.U32.HI UR4, URZ, 0x1, UR5 ;  /* 0x000000013f041899 */ /* 0x000fe40008011605 */
[----:B------:R-:W-:-:S02]  /*9590*/  ULOP3.LUT UR45, UR45, UR6, URZ, 0x3c, !UPT ;  /* 0x000000062d2d7292 */ /* 0x000fc4000f8e3c3f */
[----:B------:R-:W-:Y:S02]  /*95a0*/  USHF.L.U32 UR41, UR41, 0x8, URZ ;  /* 0x0000000829297899 */ /* 0x000fe4000800063f */
[----:B------:R-:W-:Y:S01]  /*95b0*/  @UP1 ULOP3.LUT UR45, UR45, 0x1, UR4, 0x78, !UPT ;  /* 0x000000012d2d1892 */ /* 0x000fe2000f8e7804 */
[----:B------:R-:W-:Y:S11]  /*95c0*/  @!P0 BRA `(.L_x_33) ;  /* 0x00000000007c8947 */ /* 0x000ff60003800000 */
[----:B------:R-:W-:Y:S01]  /*95d0*/  MOV R22, 0x0 ;  /* 0x0000000000167802 */ /* 0x000fe20000000f00 */
[----:B------:R-:W-:Y:S01]  /*95e0*/  ULDC.64 UR4, c[0x4][0x80] ;  /* 0x0100200000047ab9 */ /* 0x000fe20000000a00 */
[----:B------:R-:W-:Y:S01]  /*95f0*/  ULDC.64 UR6, c[0x4][0x88] ;  /* 0x0100220000067ab9 */ /* 0x000fe20000000a00 */
[----:B------:R-:W-:Y:S01]  /*9600*/  ULDC.64 UR8, c[0x4][0x10] ;  /* 0x0100040000087ab9 */ /* 0x000fe20000000a00 */
[----:B------:R1:W2:Y:S01]  /*9610*/  LDC.64 R2, c[0x4][R22] ;  /* 0x0100000016027b82 */ /* 0x0002a20000000a00 */
[----:B------:R-:W-:Y:S01]  /*9620*/  IMAD.U32 R4, RZ, RZ, UR4 ;  /* 0x00000004ff047e24 */ /* 0x000fe2000f8e00ff */
[----:B------:R-:W-:Y:S01]  /*9630*/  MOV R5, UR5 ;  /* 0x0000000500057c02 */ /* 0x000fe20008000f00 */
        /* <DEDUP_REMOVED lines=9> */
.L_x_34:
[----:B------:R1:W2:Y:S01]  /*96d0*/  LDC.64 R2, c[0x4][R22] ;  /* 0x0100000016027b82 */ /* 0x0002a20000000a00 */
[----:B------:R-:W-:Y:S01]  /*96e0*/  ULDC.64 UR4, c[0x4][0x80] ;  /* 0x0100200000047ab9 */ /* 0x000fe20000000a00 */
[----:B------:R-:W-:Y:S01]  /*96f0*/  ULDC.64 UR6, c[0x4][0x88] ;  /* 0x0100220000067ab9 */ /* 0x000fe20000000a00 */
[----:B------:R-:W-:Y:S01]  /*9700*/  ULDC.64 UR8, c[0x4][0x10] ;  /* 0x0100040000087ab9 */ /* 0x000fe20000000a00 */
[----:B------:R-:W-:Y:S01]  /*9710*/  MOV R4, UR4 ;  /* 0x0000000400047c02 */ /* 0x000fe20008000f00 */
[----:B------:R-:W-:Y:S01]  /*9720*/  IMAD.U32 R5, RZ, RZ, UR5 ;  /* 0x00000005ff057e24 */ /* 0x000fe2000f8e00ff */
[----:B------:R-:W-:Y:S01]  /*9730*/  MOV R6, UR6 ;  /* 0x0000000600067c02 */ /* 0x000fe20008000f00 */
[----:B------:R-:W-:Y:S01]  /*9740*/  IMAD.U32 R7, RZ, RZ, UR7 ;  /* 0x00000007ff077e24 */ /* 0x000fe2000f8e00ff */
[----:B------:R-:W-:Y:S01]  /*9750*/  MOV R10, UR8 ;  /* 0x00000008000a7c02 */ /* 0x000fe20008000f00 */
[----:B------:R-:W-:Y:S01]  /*9760*/  IMAD.U32 R11, RZ, RZ, UR9 ;  /* 0x00000009ff0b7e24 */ /* 0x000fe2000f8e00ff */
[----:B------:R-:W-:Y:S01]  /*9770*/  MOV R8, 0x70 ;  /* 0x0000007000087802 */ /* 0x000fe20000000f00 */
[----:B------:R-:W-:Y:S01]  /*9780*/  IMAD.MOV.U32 R12, RZ, RZ, 0x1 ;  /* 0x00000001ff0c7424 */ /* 0x000fe200078e00ff */
[----:B-1----:R-:W-:-:S07]  /*9790*/  MOV R13, RZ ;  /* 0x000000ff000d7202 */ /* 0x002fce0000000f00 */
[----:B------:R-:W-:-:S07]  /*97a0*/  LEPC R20, `(.L_x_33) ;  /* 0x000000001014794e */ /* 0x000fce0000000000 */
[----:B--2---:R-:W-:Y:S05]  /*97b0*/  CALL.ABS.NOINC R2 ;  /* 0x0000000002007343 */ /* 0x004fea0003c00000 */
.L_x_33:
[----:B------:R-:W1:Y:S01]  /*97c0*/  S2R R20, SR_TID.X ;  /* 0x0000000000147919 */ /* 0x000e620000002100 */
[----:B------:R-:W-:Y:S01]  /*97d0*/  ULDC UR4, c[0x0][0x284] ;  /* 0x0000a10000047ab9 */ /* 0x000fe20000000800 */
[----:B------:R-:W2:Y:S01]  /*97e0*/  LDC R2, c[0x0][0x288] ;  /* 0x0000a200ff027b82 */ /* 0x000ea20000000800 */
[----:B-1----:R-:W-:Y:S02]  /*97f0*/  SHF.R.U32.HI R5, RZ, 0x2, R20 ;  /* 0x00000002ff057819 */ /* 0x002fe40000011614 */
[C---:B------:R-:W-:Y:S02]  /*9800*/  LOP3.LUT R7, R20.reuse, 0xe0, RZ, 0xc0, !PT ;  /* 0x000000e014077812 */ /* 0x040fe400078ec0ff */
[----:B------:R-:W-:Y:S02]  /*9810*/  LOP3.LUT R5, R5, 0x7, RZ, 0xc0, !PT ;  /* 0x0000000705057812 */ /* 0x000fe400078ec0ff */
[----:B------:R-:W-:Y:S02]  /*9820*/  SHF.R.U32.HI R10, RZ, 0x1, R7 ;  /* 0x00000001ff0a7819 */ /* 0x000fe40000011607 */
[----:B------:R-:W-:-:S02]  /*9830*/  LOP3.LUT R0, R20, 0x3, RZ, 0xc0, !PT ;  /* 0x0000000314007812 */ /* 0x000fc400078ec0ff */
[----:B------:R-:W-:Y:S01]  /*9840*/  IADD3 R10, -R10, UR4, -R5 ;  /* 0x000000040a0a7c10 */ /* 0x000fe2000fffe905 */
[----:B------:R-:W-:Y:S02]  /*9850*/  ULDC.64 UR4, c[0x0][0x590] ;  /* 0x0001640000047ab9 */ /* 0x000fe40000000a00 */
[----:B------:R-:W-:Y:S01]  /*9860*/  IMAD.U32 R170, RZ, RZ, UR4 ;  /* 0x00000004ffaa7e24 */ /* 0x000fe2000f8e00ff */
[----:B------:R-:W-:Y:S01]  /*9870*/  MOV R171, UR5 ;  /* 0x0000000500ab7c02 */ /* 0x000fe20008000f00 */
[----:B--2---:R-:W-:Y:S02]  /*9880*/  IMAD R0, R0, -0x2, R2 ;  /* 0xfffffffe00007824 */ /* 0x004fe400078e0202 */
[----:B------:R-:W-:Y:S01]  /*9890*/  IMAD R10, R19, -0x100, R10 ;  /* 0xffffff00130a7824 */ /* 0x000fe200078e020a */
[----:B------:R-:W-:Y:S01]  /*98a0*/  ISETP.NE.U32.AND P0, PT, R170, RZ, PT ;  /* 0x000000ffaa00720c */ /* 0x000fe20003f05070 */
[----:B------:R-:W-:-:S03]  /*98b0*/  IMAD R18, R18, -0x100, R0 ;  /* 0xffffff0012127824 */ /* 0x000fc600078e0200 */
[----:B------:R-:W-:-:S13]  /*98c0*/  ISETP.NE.AND.EX P0, PT, R171, RZ, PT, P0 ;  /* 0x000000ffab00720c */ /* 0x000fda0003f05300 */
[----:B------:R-:W-:Y:S05]  /*98d0*/  @!P0 BRA `(.L_x_35) ;  /* 0x00000000005c8947 */ /* 0x000fea0003800000 */
[----:B------:R-:W-:Y:S02]  /*98e0*/  ULDC.64 UR4, c[0x0][0x588] ;  /* 0x0001620000047ab9 */ /* 0x000fe40000000a00 */
[----:B------:R-:W-:-:S04]  /*98f0*/  ISETP.NE.U32.AND P1, PT, RZ, UR4, PT ;  /* 0x00000004ff007c0c */ /* 0x000fc8000bf25070 */
[----:B------:R-:W-:-:S13]  /*9900*/  ISETP.NE.AND.EX P1, PT, RZ, UR5, PT, P1 ;  /* 0x00000005ff007c0c */ /* 0x000fda000bf25310 */
[----:B------:R-:W-:Y:S05]  /*9910*/  @!P1 BRA `(.L_x_36) ;  /* 0x00000000002c9947 */ /* 0x000fea0003800000 */
[----:B------:R-:W1:Y:S01]  /*9920*/  LDC.64 R2, c[0x0][0x588] ;  /* 0x00016200ff027b82 */ /* 0x000e620000000a00 */
[----:B------:R-:W-:-:S04]  /*9930*/  IMAD R164, R170, UR43, RZ ;  /* 0x0000002baaa47c24 */ /* 0x000fc8000f8e02ff */
[----:B-1----:R-:W-:-:S06]  /*9940*/  IMAD.WIDE R164, R164, 0x4, R2 ;  /* 0x00000004a4a47825 */ /* 0x002fcc00078e0202 */
[----:B------:R-:W2:Y:S01]  /*9950*/  LDG.E R164, desc[UR54][R164.64] ;  /* 0x00000036a4a47981 */ /* 0x000ea2000c1e1900 */
[----:B------:R-:W-:Y:S01]  /*9960*/  IMAD.MOV.U32 R0, RZ, RZ, 0x1 ;  /* 0x00000001ff007424 */ /* 0x000fe200078e00ff */
[----:B------:R-:W-:Y:S01]  /*9970*/  MOV R169, 0x1 ;  /* 0x0000000100a97802 */ /* 0x000fe20000000f00 */
[----:B------:R-:W-:-:S03]  /*9980*/  IMAD.MOV.U32 R167, RZ, RZ, 0x1 ;  /* 0x00000001ffa77424 */ /* 0x000fc600078e00ff */
[----:B------:R3:W-:Y:S01]  /*9990*/  STL.S16 [R1+0x20c], R0 ;  /* 0x00020c0001007387 */ /* 0x0007e20000100600 */
[----:B--2---:R-:W-:Y:S01]  /*99a0*/  MOV R165, R164 ;  /* 0x000000a400a57202 */ /* 0x004fe20000000f00 */
[----:B------:R-:W-:Y:S01]  /*99b0*/  IMAD.MOV.U32 R16, RZ, RZ, R164 ;  /* 0x000000ffff107224 */ /* 0x000fe200078e00a4 */
[----:B---3--:R-:W-:Y:S06]  /*99c0*/  BRA `(.L_x_35) ;  /* 0x0000000000207947 */ /* 0x008fec0003800000 */
.L_x_36:
[----:B------:R-:W-:Y:S01]  /*99d0*/  MOV R0, 0x1 ;  /* 0x0000000100007802 */ /* 0x000fe20000000f00 */
[----:B------:R-:W-:Y:S01]  /*99e0*/  ULDC UR4, c[0x0][0x580] ;  /* 0x0001600000047ab9 */ /* 0x000fe20000000800 */
[----:B------:R-:W-:Y:S01]  /*99f0*/  IMAD.MOV.U32 R169, RZ, RZ, 0x1 ;  /* 0x00000001ffa97424 */ /* 0x000fe200078e00ff */
[----:B------:R-:W-:Y:S01]  /*9a00*/  MOV R167, 0x1 ;  /* 0x0000000100a77802 */ /* 0x000fe20000000f00 */
[----:B------:R-:W-:Y:S01]  /*9a10*/  IMAD.U32 R164, RZ, RZ, UR4 ;  /* 0x00000004ffa47e24 */ /* 0x000fe2000f8e00ff */
[----:B------:R1:W-:Y:S01]  /*9a20*/  STL.S16 [R1+0x20c], R0 ;  /* 0x00020c0001007387 */ /* 0x0003e20000100600 */
[----:B------:R-:W-:Y:S01]  /*9a30*/  MOV R165, UR4 ;  /* 0x0000000400a57c02 */ /* 0x000fe20008000f00 */
[----:B------:R-:W-:-:S07]  /*9a40*/  IMAD.U32 R16, RZ, RZ, UR4 ;  /* 0x00000004ff107e24 */ /* 0x000fce000f8e00ff */
.L_x_35:
[----:B------:R-:W2:Y:S02]  /*9a50*/  LDC.64 R2, c[0x0][0x5b0] ;  /* 0x00016c00ff027b82 */ /* 0x000ea40000000a00 */
[----:B--2---:R-:W-:-:S04]  /*9a60*/  ISETP.NE.U32.AND P1, PT, R2, RZ, PT ;  /* 0x000000ff0200720c */ /* 0x004fc80003f25070 */
[----:B------:R-:W-:-:S13]  /*9a70*/  ISETP.NE.AND.EX P1, PT, R3, RZ, PT, P1 ;  /* 0x000000ff0300720c */ /* 0x000fda0003f25310 */
[----:B------:R-:W-:Y:S05]  /*9a80*/  @!P1 BRA `(.L_x_37) ;  /* 0x00000000002c9947 */ /* 0x000fea0003800000 */
[----:B------:R-:W-:Y:S02]  /*9a90*/  ULDC.64 UR4, c[0x0][0x5a8] ;  /* 0x00016a0000047ab9 */ /* 0x000fe40000000a00 */
[----:B------:R-:W-:-:S04]  /*9aa0*/  ISETP.NE.U32.AND P1, PT, RZ, UR4, PT ;  /* 0x00000004ff007c0c */ /* 0x000fc8000bf25070 */
[----:B------:R-:W-:-:S13]  /*9ab0*/  ISETP.NE.AND.EX P1, PT, RZ, UR5, PT, P1 ;  /* 0x00000005ff007c0c */ /* 0x000fda000bf25310 */
[----:B------:R-:W-:Y:S05]  /*9ac0*/  @!P1 BRA `(.L_x_38) ;  /* 0x0000000000149947 */ /* 0x000fea0003800000 */
[----:B------:R-:W2:Y:S01]  /*9ad0*/  LDC.64 R8, c[0x0][0x5a8] ;  /* 0x00016a00ff087b82 */ /* 0x000ea20000000a00 */
[----:B------:R-:W-:-:S04]  /*9ae0*/  IMAD R2, R2, UR43, RZ ;  /* 0x0000002b02027c24 */ /* 0x000fc8000f8e02ff */
[----:B--2---:R-:W-:-:S05]  /*9af0*/  IMAD.WIDE R2, R2, 0x4, R8 ;  /* 0x0000000402027825 */ /* 0x004fca00078e0208 */
[----:B------:R2:W5:Y:S01]  /*9b00*/  LDG.E R17, desc[UR54][R2.64] ;  /* 0x0000003602117981 */ /* 0x000562000c1e1900 */
[----:B------:R-:W-:Y:S05]  /*9b10*/  BRA `(.L_x_37) ;  /* 0x0000000000087947 */ /* 0x000fea0003800000 */
.L_x_38:
[----:B------:R-:W-:Y:S02]  /*9b20*/  ULDC UR4, c[0x0][0x5a0] ;  /* 0x0001680000047ab9 */ /* 0x000fe40000000800 */
[----:B------:R-:W-:-:S07]  /*9b30*/  MOV R17, UR4 ;  /* 0x0000000400117c02 */ /* 0x000fce0008000f00 */
.L_x_37:
[----:B------:R-:W3:Y:S01]  /*9b40*/  LDC.64 R8, c[0x0][0x5c0] ;  /* 0x00017000ff087b82 */ /* 0x000ee20000000a00 */
[----:B------:R-:W-:Y:S01]  /*9b50*/  ULDC.64 UR4, c[0x0][0x588] ;  /* 0x0001620000047ab9 */ /* 0x000fe20000000a00 */
[----:B------:R-:W-:Y:S01]  /*9b60*/  ISETP.EQ.U32.AND P3, PT, R170, RZ, PT ;  /* 0x000000ffaa00720c */ /* 0x000fe20003f62070 */
[----:B------:R-:W-:Y:S01]  /*9b70*/  IMAD.MOV.U32 R11, RZ, RZ, 0x1 ;  /* 0x00000001ff0b7424 */ /* 0x000fe200078e00ff */
[----:B------:R-:W-:Y:S02]  /*9b80*/  ISETP.NE.U32.AND P1, PT, RZ, UR4, PT ;  /* 0x00000004ff007c0c */ /* 0x000fe4000bf25070 */
[----:B------:R-:W-:Y:S02]  /*9b90*/  LOP3.LUT P4, RZ, R167, 0xff, RZ, 0xc0, !PT ;  /* 0x000000ffa7ff7812 */ /* 0x000fe4000788c0ff */
[----:B-1----:R-:W1:Y:S01]  /*9ba0*/  LDC R0, c[0x0][0x5c8] ;  /* 0x00017200ff007b82 */ /* 0x002e620000000800 */
[----:B------:R-:W-:Y:S02]  /*9bb0*/  ISETP.NE.AND.EX P1, PT, RZ, UR5, PT, P1 ;  /* 0x00000005ff007c0c */ /* 0x000fe4000bf25310 */
[----:B------:R-:W-:-:S02]  /*9bc0*/  FSEL R168, R16, R165, !P4 ;  /* 0x000000a510a87208 */ /* 0x000fc40006000000 */
[----:B------:R-:W-:Y:S02]  /*9bd0*/  ISETP.EQ.OR.EX P3, PT, R171, RZ, !P1, P3 ;  /* 0x000000ffab00720c */ /* 0x000fe40004f62730 */
[----:B------:R-:W-:Y:S02]  /*9be0*/  PLOP3.LUT P1, PT, P1, PT, PT, 0x8, 0x0 ;  /* 0x000000000000781c */ /* 0x000fe40000f2e170 */
[C---:B------:R-:W-:Y:S02]  /*9bf0*/  FSEL R165, R164.reuse, R165, !P0 ;  /* 0x000000a5a4a57208 */ /* 0x040fe40004000000 */
[----:B------:R-:W-:Y:S02]  /*9c00*/  FSEL R168, R164, R168, !P0 ;  /* 0x000000a8a4a87208 */ /* 0x000fe40004000000 */
[----:B------:R-:W-:Y:S02]  /*9c10*/  MOV R173, 0x1 ;  /* 0x0000000100ad7802 */ /* 0x000fe40000000f00 */
[----:B---3--:R-:W-:-:S04]  /*9c20*/  ISETP.NE.U32.AND P2, PT, R8, RZ, PT ;  /* 0x000000ff0800720c */ /* 0x008fc80003f45070 */
[----:B------:R-:W-:-:S04]  /*9c30*/  ISETP.NE.AND.EX P2, PT, R9, RZ, PT, P2 ;  /* 0x000000ff0900720c */ /* 0x000fc80003f45320 */
[----:B-1----:R-:W-:Y:S01]  /*9c40*/  FSEL R0, R0, RZ, !P2 ;  /* 0x000000ff00007208 */ /* 0x002fe20005000000 */
[----:B------:R-:W-:Y:S08]  /*9c50*/  @!P3 BRA `(.L_x_39) ;  /* 0x000000000040b947 */ /* 0x000ff00003800000 */
[----:B------:R-:W-:Y:S04]  /*9c60*/  BSSY B0, `(.L_x_40) ;  /* 0x000000e000007945 */ /* 0x000fe80003800000 */
[----:B------:R-:W-:Y:S05]  /*9c70*/  @!P0 BRA `(.L_x_41) ;  /* 0x0000000000248947 */ /* 0x000fea0003800000 */
[----:B------:R-:W-:Y:S02]  /*9c80*/  LOP3.LUT P4, RZ, R169, 0xff, RZ, 0xc0, !PT ;  /* 0x000000ffa9ff7812 */ /* 0x000fe4000788c0ff */
[----:B------:R-:W-:Y:S02]  /*9c90*/  PLOP3.LUT P3, PT, P1, PT, PT, 0x80, 0x0 ;  /* 0x000000000000781c */ /* 0x000fe40000f6f070 */
[----:B------:R-:W-:-:S09]  /*9ca0*/  PRMT R167, RZ, 0x7610, R167 ;  /* 0x00007610ffa77816 */ /* 0x000fd200000000a7 */
[----:B------:R-:W-:Y:S05]  /*9cb0*/  @!P4 BRA `(.L_x_42) ;  /* 0x000000000020c947 */ /* 0x000fea0003800000 */
[----:B------:R-:W-:Y:S01]  /*9cc0*/  FSETP.EQ.AND P3, PT, R164, RZ, PT ;  /* 0x000000ffa400720b */ /* 0x000fe20003f62000 */
[----:B------:R-:W-:Y:S01]  /*9cd0*/  IMAD.MOV.U32 R165, RZ, RZ, R164 ;  /* 0x000000ffffa57224 */ /* 0x000fe200078e00a4 */
[----:B------:R-:W-:Y:S02]  /*9ce0*/  PRMT R167, R169, 0x7610, R167 ;  /* 0x00007610a9a77816 */ /* 0x000fe400000000a7 */
[----:B------:R-:W-:Y:S01]  /*9cf0*/  MOV R168, R164 ;  /* 0x000000a400a87202 */ /* 0x000fe20000000f00 */
[----:B------:R-:W-:Y:S08]  /*9d00*/  BRA `(.L_x_42) ;  /* 0x00000000000c7947 */ /* 0x000ff00003800000 */
.L_x_41:
[----:B------:R-:W-:Y:S01]  /*9d10*/  FSETP.EQ.AND P3, PT, R164, RZ, PT ;  /* 0x000000ffa400720b */ /* 0x000fe20003f62000 */
[----:B------:R-:W-:Y:S01]  /*9d20*/  IMAD.MOV.U32 R165, RZ, RZ, R164 ;  /* 0x000000ffffa57224 */ /* 0x000fe200078e00a4 */
[----:B------:R-:W-:-:S11]  /*9d30*/  MOV R168, R164 ;  /* 0x000000a400a87202 */ /* 0x000fd60000000f00 */
.L_x_42:
[----:B------:R-:W-:Y:S05]  /*9d40*/  BSYNC B0 ;  /* 0x0000000000007941 */ /* 0x000fea0003800000 */
.L_x_40:
[----:B------:R-:W-:-:S07]  /*9d50*/  SEL R11, RZ, 0x1, P3 ;  /* 0x00000001ff0b7807 */ /* 0x000fce0001800000 */
.L_x_39:
[----:B------:R-:W-:Y:S04]  /*9d60*/  BSSY B0, `(.L_x_43) ;  /* 0x0000010000007945 */ /* 0x000fe80003800000 */
[----:B------:R-:W-:Y:S05]  /*9d70*/  @!P0 BRA `(.L_x_44) ;  /* 0x00000000002c8947 */ /* 0x000fea0003800000 */
[----:B--2---:R-:W2:Y:S01]  /*9d80*/  LDL R2, [R1+0x20c] ;  /* 0x00020c0001027983 */ /* 0x004ea20000100800 */
[----:B------:R-:W-:Y:S02]  /*9d90*/  PRMT R169, RZ, 0x7610, R169 ;  /* 0x00007610ffa97816 */ /* 0x000fe400000000a9 */
[----:B------:R-:W-:Y:S02]  /*9da0*/  PRMT R167, RZ, 0x7610, R167 ;  /* 0x00007610ffa77816 */ /* 0x000fe400000000a7 */
[----:B--2---:R-:W-:-:S13]  /*9db0*/  LOP3.LUT P0, RZ, R2, 0xff, RZ, 0xc0, !PT ;  /* 0x000000ff02ff7812 */ /* 0x004fda000780c0ff */
[----:B------:R-:W-:Y:S05]  /*9dc0*/  @!P0 BRA `(.L_x_45) ;  /* 0x0000000000248947 */ /* 0x000fea0003800000 */
[----:B------:R-:W-:Y:S01]  /*9dd0*/  FSETP.EQ.AND P1, PT, R164, RZ, PT ;  /* 0x000000ffa400720b */ /* 0x000fe20003f22000 */
[----:B------:R-:W-:Y:S01]  /*9de0*/  IMAD.MOV.U32 R165, RZ, RZ, R164 ;  /* 0x000000ffffa57224 */ /* 0x000fe200078e00a4 */
[C---:B------:R-:W-:Y:S02]  /*9df0*/  PRMT R169, R2.reuse, 0x7610, R169 ;  /* 0x0000761002a97816 */ /* 0x040fe400000000a9 */
[----:B------:R-:W-:Y:S02]  /*9e00*/  PRMT R167, R2, 0x7610, R167 ;  /* 0x0000761002a77816 */ /* 0x000fe400000000a7 */
[----:B------:R-:W-:Y:S01]  /*9e10*/  MOV R168, R164 ;  /* 0x000000a400a87202 */ /* 0x000fe20000000f00 */
[----:B------:R-:W-:Y:S06]  /*9e20*/  BRA `(.L_x_45) ;  /* 0x00000000000c7947 */ /* 0x000fec0003800000 */
.L_x_44:
[----:B------:R-:W-:Y:S01]  /*9e30*/  FSETP.EQ.AND P1, PT, R164, RZ, PT ;  /* 0x000000ffa400720b */ /* 0x000fe20003f22000 */
[----:B------:R-:W-:Y:S01]  /*9e40*/  IMAD.MOV.U32 R165, RZ, RZ, R164 ;  /* 0x000000ffffa57224 */ /* 0x000fe200078e00a4 */
[----:B------:R-:W-:-:S11]  /*9e50*/  MOV R168, R164 ;  /* 0x000000a400a87202 */ /* 0x000fd60000000f00 */
.L_x_45:
[----:B------:R-:W-:Y:S05]  /*9e60*/  BSYNC B0 ;  /* 0x0000000000007941 */ /* 0x000fea0003800000 */
.L_x_43:
[--C-:B------:R-:W-:Y:S01]  /*9e70*/  IMAD.MOV.U32 R6, RZ, RZ, R0.reuse ;  /* 0x000000ffff067224 */ /* 0x100fe200078e0000 */
[----:B------:R-:W-:Y:S01]  /*9e80*/  MOV R4, R0 ;  /* 0x0000000000047202 */ /* 0x000fe20000000f00 */
[----:B--2---:R-:W-:Y:S01]  /*9e90*/  IMAD.MOV.U32 R2, RZ, RZ, R0 ;  /* 0x000000ffff027224 */ /* 0x004fe200078e0000 */
[----:B------:R-:W-:Y:S06]  /*9ea0*/  @!P2 BRA `(.L_x_46) ;  /* 0x000000000080a947 */ /* 0x000fec0003800000 */
[----:B------:R-:W-:Y:S01]  /*9eb0*/  SHF.R.U32.HI R0, RZ, 0x5, R7 ;  /* 0x00000005ff007819 */ /* 0x000fe20000011607 */
[----:B------:R-:W-:Y:S01]  /*9ec0*/  USHF.R.S32.HI UR4, URZ, 0x1f, UR43 ;  /* 0x0000001f3f047899 */ /* 0x000fe2000801142b */
[----:B------:R-:W1:Y:S02]  /*9ed0*/  LDC.64 R6, c[0x0][0x5d0] ;  /* 0x00017400ff067b82 */ /* 0x000e640000000a00 */
[----:B------:R-:W-:-:S04]  /*9ee0*/  SHF.L.U32 R0, R0, 0x4, RZ ;  /* 0x0000000400007819 */ /* 0x000fc800000006ff */
[----:B------:R-:W-:-:S05]  /*9ef0*/  LOP3.LUT R0, R0, 0xfffffff0, R5, 0xe2, !PT ;  /* 0xfffffff000007812 */ /* 0x000fca00078ee205 */
[----:B------:R-:W-:-:S05]  /*9f00*/  VIADD R2, R0, UR42 ;  /* 0x0000002a00027c36 */ /* 0x000fca0008000000 */
[----:B------:R-:W-:-:S03]  /*9f10*/  SHF.R.S32.HI R3, RZ, 0x1f, R2 ;  /* 0x0000001fff037819 */ /* 0x000fc60000011402 */
[----:B-1----:R-:W-:-:S04]  /*9f20*/  IMAD.WIDE.U32 R4, R6, UR43, R2 ;  /* 0x0000002b06047c25 */ /* 0x002fc8000f8e0002 */
[----:B------:R-:W-:Y:S01]  /*9f30*/  IMAD R6, R6, UR4, RZ ;  /* 0x0000000406067c24 */ /* 0x000fe2000f8e02ff */
[----:B------:R-:W-:-:S03]  /*9f40*/  LEA R2, P0, R4, R8, 0x1 ;  /* 0x0000000804027211 */ /* 0x000fc600078008ff */
[----:B------:R-:W-:-:S05]  /*9f50*/  IMAD R7, R7, UR43, R6 ;  /* 0x0000002b07077c24 */ /* 0x000fca000f8e0206 */
[----:B------:R-:W-:-:S04]  /*9f60*/  IADD3 R7, R5, R7, RZ ;  /* 0x0000000705077210 */ /* 0x000fc80007ffe0ff */
[----:B------:R-:W-:Y:S02]  /*9f70*/  LEA.HI.X R3, R4, R9, R7, 0x1, P0 ;  /* 0x0000000904037211 */ /* 0x000fe400000f0c07 */
[----:B------:R-:W-:-:S04]  /*9f80*/  ISETP.GE.AND P0, PT, R18, 0x1, PT ;  /* 0x000000011200780c */ /* 0x000fc80003f06270 */
[C---:B------:R-:W-:Y:S02]  /*9f90*/  ISETP.LT.OR P2, PT, R10.reuse, 0x1, !P0 ;  /* 0x000000010a00780c */ /* 0x040fe40004741670 */
[C---:B------:R-:W-:Y:S02]  /*9fa0*/  ISETP.LT.OR P4, PT, R10.reuse, 0x81, !P0 ;  /* 0x000000810a00780c */ /* 0x040fe40004781670 */
[C---:B------:R-:W-:Y:S02]  /*9fb0*/  ISETP.LT.OR P3, PT, R10.reuse, 0x9, !P0 ;  /* 0x000000090a00780c */ /* 0x040fe40004761670 */
[----:B------:R-:W-:-:S07]  /*9fc0*/  ISETP.LT.OR P0, PT, R10, 0x89, !P0 ;  /* 0x000000890a00780c */ /* 0x000fce0004701670 */
[----:B------:R-:W2:Y:S04]  /*9fd0*/  @!P2 LDG.E.U16 R0, desc[UR54][R2.64] ;  /* 0x000000360200a981 */ /* 0x000ea8000c1e1500 */
[----:B------:R-:W3:Y:S04]  /*9fe0*/  @!P4 LDG.E.U16 R4, desc[UR54][R2.64+0x100] ;  /* 0x000100360204c981 */ /* 0x000ee8000c1e1500 */
[----:B------:R-:W4:Y:S04]  /*9ff0*/  @!P3 LDG.E.U16 R5, desc[UR54][R2.64+0x10] ;  /* 0x000010360205b981 */ /* 0x000f28000c1e1500 */
[----:B------:R1:W4:Y:S01]  /*a000*/  @!P0 LDG.E.U16 R3, desc[UR54][R2.64+0x110] ;  /* 0x0001103602038981 */ /* 0x000322000c1e1500 */
[----:B------:R-:W-:Y:S01]  /*a010*/  IMAD.MOV.U32 R6, RZ, RZ, RZ ;  /* 0x000000ffff067224 */ /* 0x000fe200078e00ff */
[----:B-1----:R-:W-:-:S02]  /*a020*/  MOV R2, RZ ;  /* 0x000000ff00027202 */ /* 0x002fc40000000f00 */
[----:B--2---:R-:W-:Y:S02]  /*a030*/  @!P2 PRMT R6, R0, 0x5410, RZ ;  /* 0x000054100006a816 */ /* 0x004fe400000000ff */
[----:B---3--:R-:W-:Y:S02]  /*a040*/  @!P4 PRMT R2, R4, 0x5410, RZ ;  /* 0x000054100402c816 */ /* 0x008fe400000000ff */
[----:B----4-:R-:W-:-:S05]  /*a050*/  @!P3 PRMT R6, R6, 0x5410, R5 ;  /* 0x000054100606b816 */ /* 0x010fca0000000005 */
[C---:B------:R-:W-:Y:S01]  /*a060*/  IMAD.U32 R0, R6.reuse, 0x10000, RZ ;  /* 0x0001000006007824 */ /* 0x040fe200078e00ff */
[----:B------:R-:W-:Y:S02]  /*a070*/  LOP3.LUT R6, R6, 0xffff0000, RZ, 0xc0, !PT ;  /* 0xffff000006067812 */ /* 0x000fe400078ec0ff */
[----:B------:R-:W-:-:S04]  /*a080*/  @!P0 PRMT R2, R2, 0x5410, R3 ;  /* 0x0000541002028816 */ /* 0x000fc80000000003 */
[C---:B------:R-:W-:Y:S02]  /*a090*/  SHF.L.U32 R4, R2.reuse, 0x10, RZ ;  /* 0x0000001002047819 */ /* 0x040fe400000006ff */
[----:B------:R-:W-:-:S07]  /*a0a0*/  LOP3.LUT R2, R2, 0xffff0000, RZ, 0xc0, !PT ;  /* 0xffff000002027812 */ /* 0x000fce00078ec0ff */
.L_x_46:
[----:B------:R-:W-:Y:S01]  /*a0b0*/  PRMT R11, R11, 0x9910, RZ ;  /* 0x000099100b0b7816 */ /* 0x000fe200000000ff */
[----:B------:R-:W-:Y:S01]  /*a0c0*/  BSSY B0, `(.L_x_47) ;  /* 0x0000025000007945 */ /* 0x000fe20003800000 */
[----:B------:R-:W-:Y:S01]  /*a0d0*/  IMAD.MOV.U32 R3, RZ, RZ, RZ ;  /* 0x000000ffff037224 */ /* 0x000fe200078e00ff */
[----:B------:R-:W-:Y:S02]  /*a0e0*/  CS2R R14, SRZ ;  /* 0x00000000000e7805 */ /* 0x000fe4000001ff00 */
[----:B------:R-:W-:Y:S02]  /*a0f0*/  ISETP.NE.AND P0, PT, R11, RZ, PT ;  /* 0x000000ff0b00720c */ /* 0x000fe40003f05270 */
[----:B------:R-:W-:Y:S02]  /*a100*/  CS2R R12, SRZ ;  /* 0x00000000000c7805 */ /* 0x000fe4000001ff00 */
[----:B------:R-:W-:Y:S02]  /*a110*/  CS2R R10, SRZ ;  /* 0x00000000000a7805 */ /* 0x000fe4000001ff00 */
[----:B------:R-:W-:-:S07]  /*a120*/  CS2R R8, SRZ ;  /* 0x0000000000087805 */ /* 0x000fce000001ff00 */
[----:B------:R-:W-:Y:S05]  /*a130*/  @!P0 BRA `(.L_x_48) ;  /* 0x0000000000748947 */ /* 0x000fea0003800000 */
[----:B------:R-:W-:-:S13]  /*a140*/  ISETP.NE.AND P2, PT, R156, 0x3, PT ;  /* 0x000000039c00780c */ /* 0x000fda0003f45270 */
[----:B------:R-:W-:Y:S05]  /*a150*/  @!P2 BRA `(.L_x_49) ;  /* 0x000000000004a947 */ /* 0x000fea0003800000 */
[----:B------:R-:W-:Y:S01]  /*a160*/  BPT.TRAP 0x1 ;  /* 0x000000040000795c */ /* 0x000fe20000300000 */
.L_x_49:
[----:B------:R-:W-:-:S04]  /*a170*/  SHF.L.U32 R3, RZ, 0x1f, RZ ;  /* 0x0000001fff037819 */ /* 0x000fc800000006ff */
[----:B------:R-:W1:Y:S02]  /*a180*/  SYNCS.PHASECHK.TRANS64.TRYWAIT P2, [UR50+0x30], R3 ;  /* 0x00003003ff0075a7 */ /* 0x000e640008040172 */
[----:B-1----:R-:W-:Y:S05]  /*a190*/  @!P2 BRA `(.L_x_50) ;  /* 0x000000d0002ca947 */ /* 0x002fea0003800000 */
.L_x_369:
[----:B-1----:R-:W-:Y:S02]  /*a1a0*/  MOV R3, 0x1 ;  /* 0x0000000100037802 */ /* 0x002fe40000000f00 */
[----:B------:R-:W-:Y:S02]  /*a1b0*/  CS2R R14, SRZ ;  /* 0x00000000000e7805 */ /* 0x000fe4000001ff00 */
[----:B------:R-:W-:Y:S02]  /*a1c0*/  CS2R R12, SRZ ;  /* 0x00000000000c7805 */ /* 0x000fe4000001ff00 */
[----:B------:R-:W-:Y:S02]  /*a1d0*/  CS2R R10, SRZ ;  /* 0x00000000000a7805 */ /* 0x000fe4000001ff00 */
[----:B------:R-:W-:Y:S01]  /*a1e0*/  CS2R R8, SRZ ;  /* 0x0000000000087805 */ /* 0x000fe2000001ff00 */
[----:B------:R-:W-:Y:S06]  /*a1f0*/  @P1 BRA `(.L_x_48) ;  /* 0x0000000000441947 */ /* 0x000fec0003800000 */
[----:B------:R-:W1:Y:S01]  /*a200*/  S2R R18, SR_TID.X ;  /* 0x0000000000127919 */ /* 0x000e620000002100 */
[----:B------:R-:W-:Y:S05]  /*a210*/  WARPSYNC.ALL ;  /* 0x0000000000007948 */ /* 0x000fea0003800000 */
[C---:B-1----:R-:W-:Y:S01]  /*a220*/  IMAD.SHL.U32 R5, R18.reuse, 0x10, RZ ;  /* 0x0000001012057824 */ /* 0x042fe200078e00ff */
[----:B------:R-:W-:-:S04]  /*a230*/  SHF.L.U32 R7, R18, 0x5, RZ ;  /* 0x0000000512077819 */ /* 0x000fc800000006ff */
[----:B------:R-:W-:Y:S02]  /*a240*/  LOP3.LUT R5, R5, 0xe00, RZ, 0xc0, !PT ;  /* 0x00000e0005057812 */ /* 0x000fe400078ec0ff */
[----:B------:R-:W-:Y:S02]  /*a250*/  LOP3.LUT R8, R7, 0xc0, RZ, 0xc0, !PT ;  /* 0x000000c007087812 */ /* 0x000fe400078ec0ff */
[----:B------:R-:W-:-:S04]  /*a260*/  LOP3.LUT R5, R5, 0x20, R7, 0xf8, !PT ;  /* 0x0000002005057812 */ /* 0x000fc800078ef807 */
[----:B------:R-:W-:Y:S02]  /*a270*/  LOP3.LUT R5, R5, 0x100, R7, 0xf8, !PT ;  /* 0x0000010005057812 */ /* 0x000fe400078ef807 */
[----:B------:R-:W-:-:S04]  /*a280*/  SHF.R.U32.HI R7, RZ, 0x1, R18 ;  /* 0x00000001ff077819 */ /* 0x000fc80000011612 */
[----:B------:R-:W-:Y:S01]  /*a290*/  LOP3.LUT R8, R8, 0x8, R7, 0xf8, !PT ;  /* 0x0000000808087812 */ /* 0x000fe200078ef807 */
[----:B------:R-:W-:-:S05]  /*a2a0*/  IMAD.SHL.U32 R7, R18, 0x4, RZ ;  /* 0x0000000412077824 */ /* 0x000fca00078e00ff */
[----:B------:R-:W-:-:S04]  /*a2b0*/  LOP3.LUT R8, R8, 0x18, R7, 0x78, !PT ;  /* 0x0000001808087812 */ /* 0x000fc800078e7807 */
[----:B------:R-:W-:-:S04]  /*a2c0*/  LOP3.LUT R8, R5, R8, RZ, 0xfc, !PT ;  /* 0x0000000805087212 */ /* 0x000fc800078efcff */
[----:B------:R-:W-:-:S04]  /*a2d0*/  LEA R8, R8, UR50, 0x1 ;  /* 0x0000003208087c11 */ /* 0x000fc8000f8e08ff */
[----:B------:R-:W-:Y:S02]  /*a2e0*/  LEA R12, R158, R8, 0x1 ;  /* 0x000000089e0c7211 */ /* 0x000fe400078e08ff */
[----:B------:R-:W1:Y:S04]  /*a2f0*/  LDSM.16.M88.4 R8, [R8+0x200] ;  /* 0x000200000808783b */ /* 0x000e680000000200 */
[----:B------:R-:W2:Y:S02]  /*a300*/  LDSM.16.M88.4 R12, [R12+0x200] ;  /* 0x000200000c0c783b */ /* 0x000ea40000000200 */
.L_x_48:
[----:B------:R-:W-:Y:S05]  /*a310*/  BSYNC B0 ;  /* 0x0000000000007941 */ /* 0x000fea0003800000 */
.L_x_47:
[----:B------:R-:W3:Y:S01]  /*a320*/  S2R R19, SR_TID.X ;  /* 0x0000000000137919 */ /* 0x000ee20000002100 */
[----:B------:R-:W4:Y:S04]  /*a330*/  LDL.LU R154, [R1] ;  /* 0x00000000019a7983 */ /* 0x000f280000300800 */
[----:B------:R-:W2:Y:S04]  /*a340*/  LDL.LU R153, [R1+0x4] ;  /* 0x0000040001997983 */ /* 0x000ea80000300800 */
[----:B------:R-:W2:Y:S04]  /*a350*/  LDL.LU R152, [R1+0x8] ;  /* 0x0000080001987983 */ /* 0x000ea80000300800 */
[----:B------:R-:W2:Y:S04]  /*a360*/  LDL.LU R23, [R1+0xc] ;  /* 0x00000c0001177983 */ /* 0x000ea80000300800 */
[----:B------:R-:W2:Y:S04]  /*a370*/  LDL.LU R22, [R1+0x10] ;  /* 0x0000100001167983 */ /* 0x000ea80000300800 */
[----:B------:R-:W2:Y:S04]  /*a380*/  LDL.LU R21, [R1+0x14] ;  /* 0x0000140001157983 */ /* 0x000ea80000300800 */
[----:B------:R-:W2:Y:S01]  /*a390*/  LDL.LU R20, [R1+0x18] ;  /* 0x0000180001147983 */ /* 0x000ea20000300800 */
[C---:B---3--:R-:W-:Y:S01]  /*a3a0*/  IMAD.SHL.U32 R5, R19.reuse, 0x10, RZ ;  /* 0x0000001013057824 */ /* 0x048fe200078e00ff */
[----:B------:R-:W-:-:S04]  /*a3b0*/  SHF.L.U32 R18, R19, 0x5, RZ ;  /* 0x0000000513127819 */ /* 0x000fc800000006ff */
[----:B------:R-:W-:-:S04]  /*a3c0*/  LOP3.LUT R5, R5, 0xe00, RZ, 0xc0, !PT ;  /* 0x00000e0005057812 */ /* 0x000fc800078ec0ff */
[----:B------:R-:W-:-:S04]  /*a3d0*/  LOP3.LUT R5, R5, 0x20, R18, 0xf8, !PT ;  /* 0x0000002005057812 */ /* 0x000fc800078ef812 */
[----:B------:R-:W-:Y:S02]  /*a3e0*/  LOP3.LUT R7, R5, 0x100, R18, 0xf8, !PT ;  /* 0x0000010005077812 */ /* 0x000fe400078ef812 */
[----:B------:R-:W-:Y:S02]  /*a3f0*/  LOP3.LUT R5, R18, 0xc0, RZ, 0xc0, !PT ;  /* 0x000000c012057812 */ /* 0x000fe400078ec0ff */
[----:B------:R-:W-:-:S04]  /*a400*/  SHF.R.U32.HI R18, RZ, 0x1, R19 ;  /* 0x00000001ff127819 */ /* 0x000fc80000011613 */
[----:B------:R-:W-:Y:S01]  /*a410*/  LOP3.LUT R5, R5, 0x8, R18, 0xf8, !PT ;  /* 0x0000000805057812 */ /* 0x000fe200078ef812 */
[----:B------:R-:W-:Y:S02]  /*a420*/  IMAD.SHL.U32 R18, R19, 0x4, RZ ;  /* 0x0000000413127824 */ /* 0x000fe400078e00ff */
[----:B------:R-:W3:Y:S04]  /*a430*/  LDL.LU R19, [R1+0x1c] ;  /* 0x00001c0001137983 */ /* 0x000ee80000300800 */
[----:B------:R-:W3:Y:S04]  /*a440*/  LDL.LU R175, [R1+0x20] ;  /* 0x0000200001af7983 */ /* 0x000ee80000300800 */
[----:B------:R-:W3:Y:S04]  /*a450*/  LDL.LU R160, [R1+0x24] ;  /* 0x0000240001a07983 */ /* 0x000ee80000300800 */
[----:B------:R-:W3:Y:S04]  /*a460*/  LDL.LU R174, [R1+0x28] ;  /* 0x0000280001ae7983 */ /* 0x000ee80000300800 */
[----:B------:R-:W3:Y:S04]  /*a470*/  LDL.LU R161, [R1+0x2c] ;  /* 0x00002c0001a17983 */ /* 0x000ee80000300800 */
[----:B------:R-:W3:Y:S04]  /*a480*/  LDL.LU R166, [R1+0x30] ;  /* 0x0000300001a67983 */ /* 0x000ee80000300800 */
[----:B------:R-:W3:Y:S04]  /*a490*/  LDL.LU R162, [R1+0x34] ;  /* 0x0000340001a27983 */ /* 0x000ee80000300800 */
[----:B------:R-:W3:Y:S04]  /*a4a0*/  LDL.LU R163, [R1+0x38] ;  /* 0x0000380001a37983 */ /* 0x000ee80000300800 */
[----:B------:R-:W3:Y:S01]  /*a4b0*/  LDL.LU R159, [R1+0x3c] ;  /* 0x00003c00019f7983 */ /* 0x000ee20000300800 */
[----:B------:R-:W-:-:S02]  /*a4c0*/  LOP3.LUT R5, R5, 0x18, R18, 0x78, !PT ;  /* 0x0000001805057812 */ /* 0x000fc400078e7812 */
[C---:B-1----:R-:W-:Y:S02]  /*a4d0*/  SHF.L.U32 R155, R8.reuse, 0x10, RZ ;  /* 0x00000010089b7819 */ /* 0x042fe400000006ff */
[----:B------:R-:W-:Y:S02]  /*a4e0*/  LOP3.LUT R8, R8, 0xffff0000, RZ, 0xc0, !PT ;  /* 0xffff000008087812 */ /* 0x000fe400078ec0ff */
[----:B------:R-:W-:Y:S01]  /*a4f0*/  LOP3.LUT R157, R7, R5, RZ, 0xfc, !PT ;  /* 0x00000005079d7212 */ /* 0x000fe200078efcff */
[----:B------:R-:W-:-:S03]  /*a500*/  FMUL R155, R155, R16 ;  /* 0x000000109b9b7220 */ /* 0x000fc60000400000 */
[----:B------:R-:W-:Y:S01]  /*a510*/  LEA R157, R157, UR50, 0x1 ;  /* 0x000000329d9d7c11 */ /* 0x000fe2000f8e08ff */
[----:B------:R-:W-:Y:S05]  /*a520*/  WARPSYNC.ALL ;  /* 0x0000000000007948 */ /* 0x000fea0003800000 */
[----:B------:R-:W-:Y:S01]  /*a530*/  ISETP.GT.U32.AND P2, PT, R172, 0x3e, PT ;  /* 0x0000003eac00780c */ /* 0x000fe20003f44070 */
[----:B------:R-:W-:Y:S01]  /*a540*/  BSSY B0, `(.L_x_51) ;  /* 0x0000057000007945 */ /* 0x000fe20003800000 */
[C-C-:B----45:R-:W-:Y:S01]  /*a550*/  FFMA R5, R17.reuse, R154, R0.reuse ;  /* 0x0000009a11057223 */ /* 0x170fe20000000000 */
[----:B------:R-:W-:Y:S01]  /*a560*/  FMUL R154, R8, R16 ;  /* 0x00000010089a7220 */ /* 0x000fe20000400000 */
[----:B--2---:R-:W-:-:S02]  /*a570*/  FFMA R7, R17, R153, R0 ;  /* 0x0000009911077223 */ /* 0x004fc40000000000 */
[----:B------:R-:W-:Y:S01]  /*a580*/  FADD R5, R5, R155 ;  /* 0x0000009b05057221 */ /* 0x000fe20000000000 */
[----:B------:R-:W-:Y:S02]  /*a590*/  IMAD.U32 R153, R9, 0x10000, RZ ;  /* 0x0001000009997824 */ /* 0x000fe400078e00ff */
[----:B------:R-:W-:Y:S01]  /*a5a0*/  FADD R8, R7, R154 ;  /* 0x0000009a07087221 */ /* 0x000fe20000000000 */
[----:B------:R-:W-:Y:S01]  /*a5b0*/  LOP3.LUT R9, R9, 0xffff0000, RZ, 0xc0, !PT ;  /* 0xffff000009097812 */ /* 0x000fe200078ec0ff */
[----:B------:R-:W-:-:S03]  /*a5c0*/  FMUL R153, R153, R16 ;  /* 0x0000001099997220 */ /* 0x000fc60000400000 */
[----:B------:R-:W-:Y:S01]  /*a5d0*/  F2FP.BF16.F32.PACK_AB R8, R8, R5 ;  /* 0x000000050808723e */ /* 0x000fe200000010ff */
[C-C-:B------:R-:W-:Y:S01]  /*a5e0*/  FFMA R5, R17.reuse, R152, R6.reuse ;  /* 0x0000009811057223 */ /* 0x140fe20000000006 */
[----:B------:R-:W-:Y:S01]  /*a5f0*/  FFMA R7, R17, R23, R6 ;  /* 0x0000001711077223 */ /* 0x000fe20000000006 */
[-C--:B------:R-:W-:Y:S01]  /*a600*/  FMUL R152, R9, R16.reuse ;  /* 0x0000001009987220 */ /* 0x080fe20000400000 */
[C---:B------:R-:W-:Y:S01]  /*a610*/  SHF.L.U32 R23, R10.reuse, 0x10, RZ ;  /* 0x000000100a177819 */ /* 0x040fe200000006ff */
[----:B------:R-:W-:Y:S02]  /*a620*/  FADD R5, R5, R153 ;  /* 0x0000009905057221 */ /* 0x000fe40000000000 */
[----:B------:R-:W-:Y:S01]  /*a630*/  FADD R9, R7, R152 ;  /* 0x0000009807097221 */ /* 0x000fe20000000000 */
[----:B------:R-:W-:Y:S01]  /*a640*/  LOP3.LUT R10, R10, 0xffff0000, RZ, 0xc0, !PT ;  /* 0xffff00000a0a7812 */ /* 0x000fe200078ec0ff */
[----:B------:R-:W-:Y:S01]  /*a650*/  FFMA R7, R17, R21, R0 ;  /* 0x0000001511077223 */ /* 0x000fe20000000000 */
[----:B------:R-:W-:-:S02]  /*a660*/  FMUL R23, R23, R16 ;  /* 0x0000001017177220 */ /* 0x000fc40000400000 */
[----:B------:R-:W-:Y:S01]  /*a670*/  F2FP.BF16.F32.PACK_AB R9, R9, R5 ;  /* 0x000000050909723e */ /* 0x000fe200000010ff */
[----:B------:R-:W-:Y:S01]  /*a680*/  FFMA R5, R17, R22, R0 ;  /* 0x0000001611057223 */ /* 0x000fe20000000000 */
[-C--:B------:R-:W-:Y:S01]  /*a690*/  FMUL R22, R10, R16.reuse ;  /* 0x000000100a167220 */ /* 0x080fe20000400000 */
[----:B------:R-:W-:Y:S02]  /*a6a0*/  IMAD.U32 R21, R11, 0x10000, RZ ;  /* 0x000100000b157824 */ /* 0x000fe400078e00ff */
[----:B------:R-:W-:Y:S01]  /*a6b0*/  FADD R5, R5, R23 ;  /* 0x0000001705057221 */ /* 0x000fe20000000000 */
[----:B------:R-:W-:Y:S01]  /*a6c0*/  FADD R10, R7, R22 ;  /* 0x00000016070a7221 */ /* 0x000fe20000000000 */
[----:B------:R-:W-:Y:S01]  /*a6d0*/  LOP3.LUT R11, R11, 0xffff0000, RZ, 0xc0, !PT ;  /* 0xffff00000b0b7812 */ /* 0x000fe200078ec0ff */
[----:B------:R-:W-:-:S03]  /*a6e0*/  FMUL R21, R21, R16 ;  /* 0x0000001015157220 */ /* 0x000fc60000400000 */
[----:B------:R-:W-:Y:S01]  /*a6f0*/  F2FP.BF16.F32.PACK_AB R10, R10, R5 ;  /* 0x000000050a0a723e */ /* 0x000fe200000010ff */
[----:B------:R-:W-:Y:S01]  /*a700*/  FFMA R5, R17, R20, R6 ;  /* 0x0000001411057223 */ /* 0x000fe20000000006 */
[----:B------:R-:W-:-:S03]  /*a710*/  FMUL R20, R11, R16 ;  /* 0x000000100b147220 */ /* 0x000fc60000400000 */
[----:B------:R-:W-:Y:S01]  /*a720*/  FADD R5, R5, R21 ;  /* 0x0000001505057221 */ /* 0x000fe20000000000 */
[----:B---3--:R-:W-:Y:S01]  /*a730*/  FFMA R7, R17, R19, R6 ;  /* 0x0000001311077223 */ /* 0x008fe20000000006 */
[C---:B------:R-:W-:Y:S02]  /*a740*/  SHF.L.U32 R19, R12.reuse, 0x10, RZ ;  /* 0x000000100c137819 */ /* 0x040fe400000006ff */
[----:B------:R-:W-:Y:S01]  /*a750*/  LOP3.LUT R12, R12, 0xffff0000, RZ, 0xc0, !PT ;  /* 0xffff00000c0c7812 */ /* 0x000fe200078ec0ff */
[----:B------:R-:W-:Y:S02]  /*a760*/  FADD R11, R7, R20 ;  /* 0x00000014070b7221 */ /* 0x000fe40000000000 */
[----:B------:R-:W-:Y:S01]  /*a770*/  FMUL R19, R19, R16 ;  /* 0x0000001013137220 */ /* 0x000fe20000400000 */
[--C-:B------:R-:W-:Y:S02]  /*a780*/  FFMA R160, R17, R160, R0.reuse ;  /* 0x000000a011a07223 */ /* 0x100fe40000000000 */
[----:B------:R-:W-:Y:S01]  /*a790*/  F2FP.BF16.F32.PACK_AB R11, R11, R5 ;  /* 0x000000050b0b723e */ /* 0x000fe200000010ff */
[----:B------:R-:W-:Y:S01]  /*a7a0*/  FFMA R5, R17, R175, R0 ;  /* 0x000000af11057223 */ /* 0x000fe20000000000 */
[----:B------:R-:W-:-:S03]  /*a7b0*/  FMUL R18, R12, R16 ;  /* 0x000000100c127220 */ /* 0x000fc60000400000 */
[----:B------:R-:W-:Y:S01]  /*a7c0*/  FADD R5, R5, R19 ;  /* 0x0000001305057221 */ /* 0x000fe20000000000 */
[----:B------:R-:W-:Y:S01]  /*a7d0*/  FADD R160, R160, R18 ;  /* 0x00000012a0a07221 */ /* 0x000fe20000000000 */
[----:B------:R1:W-:Y:S01]  /*a7e0*/  STSM.16.M88.4 [R157+0x200], R8 ;  /* 0x000200089d007844 */ /* 0x0003e20000000200 */
[----:B------:R-:W-:-:S03]  /*a7f0*/  IMAD.U32 R12, R13, 0x10000, RZ ;  /* 0x000100000d0c7824 */ /* 0x000fc600078e00ff */
[----:B------:R-:W-:Y:S01]  /*a800*/  F2FP.BF16.F32.PACK_AB R160, R160, R5 ;  /* 0x00000005a0a0723e */ /* 0x000fe200000010ff */
[C---:B------:R-:W-:Y:S01]  /*a810*/  IMAD.U32 R7, R15.reuse, 0x10000, RZ ;  /* 0x000100000f077824 */ /* 0x040fe200078e00ff */
[----:B------:R-:W-:Y:S01]  /*a820*/  LOP3.LUT R5, R15, 0xffff0000, RZ, 0xc0, !PT ;  /* 0xffff00000f057812 */ /* 0x000fe200078ec0ff */
[C---:B------:R-:W-:Y:S01]  /*a830*/  FFMA R161, R17.reuse, R161, R6 ;  /* 0x000000a111a17223 */ /* 0x040fe20000000006 */
[----:B------:R-:W-:Y:S01]  /*a840*/  FFMA R162, R17, R162, R0 ;  /* 0x000000a211a27223 */ /* 0x000fe20000000000 */
[-C--:B------:R-:W-:Y:S01]  /*a850*/  FMUL R12, R12, R16.reuse ;  /* 0x000000100c0c7220 */ /* 0x080fe20000400000 */
[-C--:B------:R-:W-:Y:S01]  /*a860*/  FMUL R7, R7, R16.reuse ;  /* 0x0000001007077220 */ /* 0x080fe20000400000 */
[----:B------:R-:W-:Y:S01]  /*a870*/  FMUL R5, R5, R16 ;  /* 0x0000001005057220 */ /* 0x000fe20000400000 */
[----:B-1----:R-:W-:Y:S02]  /*a880*/  LOP3.LUT R10, R13, 0xffff0000, RZ, 0xc0, !PT ;  /* 0xffff00000d0a7812 */ /* 0x002fe400078ec0ff */
[----:B------:R-:W-:-:S02]  /*a890*/  SHF.L.U32 R9, R14, 0x10, RZ ;  /* 0x000000100e097819 */ /* 0x000fc400000006ff */
[----:B------:R-:W-:Y:S01]  /*a8a0*/  LOP3.LUT R8, R14, 0xffff0000, RZ, 0xc0, !PT ;  /* 0xffff00000e087812 */ /* 0x000fe200078ec0ff */
[C-C-:B------:R-:W-:Y:S01]  /*a8b0*/  FFMA R14, R17.reuse, R163, R6.reuse ;  /* 0x000000a3110e7223 */ /* 0x140fe20000000006 */
[C---:B------:R-:W-:Y:S01]  /*a8c0*/  FFMA R11, R17.reuse, R174, R6 ;  /* 0x000000ae110b7223 */ /* 0x040fe20000000006 */
[C---:B------:R-:W-:Y:S01]  /*a8d0*/  FFMA R13, R17.reuse, R166, R0 ;  /* 0x000000a6110d7223 */ /* 0x040fe20000000000 */
[----:B------:R-:W-:Y:S01]  /*a8e0*/  FFMA R163, R17, R159, R6 ;  /* 0x0000009f11a37223 */ /* 0x000fe20000000006 */
[-C--:B------:R-:W-:Y:S01]  /*a8f0*/  FMUL R10, R10, R16.reuse ;  /* 0x000000100a0a7220 */ /* 0x080fe20000400000 */
[-C--:B------:R-:W-:Y:S01]  /*a900*/  FMUL R9, R9, R16.reuse ;  /* 0x0000001009097220 */ /* 0x080fe20000400000 */
[----:B------:R-:W-:Y:S01]  /*a910*/  FMUL R8, R8, R16 ;  /* 0x0000001008087220 */ /* 0x000fe20000400000 */
[----:B------:R-:W-:Y:S01]  /*a920*/  FADD R11, R11, R12 ;  /* 0x0000000c0b0b7221 */ /* 0x000fe20000000000 */
[----:B------:R-:W-:Y:S01]  /*a930*/  FADD R161, R161, R10 ;  /* 0x0000000aa1a17221 */ /* 0x000fe20000000000 */
[----:B------:R-:W-:Y:S01]  /*a940*/  FADD R13, R13, R9 ;  /* 0x000000090d0d7221 */ /* 0x000fe20000000000 */
[----:B------:R-:W-:Y:S01]  /*a950*/  FADD R162, R162, R8 ;  /* 0x00000008a2a27221 */ /* 0x000fe20000000000 */
[----:B------:R-:W-:Y:S01]  /*a960*/  FADD R14, R14, R7 ;  /* 0x000000070e0e7221 */ /* 0x000fe20000000000 */
[----:B------:R-:W-:Y:S01]  /*a970*/  FADD R163, R163, R5 ;  /* 0x00000005a3a37221 */ /* 0x000fe20000000000 */
[----:B------:R-:W-:-:S02]  /*a980*/  F2FP.BF16.F32.PACK_AB R161, R161, R11 ;  /* 0x0000000ba1a1723e */ /* 0x000fc400000010ff */
[----:B------:R-:W-:Y:S02]  /*a990*/  F2FP.BF16.F32.PACK_AB R162, R162, R13 ;  /* 0x0000000da2a2723e */ /* 0x000fe400000010ff */
[----:B------:R-:W-:Y:S02]  /*a9a0*/  F2FP.BF16.F32.PACK_AB R163, R163, R14 ;  /* 0x0000000ea3a3723e */ /* 0x000fe400000010ff */
[----:B------:R-:W-:-:S05]  /*a9b0*/  LEA R166, R158, R157, 0x1 ;  /* 0x0000009d9ea67211 */ /* 0x000fca00078e08ff */
[----:B------:R1:W-:Y:S01]  /*a9c0*/  STSM.16.M88.4 [R166+0x200], R160 ;  /* 0x000200a0a6007844 */ /* 0x0003e20000000200 */
[----:B------:R-:W-:Y:S01]  /*a9d0*/  @!PT LDS RZ, [RZ] ;  /* 0x00000000fffff984 */ /* 0x000fe20000000800 */
[----:B------:R-:W-:Y:S01]  /*a9e0*/  @!PT LDS RZ, [RZ] ;  /* 0x00000000fffff984 */ /* 0x000fe20000000800 */
[----:B------:R-:W-:Y:S01]  /*a9f0*/  @!PT LDS RZ, [RZ] ;  /* 0x00000000fffff984 */ /* 0x000fe20000000800 */
[----:B------:R-:W-:Y:S01]  /*aa00*/  @!PT LDS RZ, [RZ] ;  /* 0x00000000fffff984 */ /* 0x000fe20000000800 */
[----:B------:R2:W-:Y:S06]  /*aa10*/  MEMBAR.ALL.CTA ;  /* 0x0000000000007992 */ /* 0x0005ec0000008000 */
[----:B--2---:R-:W2:Y:S02]  /*aa20*/  FENCE.VIEW.ASYNC.S ;  /* 0x00000000000073c6 */ /* 0x004ea40000000000 */
[----:B--2---:R-:W-:Y:S06]  /*aa30*/  BAR.SYNC.DEFER_BLOCKING 0x1, 0x100 ;  /* 0x0044000000007b1d */ /* 0x004fec0000010000 */
[----:B------:R-:W-:Y:S05]  /*aa40*/  @P2 BRA `(.L_x_52) ;  /* 0x0000000000182947 */ /* 0x000fea0003800000 */
[----:B------:R-:W-:Y:S02]  /*aa50*/  UIADD3 UR4, UP0, UR52, 0x4f0, URZ ;  /* 0x000004f034047890 */ /* 0x000fe4000ff1e03f */
[----:B------:R-:W-:Y:S02]  /*aa60*/  UIADD3 UR40, UR50, 0x200, URZ ;  /* 0x0000020032287890 */ /* 0x000fe4000fffe03f */
[----:B------:R-:W-:-:S09]  /*aa70*/  UIADD3.X UR5, URZ, UR53, URZ, UP0, !UPT ;  /* 0x000000353f057290 */ /* 0x000fd200087fe43f */
[----:B------:R2:W-:Y:S01]  /*aa80*/  UTMASTG.3D [UR40], [UR4] ;  /* 0x00000028040073b5 */ /* 0x0005e20008010000 */
[----:B------:R0:W-:Y:S01]  /*aa90*/  UTMACMDFLUSH ;  /* 0x00000000000079b7 */ /* 0x0001e20000000000 */
[----:B--2---:R-:W-:-:S04]  /*aaa0*/  DEPBAR.LE SB0, 0x1 ;  /* 0x000080400000791a */ /* 0x004fc80000000000 */
.L_x_52:
[----:B------:R-:W-:Y:S05]  /*aab0*/  BSYNC B0 ;  /* 0x0000000000007941 */ /* 0x000fea0003800000 */
.L_x_51:
[----:B------:R-:W-:Y:S01]  /*aac0*/  BAR.SYNC.DEFER_BLOCKING 0x1, 0x100 ;  /* 0x0044000000007b1d */ /* 0x000fe20000010000 */
[----:B------:R-:W-:Y:S01]  /*aad0*/  ISETP.NE.AND P3, PT, RZ, UR44, PT ;  /* 0x0000002cff007c0c */ /* 0x000fe2000bf65270 */
[----:B------:R-:W-:-:S05]  /*aae0*/  VIADD R159, R157, 0x200 ;  /* 0x000002009d9f7836 */ /* 0x000fca0000000000 */
[----:B-1----:R-:W-:-:S07]  /*aaf0*/  LEA R160, R158, R159, 0x1 ;  /* 0x0000009f9ea07211 */ /* 0x002fce00078e08ff */
[----:B------:R-:W-:Y:S05]  /*ab00*/  @!P3 BRA `(.L_x_53) ;  /* 0x000000000034b947 */ /* 0x000fea0003800000 */
[----:B------:R-:W-:Y:S04]  /*ab10*/  BSSY B0, `(.L_x_54) ;  /* 0x0000009000007945 */ /* 0x000fe80003800000 */
[----:B------:R-:W-:Y:S05]  /*ab20*/  @!P0 BRA `(.L_x_55) ;  /* 0x00000000001c8947 */ /* 0x000fea0003800000 */
[----:B------:R-:W-:-:S13]  /*ab30*/  ISETP.NE.AND P3, PT, R156, 0x3, PT ;  /* 0x000000039c00780c */ /* 0x000fda0003f65270 */
[----:B------:R-:W-:Y:S05]  /*ab40*/  @!P3 BRA `(.L_x_56) ;  /* 0x000000000004b947 */ /* 0x000fea0003800000 */
[----:B------:R-:W-:Y:S01]  /*ab50*/  BPT.TRAP 0x1 ;  /* 0x000000040000795c */ /* 0x000fe20000300000 */
.L_x_56:
[----:B------:R-:W-:-:S04]  /*ab60*/  ULEA UR4, UR36, UR50, 0x3 ;  /* 0x0000003224047291 */ /* 0x000fc8000f8e183f */
[----:B------:R-:W-:-:S04]  /*ab70*/  UIADD3 UR4, UR4, 0x50, URZ ;  /* 0x0000005004047890 */ /* 0x000fc8000fffe03f */
[----:B------:R-:W-:-:S09]  /*ab80*/  UPRMT UR4, UR49, 0x654, UR4 ;  /* 0x0000065431047896 */ /* 0x000fd20008000004 */
[----:B------:R-:W-:Y:S03]  /*ab90*/  SYNCS.ARRIVE.TRANS64.RED.A1T0 RZ, [UR4], RZ ;  /* 0x000000ffffff79a7 */ /* 0x000fe60008100404 */
.L_x_55:
[----:B------:R-:W-:Y:S05]  /*aba0*/  BSYNC B0 ;  /* 0x0000000000007941 */ /* 0x000fea0003800000 */
.L_x_54:
[----:B------:R-:W-:-:S04]  /*abb0*/  UIADD3 UR36, UR36, 0x1, URZ ;  /* 0x0000000124247890 */ /* 0x000fc8000fffe03f */
[----:B------:R-:W-:-:S04]  /*abc0*/  UISETP.NE.AND UP0, UPT, UR36, 0x4, UPT ;  /* 0x000000042400788c */ /* 0x000fc8000bf05270 */
[----:B------:R-:W-:-:S12]  /*abd0*/  USEL UR36, UR36, URZ, UP0 ;  /* 0x0000003f24247287 */ /* 0x000fd80008000000 */
.L_x_53:
[----:B------:R-:W-:Y:S04]  /*abe0*/  BSSY B0, `(.L_x_57) ;  /* 0x0000032000007945 */ /* 0x000fe80003800000 */
[----:B------:R-:W-:Y:S05]  /*abf0*/  @!P0 BRA `(.L_x_58) ;  /* 0x0000000000c08947 */ /* 0x000fea0003800000 */
[----:B------:R-:W-:-:S13]  /*ac00*/  ISETP.NE.AND P3, PT, R156, 0x3, PT ;  /* 0x000000039c00780c */ /* 0x000fda0003f65270 */
[----:B------:R-:W-:Y:S05]  /*ac10*/  @!P3 BRA `(.L_x_59) ;  /* 0x000000000004b947 */ /* 0x000fea0003800000 */
[----:B------:R-:W-:Y:S01]  /*ac20*/  BPT.TRAP 0x1 ;  /* 0x000000040000795c */ /* 0x000fe20000300000 */
.L_x_59:
[----:B------:R-:W-:Y:S01]  /*ac30*/  LEA R11, R3, UR50, 0x3 ;  /* 0x00000032030b7c11 */ /* 0x000fe2000f8e18ff */
[----:B------:R-:W-:Y:S01]  /*ac40*/  BSSY B1, `(.L_x_60) ;  /* 0x0000004000017945 */ /* 0x000fe20003800000 */
[----:B------:R-:W-:-:S04]  /*ac50*/  SHF.L.U32 R13, RZ, 0x1f, RZ ;  /* 0x0000001fff0d7819 */ /* 0x000fc800000006ff */
[----:B------:R-:W1:Y:S02]  /*ac60*/  SYNCS.PHASECHK.TRANS64.TRYWAIT P3, [R11+URZ+0x30], R13 ;  /* 0x0000300d0b0075a7 */ /* 0x000e64000806017f */
[----:B-1----:R-:W-:Y:S05]  /*ac70*/  @!P3 BRA `(.L_x_61) ;  /* 0x000000c4008cb947 */ /* 0x002fea0003800000 */
.L_x_370:
[----:B------:R-:W-:Y:S05]  /*ac80*/  BSYNC B1 ;  /* 0x0000000000017941 */ /* 0x000fea0003800000 */
.L_x_60:
[----:B------:R-:W-:Y:S05]  /*ac90*/  @P1 BRA `(.L_x_62) ;  /* 0x0000000000941947 */ /* 0x000fea0003800000 */
[----:B------:R-:W-:Y:S01]  /*aca0*/  IMAD R12, R3, 0x2000, R159 ;  /* 0x00002000030c7824 */ /* 0x000fe200078e029f */
[----:B------:R-:W-:Y:S05]  /*acb0*/  WARPSYNC.ALL ;  /* 0x0000000000007948 */ /* 0x000fea0003800000 */
[----:B------:R-:W-:Y:S02]  /*acc0*/  LEA R8, R158, R12, 0x1 ;  /* 0x0000000c9e087211 */ /* 0x000fe400078e08ff */
[----:B-1----:R-:W1:Y:S04]  /*acd0*/  LDSM.16.M88.4 R12, [R12] ;  /* 0x000000000c0c783b */ /* 0x002e680000000200 */
[----:B------:R-:W2:Y:S01]  /*ace0*/  LDSM.16.M88.4 R8, [R8] ;  /* 0x000000000808783b */ /* 0x000ea20000000200 */
[C---:B-1----:R-:W-:Y:S01]  /*acf0*/  IMAD.U32 R155, R12.reuse, 0x10000, RZ ;  /* 0x000100000c9b7824 */ /* 0x042fe200078e00ff */
[----:B------:R-:W-:Y:S01]  /*ad00*/  LOP3.LUT R12, R12, 0xffff0000, RZ, 0xc0, !PT ;  /* 0xffff00000c0c7812 */ /* 0x000fe200078ec0ff */
[----:B------:R-:W-:Y:S01]  /*ad10*/  IMAD.U32 R23, R14, 0x10000, RZ ;  /* 0x000100000e177824 */ /* 0x000fe200078e00ff */
[----:B------:R-:W-:Y:S01]  /*ad20*/  SHF.L.U32 R153, R13, 0x10, RZ ;  /* 0x000000100d997819 */ /* 0x000fe200000006ff */
[C---:B--2---:R-:W-:Y:S01]  /*ad30*/  IMAD.U32 R19, R8.reuse, 0x10000, RZ ;  /* 0x0001000008137824 */ /* 0x044fe200078e00ff */
[----:B------:R-:W-:Y:S01]  /*ad40*/  LOP3.LUT R8, R8, 0xffff0000, RZ, 0xc0, !PT ;  /* 0xffff000008087812 */ /* 0x000fe200078ec0ff */
[----:B------:R-:W-:Y:S01]  /*ad50*/  IMAD.U32 R161, R10, 0x10000, RZ ;  /* 0x000100000aa17824 */ /* 0x000fe200078e00ff */
[----:B------:R-:W-:Y:S01]  /*ad60*/  SHF.L.U32 R5, R9, 0x10, RZ ;  /* 0x0000001009057819 */ /* 0x000fe200000006ff */
[-C--:B------:R-:W-:Y:S01]  /*ad70*/  FMUL R154, R12, R16.reuse ;  /* 0x000000100c9a7220 */ /* 0x080fe20000400000 */
[----:B------:R-:W-:Y:S01]  /*ad80*/  SHF.L.U32 R21, R15, 0x10, RZ ;  /* 0x000000100f157819 */ /* 0x000fe200000006ff */
[-C--:B------:R-:W-:Y:S01]  /*ad90*/  FMUL R18, R8, R16.reuse ;  /* 0x0000001008127220 */ /* 0x080fe20000400000 */
[----:B------:R-:W-:Y:S01]  /*ada0*/  LOP3.LUT R9, R9, 0xffff0000, RZ, 0xc0, !PT ;  /* 0xffff000009097812 */ /* 0x000fe200078ec0ff */
[-C--:B------:R-:W-:Y:S01]  /*adb0*/  FMUL R12, R5, R16.reuse ;  /* 0x00000010050c7220 */ /* 0x080fe20000400000 */
[----:B------:R-:W-:Y:S01]  /*adc0*/  LOP3.LUT R7, R10, 0xffff0000, RZ, 0xc0, !PT ;  /* 0xffff00000a077812 */ /* 0x000fe200078ec0ff */
[-C--:B------:R-:W-:Y:S01]  /*add0*/  FMUL R155, R155, R16.reuse ;  /* 0x000000109b9b7220 */ /* 0x080fe20000400000 */
[----:B------:R-:W-:Y:S01]  /*ade0*/  SHF.L.U32 R162, R11, 0x10, RZ ;  /* 0x000000100ba27819 */ /* 0x000fe200000006ff */
[-C--:B------:R-:W-:Y:S01]  /*adf0*/  FMUL R10, R9, R16.reuse ;  /* 0x00000010090a7220 */ /* 0x080fe20000400000 */
[----:B------:R-:W-:Y:S01]  /*ae00*/  LOP3.LUT R13, R13, 0xffff0000, RZ, 0xc0, !PT ;  /* 0xffff00000d0d7812 */ /* 0x000fe200078ec0ff */
[-C--:B------:R-:W-:Y:S01]  /*ae10*/  FMUL R8, R7, R16.reuse ;  /* 0x0000001007087220 */ /* 0x080fe20000400000 */
[----:B------:R-:W-:Y:S01]  /*ae20*/  LOP3.LUT R14, R14, 0xffff0000, RZ, 0xc0, !PT ;  /* 0xffff00000e0e7812 */ /* 0x000fe200078ec0ff */
[-C--:B------:R-:W-:Y:S01]  /*ae30*/  FMUL R153, R153, R16.reuse ;  /* 0x0000001099997220 */ /* 0x080fe20000400000 */
[----:B------:R-:W-:Y:S01]  /*ae40*/  LOP3.LUT R15, R15, 0xffff0000, RZ, 0xc0, !PT ;  /* 0xffff00000f0f7812 */ /* 0x000fe200078ec0ff */
[-C--:B------:R-:W-:Y:S01]  /*ae50*/  FMUL R152, R13, R16.reuse ;  /* 0x000000100d987220 */ /* 0x080fe20000400000 */
[----:B------:R-:W-:Y:S01]  /*ae60*/  LOP3.LUT R11, R11, 0xffff0000, RZ, 0xc0, !PT ;  /* 0xffff00000b0b7812 */ /* 0x000fe200078ec0ff */
[-C--:B------:R-:W-:Y:S01]  /*ae70*/  FMUL R23, R23, R16.reuse ;  /* 0x0000001017177220 */ /* 0x080fe20000400000 */
[-C--:B------:R-:W-:Y:S01]  /*ae80*/  FMUL R22, R14, R16.reuse ;  /* 0x000000100e167220 */ /* 0x080fe20000400000 */
[-C--:B------:R-:W-:Y:S01]  /*ae90*/  FMUL R21, R21, R16.reuse ;  /* 0x0000001015157220 */ /* 0x080fe20000400000 */
[-C--:B------:R-:W-:Y:S01]  /*aea0*/  FMUL R20, R15, R16.reuse ;  /* 0x000000100f147220 */ /* 0x080fe20000400000 */
[-C--:B------:R-:W-:Y:S01]  /*aeb0*/  FMUL R19, R19, R16.reuse ;  /* 0x0000001013137220 */ /* 0x080fe20000400000 */
[-C--:B------:R-:W-:Y:S01]  /*aec0*/  FMUL R9, R161, R16.reuse ;  /* 0x00000010a1097220 */ /* 0x080fe20000400000 */
[-C--:B------:R-:W-:Y:S01]  /*aed0*/  FMUL R7, R162, R16.reuse ;  /* 0x00000010a2077220 */ /* 0x080fe20000400000 */
[----:B------:R-:W-:-:S07]  /*aee0*/  FMUL R5, R11, R16 ;  /* 0x000000100b057220 */ /* 0x000fce0000400000 */
.L_x_62:
[----:B------:R-:W-:-:S07]  /*aef0*/  VIADD R3, R3, 0x1 ;  /* 0x0000000103037836 */ /* 0x000fce0000000000 */
.L_x_58:
[----:B------:R-:W-:Y:S05]  /*af00*/  BSYNC B0 ;  /* 0x0000000000007941 */ /* 0x000fea0003800000 */
.L_x_57:
[C-C-:B-1----:R-:W-:Y:S01]  /*af10*/  FFMA R11, R17.reuse, R24, R4.reuse ;  /* 0x00000018110b7223 */ /* 0x142fe20000000004 */
[C---:B------:R-:W-:Y:S01]  /*af20*/  FFMA R24, R17.reuse, R25, R4 ;  /* 0x0000001911187223 */ /* 0x040fe20000000004 */
[C---:B------:R-:W-:Y:S01]  /*af30*/  FFMA R25, R17.reuse, R27, R2 ;  /* 0x0000001b11197223 */ /* 0x040fe20000000002 */
[----:B------:R-:W-:Y:S01]  /*af40*/  FFMA R28, R17, R28, R4 ;  /* 0x0000001c111c7223 */ /* 0x000fe20000000004 */
[----:B------:R-:W-:Y:S01]  /*af50*/  FADD R11, R155, R11 ;  /* 0x0000000b9b0b7221 */ /* 0x000fe20000000000 */
[----:B------:R-:W-:Y:S01]  /*af60*/  FADD R24, R154, R24 ;  /* 0x000000189a187221 */ /* 0x000fe20000000000 */
[C---:B------:R-:W-:Y:S01]  /*af70*/  FFMA R29, R17.reuse, R29, R4 ;  /* 0x0000001d111d7223 */ /* 0x040fe20000000004 */
[C-C-:B------:R-:W-:Y:S01]  /*af80*/  FFMA R30, R17.reuse, R30, R2.reuse ;  /* 0x0000001e111e7223 */ /* 0x140fe20000000002 */
[C-C-:B------:R-:W-:Y:S01]  /*af90*/  FFMA R31, R17.reuse, R31, R2.reuse ;  /* 0x0000001f111f7223 */ /* 0x140fe20000000002 */
[----:B------:R-:W-:Y:S01]  /*afa0*/  FADD R25, R152, R25 ;  /* 0x0000001998197221 */ /* 0x000fe20000000000 */
[----:B------:R-:W-:Y:S01]  /*afb0*/  F2FP.BF16.F32.PACK_AB R24, R24, R11 ;  /* 0x0000000b1818723e */ /* 0x000fe200000010ff */
[----:B------:R-:W-:Y:S01]  /*afc0*/  FFMA R11, R17, R26, R2 ;  /* 0x0000001a110b7223 */ /* 0x000fe20000000002 */
[----:B------:R-:W-:Y:S01]  /*afd0*/  FADD R28, R23, R28 ;  /* 0x0000001c171c7221 */ /* 0x000fe20000000000 */
[----:B------:R-:W-:Y:S01]  /*afe0*/  FADD R26, R22, R29 ;  /* 0x0000001d161a7221 */ /* 0x000fe20000000000 */
[----:B------:R-:W-:Y:S01]  /*aff0*/  FADD R30, R21, R30 ;  /* 0x0000001e151e7221 */ /* 0x000fe20000000000 */
[----:B------:R-:W-:Y:S01]  /*b000*/  FADD R11, R153, R11 ;  /* 0x0000000b990b7221 */ /* 0x000fe20000000000 */
[----:B------:R-:W-:Y:S01]  /*b010*/  FADD R27, R20, R31 ;  /* 0x0000001f141b7221 */ /* 0x000fe20000000000 */
[----:B------:R-:W-:Y:S05]  /*b020*/  WARPSYNC.ALL ;  /* 0x0000000000007948 */ /* 0x000fea0003800000 */
[----:B------:R-:W-:Y:S01]  /*b030*/  F2FP.BF16.F32.PACK_AB R25, R25, R11 ;  /* 0x0000000b1919723e */ /* 0x000fe200000010ff */
[C-C-:B------:R-:W-:Y:S01]  /*b040*/  FFMA R11, R17.reuse, R32, R4.reuse ;  /* 0x00000020110b7223 */ /* 0x140fe20000000004 */
[----:B------:R-:W-:Y:S01]  /*b050*/  F2FP.BF16.F32.PACK_AB R26, R26, R28 ;  /* 0x0000001c1a1a723e */ /* 0x000fe200000010ff */
[--C-:B------:R-:W-:Y:S01]  /*b060*/  FFMA R36, R17, R36, R4.reuse ;  /* 0x0000002411247223 */ /* 0x100fe20000000004 */
[----:B------:R-:W-:Y:S01]  /*b070*/  F2FP.BF16.F32.PACK_AB R27, R27, R30 ;  /* 0x0000001e1b1b723e */ /* 0x000fe200000010ff */
[----:B------:R-:W-:Y:S01]  /*b080*/  FADD R11, R19, R11 ;  /* 0x0000000b130b7221 */ /* 0x000fe20000000000 */
[C---:B------:R-:W-:Y:S01]  /*b090*/  FFMA R37, R17.reuse, R37, R4 ;  /* 0x0000002511257223 */ /* 0x040fe20000000004 */
[C-C-:B------:R-:W-:Y:S01]  /*b0a0*/  FFMA R38, R17.reuse, R38, R2.reuse ;  /* 0x0000002611267223 */ /* 0x140fe20000000002 */
[----:B------:R-:W-:Y:S01]  /*b0b0*/  FFMA R39, R17, R39, R2 ;  /* 0x0000002711277223 */ /* 0x000fe20000000002 */
[----:B------:R1:W-:Y:S01]  /*b0c0*/  STSM.16.M88.4 [R157+0x2200], R24 ;  /* 0x002200189d007844 */ /* 0x0003e20000000200 */
[----:B------:R-:W-:Y:S01]  /*b0d0*/  FADD R36, R9, R36 ;  /* 0x0000002409247221 */ /* 0x000fe20000000000 */
[----:B------:R-:W-:Y:S01]  /*b0e0*/  FADD R38, R7, R38 ;  /* 0x0000002607267221 */ /* 0x000fe20000000000 */
[----:B------:R-:W-:Y:S01]  /*b0f0*/  BSSY B0, `(.L_x_63) ;  /* 0x000001f000007945 */ /* 0x000fe20003800000 */
[C---:B-1----:R-:W-:Y:S01]  /*b100*/  FFMA R24, R17.reuse, R33, R4 ;  /* 0x0000002111187223 */ /* 0x042fe20000000004 */
[----:B------:R-:W-:Y:S01]  /*b110*/  FFMA R25, R17, R35, R2 ;  /* 0x0000002311197223 */ /* 0x000fe20000000002 */
[----:B------:R-:W-:Y:S01]  /*b120*/  FADD R26, R8, R37 ;  /* 0x00000025081a7221 */ /* 0x000fe20000000000 */
[----:B------:R-:W-:Y:S01]  /*b130*/  FADD R27, R5, R39 ;  /* 0x00000027051b7221 */ /* 0x000fe20000000000 */
[----:B------:R-:W-:Y:S01]  /*b140*/  FADD R24, R18, R24 ;  /* 0x0000001812187221 */ /* 0x000fe20000000000 */
[----:B------:R-:W-:-:S02]  /*b150*/  FADD R25, R10, R25 ;  /* 0x000000190a197221 */ /* 0x000fc40000000000 */
[----:B------:R-:W-:Y:S02]  /*b160*/  F2FP.BF16.F32.PACK_AB R26, R26, R36 ;  /* 0x000000241a1a723e */ /* 0x000fe400000010ff */
[----:B------:R-:W-:Y:S01]  /*b170*/  F2FP.BF16.F32.PACK_AB R24, R24, R11 ;  /* 0x0000000b1818723e */ /* 0x000fe200000010ff */
[----:B------:R-:W-:Y:S01]  /*b180*/  FFMA R11, R17, R34, R2 ;  /* 0x00000022110b7223 */ /* 0x000fe20000000002 */
[----:B------:R-:W-:-:S03]  /*b190*/  F2FP.BF16.F32.PACK_AB R27, R27, R38 ;  /* 0x000000261b1b723e */ /* 0x000fc600000010ff */
[----:B------:R-:W-:-:S05]  /*b1a0*/  FADD R11, R12, R11 ;  /* 0x0000000b0c0b7221 */ /* 0x000fca0000000000 */
[----:B------:R-:W-:-:S05]  /*b1b0*/  F2FP.BF16.F32.PACK_AB R25, R25, R11 ;  /* 0x0000000b1919723e */ /* 0x000fca00000010ff */
        /* <DEDUP_REMOVED lines=11> */
[----:B------:R-:W-:Y:S02]  /*b270*/  UIADD3 UR4, UR50, 0x2200, URZ ;  /* 0x0000220032047890 */ /* 0x000fe4000fffe03f */
[----:B------:R-:W-:Y:S01]  /*b280*/  UIADD3.X UR9, URZ, UR53, URZ, UP0, !UPT ;  /* 0x000000353f097290 */ /* 0x000fe200087fe43f */
[----:B------:R-:W-:Y:S01]  /*b290*/  UMOV UR5, UR41 ;  /* 0x0000002900057c82 */ /* 0x000fe20008000000 */
[----:B------:R-:W-:-:S07]  /*b2a0*/  UMOV UR7, UR43 ;  /* 0x0000002b00077c82 */ /* 0x000fce0008000000 */
[----:B------:R2:W-:Y:S01]  /*b2b0*/  UTMASTG.3D [UR4], [UR8] ;  /* 0x00000004080073b5 */ /* 0x0005e20008010000 */
[----:B------:R0:W-:Y:S01]  /*b2c0*/  UTMACMDFLUSH ;  /* 0x00000000000079b7 */ /* 0x0001e20000000000 */
[----:B--2---:R-:W-:-:S04]  /*b2d0*/  DEPBAR.LE SB0, 0x1 ;  /* 0x000080400000791a */ /* 0x004fc80000000000 */
.L_x_64:
[----:B------:R-:W-:Y:S05]  /*b2e0*/  BSYNC B0 ;  /* 0x0000000000007941 */ /* 0x000fea0003800000 */
.L_x_63:
[----:B------:R-:W-:Y:S01]  /*b2f0*/  IADD3 R34, R157, 0x2200, RZ ;  /* 0x000022009d227810 */ /* 0x000fe20007ffe0ff */
[----:B------:R-:W-:Y:S04]  /*b300*/  BAR.SYNC.DEFER_BLOCKING 0x1, 0x100 ;  /* 0x0044000000007b1d */ /* 0x000fe80000010000 */
[----:B------:R-:W-:Y:S02]  /*b310*/  IMAD R34, R158, 0x2, R34 ;  /* 0x000000029e227824 */ /* 0x000fe400078e0222 */
[----:B------:R-:W-:Y:S04]  /*b320*/  BSSY B0, `(.L_x_65) ;  /* 0x0000009000007945 */ /* 0x000fe80003800000 */
[----:B------:R-:W-:Y:S05]  /*b330*/  @!P0 BRA `(.L_x_66) ;  /* 0x00000000001c8947 */ /* 0x000fea0003800000 */
[----:B------:R-:W-:-:S13]  /*b340*/  ISETP.NE.AND P3, PT, R156, 0x3, PT ;  /* 0x000000039c00780c */ /* 0x000fda0003f65270 */
[----:B------:R-:W-:Y:S05]  /*b350*/  @!P3 BRA `(.L_x_67) ;  /* 0x000000000004b947 */ /* 0x000fea0003800000 */
[----:B------:R-:W-:Y:S01]  /*b360*/  BPT.TRAP 0x1 ;  /* 0x000000040000795c */ /* 0x000fe20000300000 */
.L_x_67:
[----:B------:R-:W-:-:S04]  /*b370*/  ULEA UR4, UR36, UR50, 0x3 ;  /* 0x0000003224047291 */ /* 0x000fc8000f8e183f */
[----:B------:R-:W-:-:S04]  /*b380*/  UIADD3 UR4, UR4, 0x50, URZ ;  /* 0x0000005004047890 */ /* 0x000fc8000fffe03f */
[----:B------:R-:W-:-:S09]  /*b390*/  UPRMT UR4, UR49, 0x654, UR4 ;  /* 0x0000065431047896 */ /* 0x000fd20008000004 */
[----:B------:R-:W-:Y:S03]  /*b3a0*/  SYNCS.ARRIVE.TRANS64.RED.A1T0 RZ, [UR4], RZ ;  /* 0x000000ffffff79a7 */ /* 0x000fe60008100404 */
.L_x_66:
[----:B------:R-:W-:Y:S05]  /*b3b0*/  BSYNC B0 ;  /* 0x0000000000007941 */ /* 0x000fea0003800000 */
.L_x_65:
[----:B------:R-:W-:Y:S01]  /*b3c0*/  UIADD3 UR36, UR36, 0x1, URZ ;  /* 0x0000000124247890 */ /* 0x000fe2000fffe03f */
[----:B------:R-:W-:Y:S01]  /*b3d0*/  BSSY B0, `(.L_x_68) ;  /* 0x0000038000007945 */ /* 0x000fe20003800000 */
[----:B------:R-:W-:Y:S02]  /*b3e0*/  MOV R11, RZ ;  /* 0x000000ff000b7202 */ /* 0x000fe40000000f00 */
[----:B------:R-:W-:-:S04]  /*b3f0*/  UISETP.NE.AND UP0, UPT, UR36, 0x4, UPT ;  /* 0x000000042400788c */ /* 0x000fc8000bf05270 */
[----:B------:R-:W-:Y:S01]  /*b400*/  USEL UR36, UR36, URZ, UP0 ;  /* 0x0000003f24247287 */ /* 0x000fe20008000000 */
[----:B------:R-:W-:Y:S11]  /*b410*/  @!P0 BRA `(.L_x_69) ;  /* 0x0000000000cc8947 */ /* 0x000ff60003800000 */
[----:B------:R-:W-:-:S13]  /*b420*/  ISETP.NE.AND P3, PT, R156, 0x3, PT ;  /* 0x000000039c00780c */ /* 0x000fda0003f65270 */
[----:B------:R-:W-:Y:S05]  /*b430*/  @!P3 BRA `(.L_x_70) ;  /* 0x000000000004b947 */ /* 0x000fea0003800000 */
[----:B------:R-:W-:Y:S01]  /*b440*/  BPT.TRAP 0x1 ;  /* 0x000000040000795c */ /* 0x000fe20000300000 */
.L_x_70:
[----:B------:R-:W-:Y:S01]  /*b450*/  LEA R11, R3, UR50, 0x3 ;  /* 0x00000032030b7c11 */ /* 0x000fe2000f8e18ff */
[----:B------:R-:W-:Y:S01]  /*b460*/  BSSY B1, `(.L_x_71) ;  /* 0x0000004000017945 */ /* 0x000fe20003800000 */
[----:B------:R-:W-:-:S04]  /*b470*/  SHF.L.U32 R13, RZ, 0x1f, RZ ;  /* 0x0000001fff0d7819 */ /* 0x000fc800000006ff */
[----:B------:R-:W2:Y:S02]  /*b480*/  SYNCS.PHASECHK.TRANS64.TRYWAIT P3, [R11+URZ+0x30], R13 ;  /* 0x0000300d0b0075a7 */ /* 0x000ea4000806017f */
[----:B--2---:R-:W-:Y:S05]  /*b490*/  @!P3 BRA `(.L_x_72) ;  /* 0x000000bc0098b947 */ /* 0x004fea0003800000 */
.L_x_371:
[----:B------:R-:W-:Y:S05]  /*b4a0*/  BSYNC B1 ;  /* 0x0000000000017941 */ /* 0x000fea0003800000 */
.L_x_71:
[----:B------:R-:W-:Y:S05]  /*b4b0*/  @P1 BRA `(.L_x_73) ;  /* 0x0000000000941947 */ /* 0x000fea0003800000 */
[----:B------:R-:W-:Y:S01]  /*b4c0*/  IMAD R12, R3, 0x2000, R159 ;  /* 0x00002000030c7824 */ /* 0x000fe200078e029f */
[----:B------:R-:W-:Y:S05]  /*b4d0*/  WARPSYNC.ALL ;  /* 0x0000000000007948 */ /* 0x000fea0003800000 */
[----:B------:R-:W-:Y:S02]  /*b4e0*/  LEA R8, R158, R12, 0x1 ;  /* 0x0000000c9e087211 */ /* 0x000fe400078e08ff */
[----:B--2---:R-:W2:Y:S04]  /*b4f0*/  LDSM.16.M88.4 R12, [R12] ;  /* 0x000000000c0c783b */ /* 0x004ea80000000200 */
[----:B------:R-:W3:Y:S01]  /*b500*/  LDSM.16.M88.4 R8, [R8] ;  /* 0x000000000808783b */ /* 0x000ee20000000200 */
[C---:B--2---:R-:W-:Y:S01]  /*b510*/  IMAD.U32 R155, R12.reuse, 0x10000, RZ ;  /* 0x000100000c9b7824 */ /* 0x044fe200078e00ff */
[----:B------:R-:W-:Y:S01]  /*b520*/  LOP3.LUT R12, R12, 0xffff0000, RZ, 0xc0, !PT ;  /* 0xffff00000c0c7812 */ /* 0x000fe200078ec0ff */
[----:B------:R-:W-:Y:S01]  /*b530*/  IMAD.U32 R23, R14, 0x10000, RZ ;  /* 0x000100000e177824 */ /* 0x000fe200078e00ff */
[----:B------:R-:W-:Y:S01]  /*b540*/  SHF.L.U32 R153, R13, 0x10, RZ ;  /* 0x000000100d997819 */ /* 0x000fe200000006ff */
[C---:B---3--:R-:W-:Y:S01]  /*b550*/  IMAD.U32 R19, R8.reuse, 0x10000, RZ ;  /* 0x0001000008137824 */ /* 0x048fe200078e00ff */
[----:B------:R-:W-:Y:S01]  /*b560*/  LOP3.LUT R8, R8, 0xffff0000, RZ, 0xc0, !PT ;  /* 0xffff000008087812 */ /* 0x000fe200078ec0ff */
[----:B-1----:R-:W-:Y:S01]  /*b570*/  IMAD.U32 R24, R10, 0x10000, RZ ;  /* 0x000100000a187824 */ /* 0x002fe200078e00ff */
        /* <DEDUP_REMOVED lines=25> */
.L_x_73:
[----:B------:R-:W-:-:S05]  /*b710*/  VIADD R3, R3, 0x1 ;  /* 0x0000000103037836 */ /* 0x000fca0000000000 */
[----:B------:R-:W-:-:S04]  /*b720*/  ISETP.NE.AND P3, PT, R3, 0x4, PT ;  /* 0x000000040300780c */ /* 0x000fc80003f65270 */
[----:B------:R-:W-:Y:S02]  /*b730*/  SEL R3, R3, RZ, P3 ;  /* 0x000000ff03037207 */ /* 0x000fe40001800000 */
[----:B--2---:R-:W-:-:S07]  /*b740*/  SEL R11, RZ, 0x1, P3 ;  /* 0x00000001ff0b7807 */ /* 0x004fce0001800000 */
.L_x_69:
[----:B------:R-:W-:Y:S05]  /*b750*/  BSYNC B0 ;  /* 0x0000000000007941 */ /* 0x000fea0003800000 */
.L_x_68:
[----:B------:R-:W2:Y:S04]  /*b760*/  LDL.LU R13, [R1+0x40] ;  /* 0x00004000010d7983 */ /* 0x000ea80000300800 */
[----:B-1----:R-:W3:Y:S04]  /*b770*/  LDL.LU R24, [R1+0x44] ;  /* 0x0000440001187983 */ /* 0x002ee80000300800 */
[----:B------:R-:W4:Y:S04]  /*b780*/  LDL.LU R28, [R1+0x48] ;  /* 0x00004800011c7983 */ /* 0x000f280000300800 */
[----:B------:R-:W5:Y:S04]  /*b790*/  LDL.LU R27, [R1+0x4c] ;  /* 0x00004c00011b7983 */ /* 0x000f680000300800 */
        /* <DEDUP_REMOVED lines=11> */
[----:B------:R-:W5:Y:S01]  /*b850*/  LDL.LU R29, [R1+0x7c] ;  /* 0x00007c00011d7983 */ /* 0x000f620000300800 */
[----:B------:R-:W-:Y:S05]  /*b860*/  WARPSYNC.ALL ;  /* 0x0000000000007948 */ /* 0x000fea0003800000 */
[----:B------:R-:W-:Y:S01]  /*b870*/  BSSY B0, `(.L_x_74) ;  /* 0x000003c000007945 */ /* 0x000fe20003800000 */
[C-C-:B--2---:R-:W-:Y:S01]  /*b880*/  FFMA R13, R17.reuse, R13, R0.reuse ;  /* 0x0000000d110d7223 */ /* 0x144fe20000000000 */
[----:B---3--:R-:W-:-:S03]  /*b890*/  FFMA R24, R17, R24, R0 ;  /* 0x0000001811187223 */ /* 0x008fc60000000000 */
[----:B------:R-:W-:Y:S01]  /*b8a0*/  FADD R13, R155, R13 ;  /* 0x0000000d9b0d7221 */ /* 0x000fe20000000000 */
[----:B------:R-:W-:Y:S01]  /*b8b0*/  FADD R24, R154, R24 ;  /* 0x000000189a187221 */ /* 0x000fe20000000000 */
[C-C-:B----4-:R-:W-:Y:S01]  /*b8c0*/  FFMA R28, R17.reuse, R28, R6.reuse ;  /* 0x0000001c111c7223 */ /* 0x150fe20000000006 */
[----:B-----5:R-:W-:-:S03]  /*b8d0*/  FFMA R27, R17, R27, R6 ;  /* 0x0000001b111b7223 */ /* 0x020fc60000000006 */
[----:B------:R-:W-:Y:S01]  /*b8e0*/  F2FP.BF16.F32.PACK_AB R24, R24, R13 ;  /* 0x0000000d1818723e */ /* 0x000fe200000010ff */
[----:B------:R-:W-:Y:S01]  /*b8f0*/  FADD R28, R153, R28 ;  /* 0x0000001c991c7221 */ /* 0x000fe20000000000 */
[C-C-:B------:R-:W-:Y:S01]  /*b900*/  FFMA R25, R17.reuse, R25, R0.reuse ;  /* 0x0000001911197223 */ /* 0x140fe20000000000 */
[----:B------:R-:W-:Y:S01]  /*b910*/  FADD R27, R152, R27 ;  /* 0x0000001b981b7221 */ /* 0x000fe20000000000 */
[C---:B------:R-:W-:Y:S01]  /*b920*/  FFMA R15, R17.reuse, R15, R0 ;  /* 0x0000000f110f7223 */ /* 0x040fe20000000000 */
[----:B------:R-:W-:-:S03]  /*b930*/  FFMA R14, R17, R14, R6 ;  /* 0x0000000e110e7223 */ /* 0x000fc60000000006 */
[----:B------:R-:W-:Y:S01]  /*b940*/  FADD R15, R22, R15 ;  /* 0x0000000f160f7221 */ /* 0x000fe20000000000 */
[----:B------:R-:W-:Y:S01]  /*b950*/  FFMA R13, R17, R26, R6 ;  /* 0x0000001a110d7223 */ /* 0x000fe20000000006 */
[----:B------:R-:W-:Y:S01]  /*b960*/  FADD R26, R23, R25 ;  /* 0x00000019171a7221 */ /* 0x000fe20000000000 */
[----:B------:R-:W-:Y:S01]  /*b970*/  FADD R14, R21, R14 ;  /* 0x0000000e150e7221 */ /* 0x000fe20000000000 */
[----:B------:R-:W-:Y:S01]  /*b980*/  F2FP.BF16.F32.PACK_AB R25, R27, R28 ;  /* 0x0000001c1b19723e */ /* 0x000fe200000010ff */
[----:B------:R-:W-:Y:S02]  /*b990*/  FADD R13, R20, R13 ;  /* 0x0000000d140d7221 */ /* 0x000fe40000000000 */
[----:B------:R-:W-:-:S03]  /*b9a0*/  F2FP.BF16.F32.PACK_AB R26, R15, R26 ;  /* 0x0000001a0f1a723e */ /* 0x000fc600000010ff */
[----:B------:R-:W-:Y:S01]  /*b9b0*/  F2FP.BF16.F32.PACK_AB R27, R13, R14 ;  /* 0x0000000e0d1b723e */ /* 0x000fe200000010ff */
[C---:B------:R-:W-:Y:S01]  /*b9c0*/  FFMA R13, R17.reuse, R37, R0 ;  /* 0x00000025110d7223 */ /* 0x040fe20000000000 */
[----:B------:R-:W-:-:S03]  /*b9d0*/  FFMA R28, R17, R35, R6 ;  /* 0x00000023111c7223 */ /* 0x000fc60000000006 */
[----:B------:R1:W-:Y:S01]  /*b9e0*/  STSM.16.M88.4 [R157+0x4200], R24 ;  /* 0x004200189d007844 */ /* 0x0003e20000000200 */
[----:B------:R-:W-:Y:S01]  /*b9f0*/  FADD R13, R19, R13 ;  /* 0x0000000d130d7221 */ /* 0x000fe20000000000 */
[----:B------:R-:W-:Y:S01]  /*ba00*/  FADD R28, R12, R28 ;  /* 0x0000001c0c1c7221 */ /* 0x000fe20000000000 */
[C---:B------:R-:W-:Y:S01]  /*ba10*/  FFMA R15, R17.reuse, R31, R0 ;  /* 0x0000001f110f7223 */ /* 0x040fe20000000000 */
[----:B------:R-:W-:-:S03]  /*ba20*/  FFMA R14, R17, R30, R6 ;  /* 0x0000001e110e7223 */ /* 0x000fc60000000006 */
[----:B------:R-:W-:Y:S01]  /*ba30*/  FADD R15, R8, R15 ;  /* 0x0000000f080f7221 */ /* 0x000fe20000000000 */
[C---:B-1----:R-:W-:Y:S01]  /*ba40*/  FFMA R24, R17.reuse, R36, R0 ;  /* 0x0000002411187223 */ /* 0x042fe20000000000 */
[C---:B------:R-:W-:Y:S01]  /*ba50*/  FFMA R27, R17.reuse, R33, R6 ;  /* 0x00000021111b7223 */ /* 0x040fe20000000006 */
[----:B------:R-:W-:Y:S01]  /*ba60*/  FFMA R25, R17, R32, R0 ;  /* 0x0000002011197223 */ /* 0x000fe20000000000 */
[----:B------:R-:W-:Y:S01]  /*ba70*/  FADD R14, R7, R14 ;  /* 0x0000000e070e7221 */ /* 0x000fe20000000000 */
[----:B------:R-:W-:Y:S01]  /*ba80*/  FADD R24, R18, R24 ;  /* 0x0000001812187221 */ /* 0x000fe20000000000 */
[----:B------:R-:W-:Y:S01]  /*ba90*/  FADD R27, R10, R27 ;  /* 0x0000001b0a1b7221 */ /* 0x000fe20000000000 */
[----:B------:R-:W-:-:S03]  /*baa0*/  FADD R26, R9, R25 ;  /* 0x00000019091a7221 */ /* 0x000fc60000000000 */
[----:B------:R-:W-:Y:S01]  /*bab0*/  F2FP.BF16.F32.PACK_AB R24, R24, R13 ;  /* 0x0000000d1818723e */ /* 0x000fe200000010ff */
[----:B------:R-:W-:Y:S01]  /*bac0*/  FFMA R13, R17, R29, R6 ;  /* 0x0000001d110d7223 */ /* 0x000fe20000000006 */
[----:B------:R-:W-:Y:S02]  /*bad0*/  F2FP.BF16.F32.PACK_AB R25, R27, R28 ;  /* 0x0000001c1b19723e */ /* 0x000fe400000010ff */
[----:B------:R-:W-:Y:S01]  /*bae0*/  F2FP.BF16.F32.PACK_AB R26, R15, R26 ;  /* 0x0000001a0f1a723e */ /* 0x000fe200000010ff */
        /* <DEDUP_REMOVED lines=20> */
.L_x_75:
[----:B------:R-:W-:Y:S05]  /*bc30*/  BSYNC B0 ;  /* 0x0000000000007941 */ /* 0x000fea0003800000 */
.L_x_74:
        /* <DEDUP_REMOVED lines=8> */
.L_x_78:
[----:B------:R-:W-:-:S04]  /*bcc0*/  ULEA UR4, UR36, UR50, 0x3 ;  /* 0x0000003224047291 */ /* 0x000fc8000f8e183f */
[----:B------:R-:W-:-:S04]  /*bcd0*/  UIADD3 UR4, UR4, 0x50, URZ ;  /* 0x0000005004047890 */ /* 0x000fc8000fffe03f */
[----:B------:R-:W-:-:S09]  /*bce0*/  UPRMT UR4, UR49, 0x654, UR4 ;  /* 0x0000065431047896 */ /* 0x000fd20008000004 */
[----:B------:R-:W-:Y:S03]  /*bcf0*/  SYNCS.ARRIVE.TRANS64.RED.A1T0 RZ, [UR4], RZ ;  /* 0x000000ffffff79a7 */ /* 0x000fe60008100404 */
.L_x_77:
[----:B------:R-:W-:Y:S05]  /*bd00*/  BSYNC B0 ;  /* 0x0000000000007941 */ /* 0x000fea0003800000 */
.L_x_76:
[----:B------:R-:W-:Y:S01]  /*bd10*/  UIADD3 UR4, UR36, 0x1, URZ ;  /* 0x0000000124047890 */ /* 0x000fe2000fffe03f */
[----:B------:R-:W-:Y:S03]  /*bd20*/  BSSY B0, `(.L_x_79) ;  /* 0x0000038000007945 */ /* 0x000fe60003800000 */
[----:B------:R-:W-:-:S04]  /*bd30*/  UISETP.NE.AND UP0, UPT, UR4, 0x4, UPT ;  /* 0x000000040400788c */ /* 0x000fc8000bf05270 */
[----:B------:R-:W-:Y:S01]  /*bd40*/  USEL UR8, UR4, URZ, UP0 ;  /* 0x0000003f04087287 */ /* 0x000fe20008000000 */
[----:B------:R-:W-:Y:S11]  /*bd50*/  @!P0 BRA `(.L_x_80) ;  /* 0x0000000000d08947 */ /* 0x000ff60003800000 */
[----:B------:R-:W-:-:S13]  /*bd60*/  ISETP.NE.AND P3, PT, R156, 0x3, PT ;  /* 0x000000039c00780c */ /* 0x000fda0003f65270 */
[----:B------:R-:W-:Y:S05]  /*bd70*/  @!P3 BRA `(.L_x_81) ;  /* 0x000000000004b947 */ /* 0x000fea0003800000 */
[----:B------:R-:W-:Y:S01]  /*bd80*/  BPT.TRAP 0x1 ;  /* 0x000000040000795c */ /* 0x000fe20000300000 */
.L_x_81:
[----:B------:R-:W-:Y:S01]  /*bd90*/  LEA R13, R3, UR50, 0x3 ;  /* 0x00000032030d7c11 */ /* 0x000fe2000f8e18ff */
[----:B------:R-:W-:Y:S01]  /*bda0*/  BSSY B1, `(.L_x_82) ;  /* 0x0000004000017945 */ /* 0x000fe20003800000 */
[----:B------:R-:W-:-:S04]  /*bdb0*/  SHF.L.U32 R14, R11, 0x1f, RZ ;  /* 0x0000001f0b0e7819 */ /* 0x000fc800000006ff */
[----:B------:R-:W2:Y:S02]  /*bdc0*/  SYNCS.PHASECHK.TRANS64.TRYWAIT P3, [R13+URZ+0x30], R14 ;  /* 0x0000300e0d0075a7 */ /* 0x000ea4000806017f */
[----:B--2---:R-:W-:Y:S05]  /*bdd0*/  @!P3 BRA `(.L_x_83) ;  /* 0x000000b4005cb947 */ /* 0x004fea0003800000 */
.L_x_372:
[----:B------:R-:W-:Y:S05]  /*bde0*/  BSYNC B1 ;  /* 0x0000000000017941 */ /* 0x000fea0003800000 */
.L_x_82:
[----:B------:R-:W-:Y:S05]  /*bdf0*/  @P1 BRA `(.L_x_84) ;  /* 0x0000000000941947 */ /* 0x000fea0003800000 */
[----:B------:R-:W-:Y:S01]  /*be00*/  LEA R20, R3, R159, 0xd ;  /* 0x0000009f03147211 */ /* 0x000fe200078e68ff */
[----:B------:R-:W-:Y:S05]  /*be10*/  WARPSYNC.ALL ;  /* 0x0000000000007948 */ /* 0x000fea0003800000 */
[----:B------:R-:W-:Y:S02]  /*be20*/  IMAD R12, R158, 0x2, R20 ;  /* 0x000000029e0c7824 */ /* 0x000fe400078e0214 */
[----:B------:R-:W3:Y:S04]  /*be30*/  LDSM.16.M88.4 R20, [R20] ;  /* 0x000000001414783b */ /* 0x000ee80000000200 */
[----:B--2---:R-:W2:Y:S01]  /*be40*/  LDSM.16.M88.4 R12, [R12] ;  /* 0x000000000c0c783b */ /* 0x004ea20000000200 */
[C---:B---3--:R-:W-:Y:S01]  /*be50*/  SHF.L.U32 R155, R20.reuse, 0x10, RZ ;  /* 0x00000010149b7819 */ /* 0x048fe200000006ff */
[----:B------:R-:W-:Y:S01]  /*be60*/  IMAD.U32 R153, R21, 0x10000, RZ ;  /* 0x0001000015997824 */ /* 0x000fe200078e00ff */
[----:B------:R-:W-:Y:S01]  /*be70*/  LOP3.LUT R20, R20, 0xffff0000, RZ, 0xc0, !PT ;  /* 0xffff000014147812 */ /* 0x000fe200078ec0ff */
[----:B------:R-:W-:Y:S01]  /*be80*/  IMAD.U32 R8, R23, 0x10000, RZ ;  /* 0x0001000017087824 */ /* 0x000fe200078e00ff */
[C---:B--2---:R-:W-:Y:S01]  /*be90*/  SHF.L.U32 R19, R12.reuse, 0x10, RZ ;  /* 0x000000100c137819 */ /* 0x044fe200000006ff */
[----:B------:R-:W-:Y:S01]  /*bea0*/  IMAD.U32 R9, R13, 0x10000, RZ ;  /* 0x000100000d097824 */ /* 0x000fe200078e00ff */
[----:B------:R-:W-:Y:S01]  /*beb0*/  LOP3.LUT R21, R21, 0xffff0000, RZ, 0xc0, !PT ;  /* 0xffff000015157812 */ /* 0x000fe200078ec0ff */
[----:B-1----:R-:W-:Y:S01]  /*bec0*/  IMAD.U32 R24, R15, 0x10000, RZ ;  /* 0x000100000f187824 */ /* 0x002fe200078e00ff */
        /* <DEDUP_REMOVED lines=24> */
.L_x_84:
[----:B------:R-:W-:-:S04]  /*c050*/  IADD3 R3, R3, 0x1, RZ ;  /* 0x0000000103037810 */ /* 0x000fc80007ffe0ff */
[----:B------:R-:W-:-:S04]  /*c060*/  ISETP.NE.AND P3, PT, R3, 0x4, PT ;  /* 0x000000040300780c */ /* 0x000fc80003f65270 */
[----:B--2---:R-:W-:Y:S02]  /*c070*/  SEL R13, RZ, 0x1, P3 ;  /* 0x00000001ff0d7807 */ /* 0x004fe40001800000 */
[----:B------:R-:W-:Y:S02]  /*c080*/  SEL R3, R3, RZ, P3 ;  /* 0x000000ff03037207 */ /* 0x000fe40001800000 */
[----:B------:R-:W-:-:S07]  /*c090*/  LOP3.LUT R11, R11, R13, RZ, 0x3c, !PT ;  /* 0x0000000d0b0b7212 */ /* 0x000fce00078e3cff */
.L_x_80:
[----:B------:R-:W-:Y:S05]  /*c0a0*/  BSYNC B0 ;  /* 0x0000000000007941 */ /* 0x000fea0003800000 */
.L_x_79:
[C-C-:B------:R-:W-:Y:S01]  /*c0b0*/  FFMA R13, R17.reuse, R40, R4.reuse ;  /* 0x00000028110d7223 */ /* 0x140fe20000000004 */
[C---:B-1----:R-:W-:Y:S01]  /*c0c0*/  FFMA R24, R17.reuse, R41, R4 ;  /* 0x0000002911187223 */ /* 0x042fe20000000004 */
        /* <DEDUP_REMOVED lines=17> */
[C---:B------:R-:W-:Y:S01]  /*c1e0*/  FFMA R13, R17.reuse, R48, R4 ;  /* 0x00000030110d7223 */ /* 0x040fe20000000004 */
[----:B------:R-:W-:Y:S01]  /*c1f0*/  F2FP.BF16.F32.PACK_AB R26, R26, R44 ;  /* 0x0000002c1a1a723e */ /* 0x000fe200000010ff */
[----:B------:R-:W-:Y:S01]  /*c200*/  FFMA R14, R17, R50, R2 ;  /* 0x00000032110e7223 */ /* 0x000fe20000000002 */
[----:B------:R-:W-:Y:S01]  /*c210*/  F2FP.BF16.F32.PACK_AB R27, R27, R46 ;  /* 0x0000002e1b1b723e */ /* 0x000fe200000010ff */
[----:B------:R-:W-:Y:S01]  /*c220*/  FADD R13, R19, R13 ;  /* 0x0000000d130d7221 */ /* 0x000fe20000000000 */
[C-C-:B------:R-:W-:Y:S01]  /*c230*/  FFMA R52, R17.reuse, R52, R4.reuse ;  /* 0x0000003411347223 */ /* 0x140fe20000000004 */
[----:B------:R-:W-:Y:S01]  /*c240*/  FFMA R53, R17, R53, R4 ;  /* 0x0000003511357223 */ /* 0x000fe20000000004 */
[----:B------:R-:W-:Y:S01]  /*c250*/  FADD R14, R12, R14 ;  /* 0x0000000e0c0e7221 */ /* 0x000fe20000000000 */
[----:B------:R1:W-:Y:S01]  /*c260*/  STSM.16.M88.4 [R157+0x6200], R24 ;  /* 0x006200189d007844 */ /* 0x0003e20000000200 */
[----:B------:R-:W-:Y:S01]  /*c270*/  FADD R52, R9, R52 ;  /* 0x0000003409347221 */ /* 0x000fe20000000000 */
[----:B------:R-:W-:Y:S01]  /*c280*/  BSSY B0, `(.L_x_85) ;  /* 0x0000020000007945 */ /* 0x000fe20003800000 */
[C---:B-1----:R-:W-:Y:S01]  /*c290*/  FFMA R24, R17.reuse, R49, R4 ;  /* 0x0000003111187223 */ /* 0x042fe20000000004 */
[C-C-:B------:R-:W-:Y:S01]  /*c2a0*/  FFMA R25, R17.reuse, R51, R2.reuse ;  /* 0x0000003311197223 */ /* 0x140fe20000000002 */
        /* <DEDUP_REMOVED lines=23> */
[----:B------:R-:W-:Y:S02]  /*c420*/  UIADD3 UR4, UR50, 0x6200, URZ ;  /* 0x0000620032047890 */ /* 0x000fe4000fffe03f */
[----:B------:R-:W-:Y:S01]  /*c430*/  UIADD3.X UR11, URZ, UR53, URZ, UP0, !UPT ;  /* 0x000000353f0b7290 */ /* 0x000fe200087fe43f */
[----:B------:R-:W-:-:S08]  /*c440*/  UMOV UR7, UR43 ;  /* 0x0000002b00077c82 */ /* 0x000fd00008000000 */
[----:B------:R2:W-:Y:S01]  /*c450*/  UTMASTG.3D [UR4], [UR10] ;  /* 0x000000040a0073b5 */ /* 0x0005e20008010000 */
[----:B------:R0:W-:Y:S01]  /*c460*/  UTMACMDFLUSH ;  /* 0x00000000000079b7 */ /* 0x0001e20000000000 */
[----:B--2---:R-:W-:-:S04]  /*c470*/  DEPBAR.LE SB0, 0x1 ;  /* 0x000080400000791a */ /* 0x004fc80000000000 */
.L_x_86:
[----:B------:R-:W-:Y:S05]  /*c480*/  BSYNC B0 ;  /* 0x0000000000007941 */ /* 0x000fea0003800000 */
.L_x_85:
[----:B------:R-:W-:Y:S01]  /*c490*/  VIADD R32, R157, 0x6200 ;  /* 0x000062009d207836 */ /* 0x000fe20000000000 */
[----:B------:R-:W-:Y:S04]  /*c4a0*/  BAR.SYNC.DEFER_BLOCKING 0x1, 0x100 ;  /* 0x0044000000007b1d */ /* 0x000fe80000010000 */
[----:B------:R-:W-:Y:S02]  /*c4b0*/  LEA R32, R158, R32, 0x1 ;  /* 0x000000209e207211 */ /* 0x000fe400078e08ff */
[----:B------:R-:W-:Y:S04]  /*c4c0*/  BSSY B0, `(.L_x_87) ;  /* 0x0000009000007945 */ /* 0x000fe80003800000 */
[----:B------:R-:W-:Y:S05]  /*c4d0*/  @!P0 BRA `(.L_x_88) ;  /* 0x00000000001c8947 */ /* 0x000fea0003800000 */
[----:B------:R-:W-:-:S13]  /*c4e0*/  ISETP.NE.AND P3, PT, R156, 0x3, PT ;  /* 0x000000039c00780c */ /* 0x000fda0003f65270 */
[----:B------:R-:W-:Y:S05]  /*c4f0*/  @!P3 BRA `(.L_x_89) ;  /* 0x000000000004b947 */ /* 0x000fea0003800000 */
[----:B------:R-:W-:Y:S01]  /*c500*/  BPT.TRAP 0x1 ;  /* 0x000000040000795c */ /* 0x000fe20000300000 */
.L_x_89:
[----:B------:R-:W-:-:S04]  /*c510*/  ULEA UR4, UR8, UR50, 0x3 ;  /* 0x0000003208047291 */ /* 0x000fc8000f8e183f */
[----:B------:R-:W-:-:S04]  /*c520*/  UIADD3 UR4, UR4, 0x50, URZ ;  /* 0x0000005004047890 */ /* 0x000fc8000fffe03f */
[----:B------:R-:W-:-:S09]  /*c530*/  UPRMT UR4, UR49, 0x654, UR4 ;  /* 0x0000065431047896 */ /* 0x000fd20008000004 */
[----:B------:R-:W-:Y:S03]  /*c540*/  SYNCS.ARRIVE.TRANS64.RED.A1T0 RZ, [UR4], RZ ;  /* 0x000000ffffff79a7 */ /* 0x000fe60008100404 */
.L_x_88:
[----:B------:R-:W-:Y:S05]  /*c550*/  BSYNC B0 ;  /* 0x0000000000007941 */ /* 0x000fea0003800000 */
.L_x_87:
        /* <DEDUP_REMOVED lines=8> */
.L_x_92:
[----:B------:R-:W-:Y:S01]  /*c5e0*/  LEA R13, R3, UR50, 0x3 ;  /* 0x00000032030d7c11 */ /* 0x000fe2000f8e18ff */
[----:B------:R-:W-:Y:S01]  /*c5f0*/  BSSY B1, `(.L_x_93) ;  /* 0x0000004000017945 */ /* 0x000fe20003800000 */
[----:B------:R-:W-:-:S04]  /*c600*/  SHF.L.U32 R14, R11, 0x1f, RZ ;  /* 0x0000001f0b0e7819 */ /* 0x000fc800000006ff */
[----:B------:R-:W2:Y:S02]  /*c610*/  SYNCS.PHASECHK.TRANS64.TRYWAIT P3, [R13+URZ+0x30], R14 ;  /* 0x0000300e0d0075a7 */ /* 0x000ea4000806017f */
[----:B--2---:R-:W-:Y:S05]  /*c620*/  @!P3 BRA `(.L_x_94) ;  /* 0x000000ac005cb947 */ /* 0x004fea0003800000 */
.L_x_373:
[----:B------:R-:W-:Y:S05]  /*c630*/  BSYNC B1 ;  /* 0x0000000000017941 */ /* 0x000fea0003800000 */
.L_x_93:
[----:B------:R-:W-:Y:S05]  /*c640*/  @P1 BRA `(.L_x_95) ;  /* 0x0000000000941947 */ /* 0x000fea0003800000 */
[----:B------:R-:W-:Y:S01]  /*c650*/  IMAD R9, R3, 0x2000, R159 ;  /* 0x0000200003097824 */ /* 0x000fe200078e029f */
[----:B------:R-:W-:Y:S05]  /*c660*/  WARPSYNC.ALL ;  /* 0x0000000000007948 */ /* 0x000fea0003800000 */
[----:B------:R-:W-:Y:S01]  /*c670*/  LEA R20, R158, R9, 0x1 ;  /* 0x000000099e147211 */ /* 0x000fe200078e08ff */
[----:B--2---:R-:W2:Y:S05]  /*c680*/  LDSM.16.M88.4 R12, [R9] ;  /* 0x00000000090c783b */ /* 0x004eaa0000000200 */
[----:B------:R-:W3:Y:S01]  /*c690*/  LDSM.16.M88.4 R20, [R20] ;  /* 0x000000001414783b */ /* 0x000ee20000000200 */
[C---:B--2---:R-:W-:Y:S01]  /*c6a0*/  IMAD.U32 R155, R12.reuse, 0x10000, RZ ;  /* 0x000100000c9b7824 */ /* 0x044fe200078e00ff */
[----:B------:R-:W-:Y:S01]  /*c6b0*/  LOP3.LUT R12, R12, 0xffff0000, RZ, 0xc0, !PT ;  /* 0xffff00000c0c7812 */ /* 0x000fe200078ec0ff */
[----:B------:R-:W-:Y:S01]  /*c6c0*/  IMAD.U32 R7, R14, 0x10000, RZ ;  /* 0x000100000e077824 */ /* 0x000fe200078e00ff */
[----:B------:R-:W-:Y:S01]  /*c6d0*/  SHF.L.U32 R153, R13, 0x10, RZ ;  /* 0x000000100d997819 */ /* 0x000fe200000006ff */
[-C--:B------:R-:W-:Y:S01]  /*c6e0*/  FMUL R155, R155, R16.reuse ;  /* 0x000000109b9b7220 */ /* 0x080fe20000400000 */
[----:B------:R-:W-:Y:S01]  /*c6f0*/  SHF.L.U32 R5, R15, 0x10, RZ ;  /* 0x000000100f057819 */ /* 0x000fe200000006ff */
[----:B---3--:R-:W-:Y:S01]  /*c700*/  IMAD.U32 R19, R20, 0x10000, RZ ;  /* 0x0001000014137824 */ /* 0x008fe200078e00ff */
[----:B------:R-:W-:Y:S01]  /*c710*/  SHF.L.U32 R8, R21, 0x10, RZ ;  /* 0x0000001015087819 */ /* 0x000fe200000006ff */
[----:B------:R-:W-:Y:S01]  /*c720*/  IMAD.U32 R9, R22, 0x10000, RZ ;  /* 0x0001000016097824 */ /* 0x000fe200078e00ff */
        /* <DEDUP_REMOVED lines=10> */
[----:B-1----:R-:W-:Y:S01]  /*c7d0*/  LOP3.LUT R24, R22, 0xffff0000, RZ, 0xc0, !PT ;  /* 0xffff000016187812 */ /* 0x002fe200078ec0ff */
[-C--:B------:R-:W-:Y:S01]  /*c7e0*/  FMUL R22, R14, R16.reuse ;  /* 0x000000100e167220 */ /* 0x080fe20000400000 */
[----:B------:R-:W-:Y:S01]  /*c7f0*/  SHF.L.U32 R26, R23, 0x10, RZ ;  /* 0x00000010171a7819 */ /* 0x000fe200000006ff */
        /* <DEDUP_REMOVED lines=10> */
.L_x_95:
[----:B------:R-:W-:-:S05]  /*c8a0*/  VIADD R3, R3, 0x1 ;  /* 0x0000000103037836 */ /* 0x000fca0000000000 */
[----:B------:R-:W-:-:S04]  /*c8b0*/  ISETP.NE.AND P3, PT, R3, 0x4, PT ;  /* 0x000000040300780c */ /* 0x000fc80003f65270 */
[----:B--2---:R-:W-:Y:S02]  /*c8c0*/  SEL R13, RZ, 0x1, P3 ;  /* 0x00000001ff0d7807 */ /* 0x004fe40001800000 */
[----:B------:R-:W-:Y:S02]  /*c8d0*/  SEL R3, R3, RZ, P3 ;  /* 0x000000ff03037207 */ /* 0x000fe40001800000 */
[----:B------:R-:W-:-:S07]  /*c8e0*/  LOP3.LUT R11, R11, R13, RZ, 0x3c, !PT ;  /* 0x0000000d0b0b7212 */ /* 0x000fce00078e3cff */
.L_x_91:
[----:B------:R-:W-:Y:S05]  /*c8f0*/  BSYNC B0 ;  /* 0x0000000000007941 */ /* 0x000fea0003800000 */
.L_x_90:
[----:B------:R-:W2:Y:S04]  /*c900*/  LDL.LU R13, [R1+0x80] ;  /* 0x00008000010d7983 */ /* 0x000ea80000300800 */
[----:B------:R-:W3:Y:S04]  /*c910*/  LDL.LU R14, [R1+0x84] ;  /* 0x00008400010e7983 */ /* 0x000ee80000300800 */
[----:B------:R-:W4:Y:S04]  /*c920*/  LDL.LU R29, [R1+0x88] ;  /* 0x00008800011d7983 */ /* 0x000f280000300800 */
[----:B------:R-:W5:Y:S04]  /*c930*/  LDL.LU R28, [R1+0x8c] ;  /* 0x00008c00011c7983 */ /* 0x000f680000300800 */
[----:B------:R-:W5:Y:S04]  /*c940*/  LDL.LU R15, [R1+0x90] ;  /* 0x00009000010f7983 */ /* 0x000f680000300800 */
[----:B-1----:R-:W5:Y:S04]  /*c950*/  LDL.LU R25, [R1+0x94] ;  /* 0x0000940001197983 */ /* 0x002f680000300800 */
        /* <DEDUP_REMOVED lines=15> */
[----:B------:R-:W-:-:S05]  /*ca50*/  FADD R14, R154, R14 ;  /* 0x0000000e9a0e7221 */ /* 0x000fca0000000000 */
[----:B------:R-:W-:Y:S01]  /*ca60*/  F2FP.BF16.F32.PACK_AB R24, R14, R13 ;  /* 0x0000000d0e18723e */ /* 0x000fe200000010ff */
[C-C-:B----4-:R-:W-:Y:S01]  /*ca70*/  FFMA R13, R17.reuse, R29, R6.reuse ;  /* 0x0000001d110d7223 */ /* 0x150fe20000000006 */
[C---:B-----5:R-:W-:Y:S01]  /*ca80*/  FFMA R14, R17.reuse, R28, R6 ;  /* 0x0000001c110e7223 */ /* 0x060fe20000000006 */
[----:B------:R-:W-:Y:S02]  /*ca90*/  FFMA R15, R17, R15, R0 ;  /* 0x0000000f110f7223 */ /* 0x000fe40000000000 */
[----:B------:R-:W-:Y:S01]  /*caa0*/  FADD R13, R153, R13 ;  /* 0x0000000d990d7221 */ /* 0x000fe20000000000 */
[----:B------:R-:W-:Y:S01]  /*cab0*/  FADD R14, R152, R14 ;  /* 0x0000000e980e7221 */ /* 0x000fe20000000000 */
[----:B------:R-:W-:Y:S01]  /*cac0*/  FFMA R25, R17, R25, R0 ;  /* 0x0000001911197223 */ /* 0x000fe20000000000 */
[----:B------:R-:W-:Y:S01]  /*cad0*/  FADD R15, R23, R15 ;  /* 0x0000000f170f7221 */ /* 0x000fe20000000000 */
[C-C-:B------:R-:W-:Y:S02]  /*cae0*/  FFMA R26, R17.reuse, R26, R6.reuse ;  /* 0x0000001a111a7223 */ /* 0x140fe40000000006 */
[----:B------:R-:W-:Y:S01]  /*caf0*/  FADD R28, R22, R25 ;  /* 0x00000019161c7221 */ /* 0x000fe20000000000 */
[----:B------:R-:W-:Y:S01]  /*cb00*/  F2FP.BF16.F32.PACK_AB R25, R14, R13 ;  /* 0x0000000d0e19723e */ /* 0x000fe200000010ff */
[----:B------:R-:W-:Y:S01]  /*cb10*/  FFMA R27, R17, R27, R6 ;  /* 0x0000001b111b7223 */ /* 0x000fe20000000006 */
[----:B------:R-:W-:-:S02]  /*cb20*/  FADD R29, R21, R26 ;  /* 0x0000001a151d7221 */ /* 0x000fc40000000000 */
[----:B------:R-:W-:Y:S01]  /*cb30*/  F2FP.BF16.F32.PACK_AB R26, R28, R15 ;  /* 0x0000000f1c1a723e */ /* 0x000fe200000010ff */
[----:B------:R-:W-:Y:S01]  /*cb40*/  FADD R27, R20, R27 ;  /* 0x0000001b141b7221 */ /* 0x000fe20000000000 */
[C-C-:B------:R-:W-:Y:S01]  /*cb50*/  FFMA R14, R17.reuse, R40, R0.reuse ;  /* 0x00000028110e7223 */ /* 0x140fe20000000000 */
[----:B------:R-:W-:-:S03]  /*cb60*/  FFMA R13, R17, R39, R0 ;  /* 0x00000027110d7223 */ /* 0x000fc60000000000 */
[----:B------:R-:W-:Y:S01]  /*cb70*/  F2FP.BF16.F32.PACK_AB R27, R27, R29 ;  /* 0x0000001d1b1b723e */ /* 0x000fe200000010ff */
[----:B------:R-:W-:Y:S01]  /*cb80*/  FADD R14, R19, R14 ;  /* 0x0000000e130e7221 */ /* 0x000fe20000000000 */
[----:B------:R-:W-:-:S03]  /*cb90*/  FADD R13, R18, R13 ;  /* 0x0000000d120d7221 */ /* 0x000fc60000000000 */
[----:B------:R1:W-:Y:S01]  /*cba0*/  STSM.16.M88.4 [R157+0x200], R24 ;  /* 0x000200189d007844 */ /* 0x0003e20000000200 */
[C---:B------:R-:W-:Y:S01]  /*cbb0*/  FFMA R15, R17.reuse, R37, R6 ;  /* 0x00000025110f7223 */ /* 0x040fe20000000006 */
[C---:B------:R-:W-:Y:S01]  /*cbc0*/  FFMA R29, R17.reuse, R35, R0 ;  /* 0x00000023111d7223 */ /* 0x040fe20000000000 */
[----:B------:R-:W-:-:S03]  /*cbd0*/  FFMA R28, R17, R31, R6 ;  /* 0x0000001f111c7223 */ /* 0x000fc60000000006 */
[----:B------:R-:W-:Y:S01]  /*cbe0*/  FADD R29, R8, R29 ;  /* 0x0000001d081d7221 */ /* 0x000fe20000000000 */
[----:B-1----:R-:W-:Y:S01]  /*cbf0*/  F2FP.BF16.F32.PACK_AB R24, R13, R14 ;  /* 0x0000000e0d18723e */ /* 0x002fe200000010ff */
[C---:B------:R-:W-:Y:S01]  /*cc00*/  FFMA R13, R17.reuse, R38, R6 ;  /* 0x00000026110d7223 */ /* 0x040fe20000000006 */
[C---:B------:R-:W-:Y:S01]  /*cc10*/  FFMA R14, R17.reuse, R36, R0 ;  /* 0x00000024110e7223 */ /* 0x040fe20000000000 */
[----:B------:R-:W-:Y:S01]  /*cc20*/  FFMA R26, R17, R30, R6 ;  /* 0x0000001e111a7223 */ /* 0x000fe20000000006 */
[----:B------:R-:W-:Y:S01]  /*cc30*/  FADD R27, R7, R28 ;  /* 0x0000001c071b7221 */ /* 0x000fe20000000000 */
[----:B------:R-:W-:Y:S01]  /*cc40*/  FADD R13, R12, R13 ;  /* 0x0000000d0c0d7221 */ /* 0x000fe20000000000 */
[----:B------:R-:W-:Y:S01]  /*cc50*/  FADD R30, R10, R15 ;  /* 0x0000000f0a1e7221 */ /* 0x000fe20000000000 */
[----:B------:R-:W-:Y:S01]  /*cc60*/  FADD R14, R9, R14 ;  /* 0x0000000e090e7221 */ /* 0x000fe20000000000 */
[----:B------:R-:W-:-:S03]  /*cc70*/  FADD R28, R5, R26 ;  /* 0x0000001a051c7221 */ /* 0x000fc60000000000 */
[----:B------:R-:W-:Y:S02]  /*cc80*/  F2FP.BF16.F32.PACK_AB R25, R30, R13 ;  /* 0x0000000d1e19723e */ /* 0x000fe400000010ff */
[----:B------:R-:W-:Y:S02]  /*cc90*/  F2FP.BF16.F32.PACK_AB R26, R29, R14 ;  /* 0x0000000e1d1a723e */ /* 0x000fe400000010ff */
[----:B------:R-:W-:-:S05]  /*cca0*/  F2FP.BF16.F32.PACK_AB R27, R28, R27 ;  /* 0x0000001b1c1b723e */ /* 0x000fca00000010ff */
[----:B------:R1:W-:Y:S01]  /*ccb0*/  STSM.16.M88.4 [R160], R24 ;  /* 0x00000018a0007844 */ /* 0x0003e20000000200 */
        /* <DEDUP_REMOVED lines=17> */
.L_x_97:
[----:B------:R-:W-:Y:S05]  /*cdd0*/  BSYNC B0 ;  /* 0x0000000000007941 */ /* 0x000fea0003800000 */
.L_x_96:
[----:B------:R-:W-:Y:S06]  /*cde0*/  BAR.SYNC.DEFER_BLOCKING 0x1, 0x100 ;  /* 0x0044000000007b1d */ /* 0x000fec0000010000 */
[----:B------:R-:W-:Y:S04]  /*cdf0*/  BSSY B0, `(.L_x_98) ;  /* 0x0000009000007945 */ /* 0x000fe80003800000 */
[----:B------:R-:W-:Y:S05]  /*ce00*/  @!P0 BRA `(.L_x_99) ;  /* 0x00000000001c8947 */ /* 0x000fea0003800000 */
[----:B------:R-:W-:-:S13]  /*ce10*/  ISETP.NE.AND P3, PT, R156, 0x3, PT ;  /* 0x000000039c00780c */ /* 0x000fda0003f65270 */
[----:B------:R-:W-:Y:S05]  /*ce20*/  @!P3 BRA `(.L_x_100) ;  /* 0x000000000004b947 */ /* 0x000fea0003800000 */
[----:B------:R-:W-:Y:S01]  /*ce30*/  BPT.TRAP 0x1 ;  /* 0x000000040000795c */ /* 0x000fe20000300000 */
.L_x_100:
[----:B------:R-:W-:-:S04]  /*ce40*/  ULEA UR4, UR8, UR50, 0x3 ;  /* 0x0000003208047291 */ /* 0x000fc8000f8e183f */
[----:B------:R-:W-:-:S04]  /*ce50*/  UIADD3 UR4, UR4, 0x50, URZ ;  /* 0x0000005004047890 */ /* 0x000fc8000fffe03f */
[----:B------:R-:W-:-:S09]  /*ce60*/  UPRMT UR4, UR49, 0x654, UR4 ;  /* 0x0000065431047896 */ /* 0x000fd20008000004 */
[----:B------:R-:W-:Y:S03]  /*ce70*/  SYNCS.ARRIVE.TRANS64.RED.A1T0 RZ, [UR4], RZ ;  /* 0x000000ffffff79a7 */ /* 0x000fe60008100404 */
.L_x_99:
[----:B------:R-:W-:Y:S05]  /*ce80*/  BSYNC B0 ;  /* 0x0000000000007941 */ /* 0x000fea0003800000 */
.L_x_98:
        /* <DEDUP_REMOVED lines=8> */
.L_x_103:
[----:B------:R-:W-:Y:S01]  /*cf10*/  LEA R13, R3, UR50, 0x3 ;  /* 0x00000032030d7c11 */ /* 0x000fe2000f8e18ff */
[----:B------:R-:W-:Y:S01]  /*cf20*/  BSSY B1, `(.L_x_104) ;  /* 0x0000006000017945 */ /* 0x000fe20003800000 */
[----:B------:R-:W-:Y:S02]  /*cf30*/  SHF.L.U32 R14, R11, 0x1f, RZ ;  /* 0x0000001f0b0e7819 */ /* 0x000fe400000006ff */
[----:B-1----:R-:W-:Y:S02]  /*cf40*/  IADD3 R24, R3, 0x1, RZ ;  /* 0x0000000103187810 */ /* 0x002fe40007ffe0ff */
[----:B------:R-:W1:Y:S02]  /*cf50*/  SYNCS.PHASECHK.TRANS64.TRYWAIT P3, [R13+URZ+0x30], R14 ;  /* 0x0000300e0d0075a7 */ /* 0x000e64000806017f */
[----:B------:R-:W-:Y:S01]  /*cf60*/  ISETP.NE.AND P4, PT, R24, 0x4, PT ;  /* 0x000000041800780c */ /* 0x000fe20003f85270 */
[----:B-1----:R-:W-:-:S12]  /*cf70*/  @!P3 BRA `(.L_x_105) ;  /* 0x000000a4001cb947 */ /* 0x002fd80003800000 */
.L_x_374:
[----:B------:R-:W-:Y:S05]  /*cf80*/  BSYNC B1 ;  /* 0x0000000000017941 */ /* 0x000fea0003800000 */
.L_x_104:
[----:B------:R-:W-:Y:S05]  /*cf90*/  @P1 BRA `(.L_x_106) ;  /* 0x0000000000941947 */ /* 0x000fea0003800000 */
[----:B------:R-:W-:Y:S01]  /*cfa0*/  IMAD R3, R3, 0x2000, R159 ;  /* 0x0000200003037824 */ /* 0x000fe200078e029f */
[----:B------:R-:W-:Y:S05]  /*cfb0*/  WARPSYNC.ALL ;  /* 0x0000000000007948 */ /* 0x000fea0003800000 */
[----:B------:R-:W-:Y:S01]  /*cfc0*/  LEA R20, R158, R3, 0x1 ;  /* 0x000000039e147211 */ /* 0x000fe200078e08ff */
[----:B-1----:R-:W1:Y:S05]  /*cfd0*/  LDSM.16.M88.4 R12, [R3] ;  /* 0x00000000030c783b */ /* 0x002e6a0000000200 */
[----:B------:R-:W2:Y:S01]  /*cfe0*/  LDSM.16.M88.4 R20, [R20] ;  /* 0x000000001414783b */ /* 0x000ea20000000200 */
[C---:B-1----:R-:W-:Y:S01]  /*cff0*/  LOP3.LUT R19, R12.reuse, 0xffff0000, RZ, 0xc0, !PT ;  /* 0xffff00000c137812 */ /* 0x042fe200078ec0ff */
[----:B------:R-:W-:Y:S01]  /*d000*/  IMAD.U32 R155, R12, 0x10000, RZ ;  /* 0x000100000c9b7824 */ /* 0x000fe200078e00ff */
[----:B------:R-:W-:Y:S01]  /*d010*/  SHF.L.U32 R153, R13, 0x10, RZ ;  /* 0x000000100d997819 */ /* 0x000fe200000006ff */
[----:B------:R-:W-:Y:S01]  /*d020*/  IMAD.U32 R25, R14, 0x10000, RZ ;  /* 0x000100000e197824 */ /* 0x000fe200078e00ff */
[----:B------:R-:W-:Y:S01]  /*d030*/  SHF.L.U32 R29, R15, 0x10, RZ ;  /* 0x000000100f1d7819 */ /* 0x000fe200000006ff */
[----:B--2---:R-:W-:Y:S01]  /*d040*/  IMAD.U32 R31, R20, 0x10000, RZ ;  /* 0x00010000141f7824 */ /* 0x004fe200078e00ff */
[----:B------:R-:W-:Y:S01]  /*d050*/  LOP3.LUT R13, R13, 0xffff0000, RZ, 0xc0, !PT ;  /* 0xffff00000d0d7812 */ /* 0x000fe200078ec0ff */
[----:B------:R-:W-:Y:S01]  /*d060*/  IMAD.U32 R9, R22, 0x10000, RZ ;  /* 0x0001000016097824 */ /* 0x000fe200078e00ff */
[----:B------:R-:W-:Y:S01]  /*d070*/  LOP3.LUT R27, R14, 0xffff0000, RZ, 0xc0, !PT ;  /* 0xffff00000e1b7812 */ /* 0x000fe200078ec0ff */
        /* <DEDUP_REMOVED lines=23> */
.L_x_106:
[----:B-1----:R-:W-:Y:S02]  /*d1f0*/  SEL R14, RZ, 0x1, P4 ;  /* 0x00000001ff0e7807 */ /* 0x002fe40002000000 */
[----:B------:R-:W-:Y:S02]  /*d200*/  SEL R3, R24, RZ, P4 ;  /* 0x000000ff18037207 */ /* 0x000fe40002000000 */
[----:B------:R-:W-:-:S07]  /*d210*/  LOP3.LUT R11, R11, R14, RZ, 0x3c, !PT ;  /* 0x0000000e0b0b7212 */ /* 0x000fce00078e3cff */
.L_x_102:
[----:B------:R-:W-:Y:S05]  /*d220*/  BSYNC B0 ;  /* 0x0000000000007941 */ /* 0x000fea0003800000 */
.L_x_101:
[C-C-:B------:R-:W-:Y:S01]  /*d230*/  FFMA R58, R17.reuse, R58, R2.reuse ;  /* 0x0000003a113a7223 */ /* 0x140fe20000000002 */
[C-C-:B------:R-:W-:Y:S01]  /*d240*/  FFMA R59, R17.reuse, R59, R2.reuse ;  /* 0x0000003b113b7223 */ /* 0x140fe20000000002 */
[C-C-:B------:R-:W-:Y:S01]  /*d250*/  FFMA R62, R17.reuse, R62, R2.reuse ;  /* 0x0000003e113e7223 */ /* 0x140fe20000000002 */
[----:B------:R-:W-:Y:S01]  /*d260*/  FFMA R63, R17, R63, R2 ;  /* 0x0000003f113f7223 */ /* 0x000fe20000000002 */
[----:B------:R-:W-:Y:S01]  /*d270*/  FADD R29, R153, R58 ;  /* 0x0000003a991d7221 */ /* 0x000fe20000000000 */
[----:B------:R-:W-:Y:S01]  /*d280*/  FADD R14, R152, R59 ;  /* 0x0000003b980e7221 */ /* 0x000fe20000000000 */
[----:B------:R-:W-:Y:S01]  /*d290*/  FADD R31, R21, R62 ;  /* 0x0000003e151f7221 */ /* 0x000fe20000000000 */
[----:B-1----:R-:W-:Y:S01]  /*d2a0*/  FADD R24, R20, R63 ;  /* 0x0000003f14187221 */ /* 0x002fe20000000000 */
[C-C-:B------:R-:W-:Y:S01]  /*d2b0*/  FFMA R56, R17.reuse, R56, R4.reuse ;  /* 0x0000003811387223 */ /* 0x140fe20000000004 */
[C-C-:B------:R-:W-:Y:S01]  /*d2c0*/  FFMA R57, R17.reuse, R57, R4.reuse ;  /* 0x0000003911397223 */ /* 0x140fe20000000004 */
[C-C-:B------:R-:W-:Y:S01]  /*d2d0*/  FFMA R60, R17.reuse, R60, R4.reuse ;  /* 0x0000003c113c7223 */ /* 0x140fe20000000004 */
[C---:B------:R-:W-:Y:S01]  /*d2e0*/  FFMA R61, R17.reuse, R61, R4 ;  /* 0x0000003d113d7223 */ /* 0x040fe20000000004 */
[----:B------:R-:W-:Y:S01]  /*d2f0*/  F2FP.BF16.F32.PACK_AB R29, R14, R29 ;  /* 0x0000001d0e1d723e */ /* 0x000fe200000010ff */
[C-C-:B------:R-:W-:Y:S01]  /*d300*/  FFMA R13, R17.reuse, R66, R2.reuse ;  /* 0x00000042110d7223 */ /* 0x140fe20000000002 */
[C---:B------:R-:W-:Y:S01]  /*d310*/  FFMA R67, R17.reuse, R67, R2 ;  /* 0x0000004311437223 */ /* 0x040fe20000000002 */
[C-C-:B------:R-:W-:Y:S01]  /*d320*/  FFMA R64, R17.reuse, R64, R4.reuse ;  /* 0x0000004011407223 */ /* 0x140fe20000000004 */
[C-C-:B------:R-:W-:Y:S01]  /*d330*/  FFMA R65, R17.reuse, R65, R4.reuse ;  /* 0x0000004111417223 */ /* 0x140fe20000000004 */
[C-C-:B------:R-:W-:Y:S01]  /*d340*/  FFMA R68, R17.reuse, R68, R4.reuse ;  /* 0x0000004411447223 */ /* 0x140fe20000000004 */
[C---:B------:R-:W-:Y:S01]  /*d350*/  FFMA R69, R17.reuse, R69, R4 ;  /* 0x0000004511457223 */ /* 0x040fe20000000004 */
[C-C-:B------:R-:W-:Y:S01]  /*d360*/  FFMA R70, R17.reuse, R70, R2.reuse ;  /* 0x0000004611467223 */ /* 0x140fe20000000002 */
[----:B------:R-:W-:Y:S01]  /*d370*/  FFMA R14, R17, R71, R2 ;  /* 0x00000047110e7223 */ /* 0x000fe20000000002 */
[----:B------:R-:W-:Y:S01]  /*d380*/  FADD R28, R155, R56 ;  /* 0x000000389b1c7221 */ /* 0x000fe20000000000 */
[----:B------:R-:W-:Y:S01]  /*d390*/  FADD R57, R154, R57 ;  /* 0x000000399a397221 */ /* 0x000fe20000000000 */
[----:B------:R-:W-:Y:S01]  /*d3a0*/  FADD R30, R23, R60 ;  /* 0x0000003c171e7221 */ /* 0x000fe20000000000 */
[----:B------:R-:W-:Y:S01]  /*d3b0*/  FADD R61, R22, R61 ;  /* 0x0000003d163d7221 */ /* 0x000fe20000000000 */
[----:B------:R-:W-:Y:S01]  /*d3c0*/  F2FP.BF16.F32.PACK_AB R31, R24, R31 ;  /* 0x0000001f181f723e */ /* 0x000fe200000010ff */
[----:B------:R-:W-:Y:S01]  /*d3d0*/  FADD R13, R12, R13 ;  /* 0x0000000d0c0d7221 */ /* 0x000fe20000000000 */
[----:B------:R-:W-:Y:S01]  /*d3e0*/  FADD R26, R10, R67 ;  /* 0x000000430a1a7221 */ /* 0x000fe20000000000 */
[----:B------:R-:W-:Y:S01]  /*d3f0*/  FADD R24, R19, R64 ;  /* 0x0000004013187221 */ /* 0x000fe20000000000 */
[----:B------:R-:W-:Y:S01]  /*d400*/  FADD R65, R18, R65 ;  /* 0x0000004112417221 */ /* 0x000fe20000000000 */
[----:B------:R-:W-:Y:S01]  /*d410*/  FADD R68, R9, R68 ;  /* 0x0000004409447221 */ /* 0x000fe20000000000 */
[----:B------:R-:W-:Y:S01]  /*d420*/  FADD R69, R8, R69 ;  /* 0x0000004508457221 */ /* 0x000fe20000000000 */
[----:B------:R-:W-:Y:S01]  /*d430*/  FADD R27, R7, R70 ;  /* 0x00000046071b7221 */ /* 0x000fe20000000000 */
[----:B------:R-:W-:Y:S01]  /*d440*/  FADD R14, R5, R14 ;  /* 0x0000000e050e7221 */ /* 0x000fe20000000000 */
[----:B------:R-:W-:Y:S01]  /*d450*/  F2FP.BF16.F32.PACK_AB R28, R57, R28 ;  /* 0x0000001c391c723e */ /* 0x000fe200000010ff */
[----:B------:R-:W-:Y:S05]  /*d460*/  WARPSYNC.ALL ;  /* 0x0000000000007948 */ /* 0x000fea0003800000 */
[----:B------:R-:W-:Y:S01]  /*d470*/  F2FP.BF16.F32.PACK_AB R30, R61, R30 ;  /* 0x0000001e3d1e723e */ /* 0x000fe200000010ff */
[----:B------:R-:W-:Y:S01]  /*d480*/  BSSY B0, `(.L_x_107) ;  /* 0x0000018000007945 */ /* 0x000fe20003800000 */
[----:B------:R-:W-:-:S02]  /*d490*/  F2FP.BF16.F32.PACK_AB R25, R26, R13 ;  /* 0x0000000d1a19723e */ /* 0x000fc400000010ff */
[----:B------:R-:W-:Y:S01]  /*d4a0*/  F2FP.BF16.F32.PACK_AB R24, R65, R24 ;  /* 0x000000184118723e */ /* 0x000fe200000010ff */
[----:B------:R1:W-:Y:S01]  /*d4b0*/  STSM.16.M88.4 [R157+0x2200], R28 ;  /* 0x0022001c9d007844 */ /* 0x0003e20000000200 */
        /* <DEDUP_REMOVED lines=20> */
.L_x_108:
[----:B------:R-:W-:Y:S05]  /*d600*/  BSYNC B0 ;  /* 0x0000000000007941 */ /* 0x000fea0003800000 */
.L_x_107:
[----:B------:R-:W-:Y:S06]  /*d610*/  BAR.SYNC.DEFER_BLOCKING 0x1, 0x100 ;  /* 0x0044000000007b1d */ /* 0x000fec0000010000 */
[----:B------:R-:W-:Y:S04]  /*d620*/  BSSY B0, `(.L_x_109) ;  /* 0x0000009000007945 */ /* 0x000fe80003800000 */
[----:B------:R-:W-:Y:S05]  /*d630*/  @!P0 BRA `(.L_x_110) ;  /* 0x00000000001c8947 */ /* 0x000fea0003800000 */
[----:B------:R-:W-:-:S13]  /*d640*/  ISETP.NE.AND P3, PT, R156, 0x3, PT ;  /* 0x000000039c00780c */ /* 0x000fda0003f65270 */
[----:B------:R-:W-:Y:S05]  /*d650*/  @!P3 BRA `(.L_x_111) ;  /* 0x000000000004b947 */ /* 0x000fea0003800000 */
[----:B------:R-:W-:Y:S01]  /*d660*/  BPT.TRAP 0x1 ;  /* 0x000000040000795c */ /* 0x000fe20000300000 */
.L_x_111:
[----:B------:R-:W-:-:S04]  /*d670*/  ULEA UR4, UR8, UR50, 0x3 ;  /* 0x0000003208047291 */ /* 0x000fc8000f8e183f */
[----:B------:R-:W-:-:S04]  /*d680*/  UIADD3 UR4, UR4, 0x50, URZ ;  /* 0x0000005004047890 */ /* 0x000fc8000fffe03f */
[----:B------:R-:W-:-:S09]  /*d690*/  UPRMT UR4, UR49, 0x654, UR4 ;  /* 0x0000065431047896 */ /* 0x000fd20008000004 */
[----:B------:R-:W-:Y:S03]  /*d6a0*/  SYNCS.ARRIVE.TRANS64.RED.A1T0 RZ, [UR4], RZ ;  /* 0x000000ffffff79a7 */ /* 0x000fe60008100404 */
.L_x_110:
[----:B------:R-:W-:Y:S05]  /*d6b0*/  BSYNC B0 ;  /* 0x0000000000007941 */ /* 0x000fea0003800000 */
.L_x_109:
        /* <DEDUP_REMOVED lines=8> */
.L_x_114:
[C---:B------:R-:W-:Y:S01]  /*d740*/  LEA R13, R3.reuse, UR50, 0x3 ;  /* 0x00000032030d7c11 */ /* 0x040fe2000f8e18ff */
[----:B-1----:R-:W-:Y:S01]  /*d750*/  VIADD R25, R3, 0x1 ;  /* 0x0000000103197836 */ /* 0x002fe20000000000 */
[----:B------:R-:W-:Y:S01]  /*d760*/  SHF.L.U32 R14, R11, 0x1f, RZ ;  /* 0x0000001f0b0e7819 */ /* 0x000fe200000006ff */
[----:B------:R-:W-:Y:S03]  /*d770*/  BSSY B1, `(.L_x_115) ;  /* 0x0000005000017945 */ /* 0x000fe60003800000 */
[----:B------:R-:W1:Y:S01]  /*d780*/  SYNCS.PHASECHK.TRANS64.TRYWAIT P3, [R13+URZ+0x30], R14 ;  /* 0x0000300e0d0075a7 */ /* 0x000e62000806017f */
[----:B------:R-:W-:-:S04]  /*d790*/  ISETP.NE.AND P4, PT, R25, 0x4, PT ;  /* 0x000000041900780c */ /* 0x000fc80003f85270 */
[----:B------:R-:W-:Y:S01]  /*d7a0*/  SEL R24, RZ, 0x1, P4 ;  /* 0x00000001ff187807 */ /* 0x000fe20002000000 */
[----:B-1----:R-:W-:Y:S08]  /*d7b0*/  @!P3 BRA `(.L_x_116) ;  /* 0x0000009c0020b947 */ /* 0x002ff00003800000 */
.L_x_375:
[----:B------:R-:W-:Y:S05]  /*d7c0*/  BSYNC B1 ;  /* 0x0000000000017941 */ /* 0x000fea0003800000 */
.L_x_115:
[----:B------:R-:W-:Y:S05]  /*d7d0*/  @P1 BRA `(.L_x_117) ;  /* 0x0000000000941947 */ /* 0x000fea0003800000 */
[----:B------:R-:W-:Y:S01]  /*d7e0*/  LEA R19, R3, R159, 0xd ;  /* 0x0000009f03137211 */ /* 0x000fe200078e68ff */
[----:B------:R-:W-:Y:S05]  /*d7f0*/  WARPSYNC.ALL ;  /* 0x0000000000007948 */ /* 0x000fea0003800000 */
[----:B------:R-:W-:Y:S01]  /*d800*/  IMAD R20, R158, 0x2, R19 ;  /* 0x000000029e147824 */ /* 0x000fe200078e0213 */
[----:B-1----:R-:W1:Y:S05]  /*d810*/  LDSM.16.M88.4 R12, [R19] ;  /* 0x00000000130c783b */ /* 0x002e6a0000000200 */
[----:B------:R-:W2:Y:S01]  /*d820*/  LDSM.16.M88.4 R20, [R20] ;  /* 0x000000001414783b */ /* 0x000ea20000000200 */
[----:B-1----:R-:W-:Y:S01]  /*d830*/  IMAD.U32 R153, R13, 0x10000, RZ ;  /* 0x000100000d997824 */ /* 0x002fe200078e00ff */
[C---:B------:R-:W-:Y:S01]  /*d840*/  SHF.L.U32 R5, R14.reuse, 0x10, RZ ;  /* 0x000000100e057819 */ /* 0x040fe200000006ff */
[----:B------:R-:W-:Y:S01]  /*d850*/  IMAD.U32 R9, R15, 0x10000, RZ ;  /* 0x000100000f097824 */ /* 0x000fe200078e00ff */
[----:B------:R-:W-:Y:S01]  /*d860*/  LOP3.LUT R7, R14, 0xffff0000, RZ, 0xc0, !PT ;  /* 0xffff00000e077812 */ /* 0x000fe200078ec0ff */
[-C--:B------:R-:W-:Y:S01]  /*d870*/  FMUL R153, R153, R16.reuse ;  /* 0x0000001099997220 */ /* 0x080fe20000400000 */
[C---:B------:R-:W-:Y:S01]  /*d880*/  SHF.L.U32 R155, R12.reuse, 0x10, RZ ;  /* 0x000000100c9b7819 */ /* 0x040fe200000006ff */
[----:B--2---:R-:W-:Y:S01]  /*d890*/  IMAD.U32 R29, R21, 0x10000, RZ ;  /* 0x00010000151d7824 */ /* 0x004fe200078e00ff */
[----:B------:R-:W-:Y:S01]  /*d8a0*/  LOP3.LUT R3, R12, 0xffff0000, RZ, 0xc0, !PT ;  /* 0xffff00000c037812 */ /* 0x000fe200078ec0ff */
[----:B------:R-:W-:Y:S01]  /*d8b0*/  IMAD.U32 R39, R23, 0x10000, RZ ;  /* 0x0001000017277824 */ /* 0x000fe200078e00ff */
[----:B------:R-:W-:Y:S01]  /*d8c0*/  LOP3.LUT R13, R13, 0xffff0000, RZ, 0xc0, !PT ;  /* 0xffff00000d0d7812 */ /* 0x000fe200078ec0ff */
[-C--:B------:R-:W-:Y:S01]  /*d8d0*/  FMUL R155, R155, R16.reuse ;  /* 0x000000109b9b7220 */ /* 0x080fe20000400000 */
[----:B------:R-:W-:Y:S01]  /*d8e0*/  LOP3.LUT R15, R15, 0xffff0000, RZ, 0xc0, !PT ;  /* 0xffff00000f0f7812 */ /* 0x000fe200078ec0ff */
[-C--:B------:R-:W-:Y:S01]  /*d8f0*/  FMUL R154, R3, R16.reuse ;  /* 0x00000010039a7220 */ /* 0x080fe20000400000 */
[C---:B------:R-:W-:Y:S01]  /*d900*/  SHF.L.U32 R19, R20.reuse, 0x10, RZ ;  /* 0x0000001014137819 */ /* 0x040fe200000006ff */
[-C--:B------:R-:W-:Y:S01]  /*d910*/  FMUL R152, R13, R16.reuse ;  /* 0x000000100d987220 */ /* 0x080fe20000400000 */
        /* <DEDUP_REMOVED lines=17> */
.L_x_117:
[----:B------:R-:W-:Y:S02]  /*da30*/  LOP3.LUT R11, R11, R24, RZ, 0x3c, !PT ;  /* 0x000000180b0b7212 */ /* 0x000fe400078e3cff */
[----:B------:R-:W-:-:S07]  /*da40*/  SEL R3, R25, RZ, P4 ;  /* 0x000000ff19037207 */ /* 0x000fce0002000000 */
.L_x_113:
[----:B------:R-:W-:Y:S05]  /*da50*/  BSYNC B0 ;  /* 0x0000000000007941 */ /* 0x000fea0003800000 */
.L_x_112:
[----:B-1----:R-:W2:Y:S04]  /*da60*/  LDL.LU R14, [R1+0xc0] ;  /* 0x0000c000010e7983 */ /* 0x002ea80000300800 */
[----:B------:R-:W3:Y:S04]  /*da70*/  LDL.LU R13, [R1+0xc4] ;  /* 0x0000c400010d7983 */ /* 0x000ee80000300800 */
        /* <DEDUP_REMOVED lines=19> */
[C-C-:B----4-:R-:W-:Y:S01]  /*dbb0*/  FFMA R24, R17.reuse, R24, R6.reuse ;  /* 0x0000001811187223 */ /* 0x150fe20000000006 */
[----:B------:R-:W-:Y:S01]  /*dbc0*/  FADD R13, R154, R13 ;  /* 0x0000000d9a0d7221 */ /* 0x000fe20000000000 */
[----:B-----5:R-:W-:Y:S02]  /*dbd0*/  FFMA R15, R17, R15, R6 ;  /* 0x0000000f110f7223 */ /* 0x020fe40000000006 */
[----:B------:R-:W-:Y:S02]  /*dbe0*/  FADD R24, R153, R24 ;  /* 0x0000001899187221 */ /* 0x000fe40000000000 */
[----:B------:R-:W-:Y:S01]  /*dbf0*/  F2FP.BF16.F32.PACK_AB R28, R13, R14 ;  /* 0x0000000e0d1c723e */ /* 0x000fe200000010ff */
[C-C-:B------:R-:W-:Y:S01]  /*dc00*/  FFMA R26, R17.reuse, R26, R0.reuse ;  /* 0x0000001a111a7223 */ /* 0x140fe20000000000 */
[----:B------:R-:W-:Y:S01]  /*dc10*/  FADD R15, R152, R15 ;  /* 0x0000000f980f7221 */ /* 0x000fe20000000000 */
[----:B------:R-:W-:-:S02]  /*dc20*/  FFMA R25, R17, R25, R0 ;  /* 0x0000001911197223 */ /* 0x000fc40000000000 */
[----:B------:R-:W-:Y:S02]  /*dc30*/  FADD R26, R23, R26 ;  /* 0x0000001a171a7221 */ /* 0x000fe40000000000 */
[----:B------:R-:W-:Y:S01]  /*dc40*/  F2FP.BF16.F32.PACK_AB R29, R15, R24 ;  /* 0x000000180f1d723e */ /* 0x000fe200000010ff */
[----:B------:R-:W-:Y:S01]  /*dc50*/  FADD R25, R22, R25 ;  /* 0x0000001916197221 */ /* 0x000fe20000000000 */
[C-C-:B------:R-:W-:Y:S01]  /*dc60*/  FFMA R14, R17.reuse, R42, R6.reuse ;  /* 0x0000002a110e7223 */ /* 0x140fe20000000006 */
[----:B------:R-:W-:-:S03]  /*dc70*/  FFMA R13, R17, R41, R6 ;  /* 0x00000029110d7223 */ /* 0x000fc60000000006 */
[----:B------:R-:W-:Y:S01]  /*dc80*/  F2FP.BF16.F32.PACK_AB R30, R25, R26 ;  /* 0x0000001a191e723e */ /* 0x000fe200000010ff */
[----:B------:R-:W-:Y:S01]  /*dc90*/  FADD R14, R21, R14 ;  /* 0x0000000e150e7221 */ /* 0x000fe20000000000 */
[C-C-:B------:R-:W-:Y:S01]  /*dca0*/  FFMA R24, R17.reuse, R40, R0.reuse ;  /* 0x0000002811187223 */ /* 0x140fe20000000000 */
[----:B------:R-:W-:Y:S01]  /*dcb0*/  FADD R13, R20, R13 ;  /* 0x0000000d140d7221 */ /* 0x000fe20000000000 */
[----:B------:R-:W-:Y:S02]  /*dcc0*/  FFMA R15, R17, R39, R0 ;  /* 0x00000027110f7223 */ /* 0x000fe40000000000 */
[----:B------:R-:W-:Y:S01]  /*dcd0*/  FADD R24, R19, R24 ;  /* 0x0000001813187221 */ /* 0x000fe20000000000 */
[C-C-:B------:R-:W-:Y:S01]  /*dce0*/  FFMA R25, R17.reuse, R38, R6.reuse ;  /* 0x0000002611197223 */ /* 0x140fe20000000006 */
[----:B------:R-:W-:Y:S01]  /*dcf0*/  FADD R15, R18, R15 ;  /* 0x0000000f120f7221 */ /* 0x000fe20000000000 */
[----:B------:R-:W-:Y:S02]  /*dd00*/  FFMA R27, R17, R27, R6 ;  /* 0x0000001b111b7223 */ /* 0x000fe40000000006 */
[----:B------:R-:W-:-:S02]  /*dd10*/  FADD R25, R12, R25 ;  /* 0x000000190c197221 */ /* 0x000fc40000000000 */
[----:B------:R-:W-:Y:S01]  /*dd20*/  F2FP.BF16.F32.PACK_AB R24, R15, R24 ;  /* 0x000000180f18723e */ /* 0x000fe200000010ff */
[C-C-:B------:R-:W-:Y:S01]  /*dd30*/  FFMA R26, R17.reuse, R37, R0.reuse ;  /* 0x00000025111a7223 */ /* 0x140fe20000000000 */
[----:B------:R-:W-:Y:S01]  /*dd40*/  FADD R40, R10, R27 ;  /* 0x0000001b0a287221 */ /* 0x000fe20000000000 */
[----:B------:R-:W-:Y:S02]  /*dd50*/  FFMA R31, R17, R31, R0 ;  /* 0x0000001f111f7223 */ /* 0x000fe40000000000 */
[----:B------:R-:W-:Y:S02]  /*dd60*/  FADD R26, R9, R26 ;  /* 0x0000001a091a7221 */ /* 0x000fe40000000000 */
[----:B------:R-:W-:Y:S01]  /*dd70*/  F2FP.BF16.F32.PACK_AB R25, R40, R25 ;  /* 0x000000192819723e */ /* 0x000fe200000010ff */
[--C-:B------:R-:W-:Y:S01]  /*dd80*/  FFMA R36, R17, R36, R6.reuse ;  /* 0x0000002411247223 */ /* 0x100fe20000000006 */
[----:B------:R-:W-:Y:S01]  /*dd90*/  FADD R27, R8, R31 ;  /* 0x0000001f081b7221 */ /* 0x000fe20000000000 */
[----:B------:R-:W-:Y:S01]  /*dda0*/  F2FP.BF16.F32.PACK_AB R31, R13, R14 ;  /* 0x0000000e0d1f723e */ /* 0x000fe200000010ff */
[----:B------:R-:W-:Y:S01]  /*ddb0*/  FFMA R38, R17, R35, R6 ;  /* 0x0000002311267223 */ /* 0x000fe20000000006 */
[----:B------:R-:W-:-:S02]  /*ddc0*/  FADD R36, R7, R36 ;  /* 0x0000002407247221 */ /* 0x000fc40000000000 */
[----:B------:R-:W-:Y:S01]  /*ddd0*/  F2FP.BF16.F32.PACK_AB R26, R27, R26 ;  /* 0x0000001a1b1a723e */ /* 0x000fe200000010ff */
[----:B------:R1:W-:Y:S01]  /*dde0*/  STSM.16.M88.4 [R157+0x4200], R28 ;  /* 0x0042001c9d007844 */ /* 0x0003e20000000200 */
[----:B------:R-:W-:-:S05]  /*ddf0*/  FADD R35, R5, R38 ;  /* 0x0000002605237221 */ /* 0x000fca0000000000 */
        /* <DEDUP_REMOVED lines=19> */
.L_x_119:
[----:B------:R-:W-:Y:S05]  /*df30*/  BSYNC B0 ;  /* 0x0000000000007941 */ /* 0x000fea0003800000 */
.L_x_118:
[----:B------:R-:W-:Y:S06]  /*df40*/  BAR.SYNC.DEFER_BLOCKING 0x1, 0x100 ;  /* 0x0044000000007b1d */ /* 0x000fec0000010000 */
[----:B------:R-:W-:Y:S04]  /*df50*/  BSSY B0, `(.L_x_120) ;  /* 0x0000009000007945 */ /* 0x000fe80003800000 */
[----:B------:R-:W-:Y:S05]  /*df60*/  @!P0 BRA `(.L_x_121) ;  /* 0x00000000001c8947 */ /* 0x000fea0003800000 */
[----:B------:R-:W-:-:S13]  /*df70*/  ISETP.NE.AND P3, PT, R156, 0x3, PT ;  /* 0x000000039c00780c */ /* 0x000fda0003f65270 */
[----:B------:R-:W-:Y:S05]  /*df80*/  @!P3 BRA `(.L_x_122) ;  /* 0x000000000004b947 */ /* 0x000fea0003800000 */
[----:B------:R-:W-:Y:S01]  /*df90*/  BPT.TRAP 0x1 ;  /* 0x000000040000795c */ /* 0x000fe20000300000 */
.L_x_122:
[----:B------:R-:W-:-:S04]  /*dfa0*/  ULEA UR4, UR8, UR50, 0x3 ;  /* 0x0000003208047291 */ /* 0x000fc8000f8e183f */
[----:B------:R-:W-:-:S04]  /*dfb0*/  UIADD3 UR4, UR4, 0x50, URZ ;  /* 0x0000005004047890 */ /* 0x000fc8000fffe03f */
[----:B------:R-:W-:-:S09]  /*dfc0*/  UPRMT UR4, UR49, 0x654, UR4 ;  /* 0x0000065431047896 */ /* 0x000fd20008000004 */
[----:B------:R-:W-:Y:S03]  /*dfd0*/  SYNCS.ARRIVE.TRANS64.RED.A1T0 RZ, [UR4], RZ ;  /* 0x000000ffffff79a7 */ /* 0x000fe60008100404 */
.L_x_121:
[----:B------:R-:W-:Y:S05]  /*dfe0*/  BSYNC B0 ;  /* 0x0000000000007941 */ /* 0x000fea0003800000 */
.L_x_120:
        /* <DEDUP_REMOVED lines=8> */
.L_x_125:
[----:B------:R-:W-:Y:S01]  /*e070*/  LEA R13, R3, UR50, 0x3 ;  /* 0x00000032030d7c11 */ /* 0x000fe2000f8e18ff */
[----:B------:R-:W-:Y:S01]  /*e080*/  BSSY B1, `(.L_x_126) ;  /* 0x0000007000017945 */ /* 0x000fe20003800000 */
[----:B------:R-:W-:Y:S02]  /*e090*/  SHF.L.U32 R14, R11, 0x1f, RZ ;  /* 0x0000001f0b0e7819 */ /* 0x000fe400000006ff */
[----:B-1----:R-:W-:Y:S02]  /*e0a0*/  IADD3 R24, R3, 0x1, RZ ;  /* 0x0000000103187810 */ /* 0x002fe40007ffe0ff */
[----:B------:R-:W1:Y:S02]  /*e0b0*/  SYNCS.PHASECHK.TRANS64.TRYWAIT P3, [R13+URZ+0x30], R14 ;  /* 0x0000300e0d0075a7 */ /* 0x000e64000806017f */
[----:B------:R-:W-:-:S04]  /*e0c0*/  ISETP.NE.AND P4, PT, R24, 0x4, PT ;  /* 0x000000041800780c */ /* 0x000fc80003f85270 */
[----:B------:R-:W-:Y:S01]  /*e0d0*/  SEL R26, RZ, 0x1, P4 ;  /* 0x00000001ff1a7807 */ /* 0x000fe20002000000 */
[----:B-1----:R-:W-:Y:S08]  /*e0e0*/  @!P3 BRA `(.L_x_127) ;  /* 0x0000009000e8b947 */ /* 0x002ff00003800000 */
.L_x_376:
[----:B------:R-:W-:Y:S05]  /*e0f0*/  BSYNC B1 ;  /* 0x0000000000017941 */ /* 0x000fea0003800000 */
.L_x_126:
[----:B------:R-:W-:Y:S05]  /*e100*/  @P1 BRA `(.L_x_128) ;  /* 0x0000000000941947 */ /* 0x000fea0003800000 */
[----:B------:R-:W-:Y:S01]  /*e110*/  IMAD R19, R3, 0x2000, R159 ;  /* 0x0000200003137824 */ /* 0x000fe200078e029f */
[----:B------:R-:W-:Y:S05]  /*e120*/  WARPSYNC.ALL ;  /* 0x0000000000007948 */ /* 0x000fea0003800000 */
[----:B------:R-:W-:Y:S01]  /*e130*/  LEA R20, R158, R19, 0x1 ;  /* 0x000000139e147211 */ /* 0x000fe200078e08ff */
[----:B-1----:R-:W1:Y:S05]  /*e140*/  LDSM.16.M88.4 R12, [R19] ;  /* 0x00000000130c783b */ /* 0x002e6a0000000200 */
[----:B------:R-:W2:Y:S01]  /*e150*/  LDSM.16.M88.4 R20, [R20] ;  /* 0x000000001414783b */ /* 0x000ea20000000200 */
[----:B-1----:R-:W-:Y:S01]  /*e160*/  SHF.L.U32 R153, R13, 0x10, RZ ;  /* 0x000000100d997819 */ /* 0x002fe200000006ff */
[C---:B------:R-:W-:Y:S01]  /*e170*/  IMAD.U32 R5, R14.reuse, 0x10000, RZ ;  /* 0x000100000e057824 */ /* 0x040fe200078e00ff */
[----:B------:R-:W-:Y:S01]  /*e180*/  LOP3.LUT R7, R14, 0xffff0000, RZ, 0xc0, !PT ;  /* 0xffff00000e077812 */ /* 0x000fe200078ec0ff */
        /* <DEDUP_REMOVED lines=29> */
.L_x_128:
[----:B------:R-:W-:Y:S02]  /*e360*/  LOP3.LUT R11, R11, R26, RZ, 0x3c, !PT ;  /* 0x0000001a0b0b7212 */ /* 0x000fe400078e3cff */
[----:B------:R-:W-:-:S07]  /*e370*/  SEL R3, R24, RZ, P4 ;  /* 0x000000ff18037207 */ /* 0x000fce0002000000 */
.L_x_124:
[----:B------:R-:W-:Y:S05]  /*e380*/  BSYNC B0 ;  /* 0x0000000000007941 */ /* 0x000fea0003800000 */
.L_x_123:
[C-C-:B------:R-:W-:Y:S01]  /*e390*/  FFMA R74, R17.reuse, R74, R2.reuse ;  /* 0x0000004a114a7223 */ /* 0x140fe20000000002 */
[C---:B------:R-:W-:Y:S01]  /*e3a0*/  FFMA R75, R17.reuse, R75, R2 ;  /* 0x0000004b114b7223 */ /* 0x040fe20000000002 */
[C-C-:B------:R-:W-:Y:S01]  /*e3b0*/  FFMA R72, R17.reuse, R72, R4.reuse ;  /* 0x0000004811487223 */ /* 0x140fe20000000004 */
[----:B------:R-:W-:Y:S01]  /*e3c0*/  FFMA R73, R17, R73, R4 ;  /* 0x0000004911497223 */ /* 0x000fe20000000004 */
[----:B-1----:R-:W-:Y:S01]  /*e3d0*/  FADD R25, R153, R74 ;  /* 0x0000004a99197221 */ /* 0x002fe20000000000 */
[----:B------:R-:W-:Y:S01]  /*e3e0*/  FADD R14, R152, R75 ;  /* 0x0000004b980e7221 */ /* 0x000fe20000000000 */
[C-C-:B------:R-:W-:Y:S01]  /*e3f0*/  FFMA R76, R17.reuse, R76, R4.reuse ;  /* 0x0000004c114c7223 */ /* 0x140fe20000000004 */
[C---:B------:R-:W-:Y:S01]  /*e400*/  FFMA R77, R17.reuse, R77, R4 ;  /* 0x0000004d114d7223 */ /* 0x040fe20000000004 */
[C-C-:B------:R-:W-:Y:S01]  /*e410*/  FFMA R78, R17.reuse, R78, R2.reuse ;  /* 0x0000004e114e7223 */ /* 0x140fe20000000002 */
[C-C-:B------:R-:W-:Y:S01]  /*e420*/  FFMA R79, R17.reuse, R79, R2.reuse ;  /* 0x0000004f114f7223 */ /* 0x140fe20000000002 */
        /* <DEDUP_REMOVED lines=28> */
[----:B------:R-:W-:Y:S02]  /*e5f0*/  F2FP.BF16.F32.PACK_AB R29, R30, R13 ;  /* 0x0000000d1e1d723e */ /* 0x000fe400000010ff */
        /* <DEDUP_REMOVED lines=22> */
.L_x_130:
[----:B------:R-:W-:Y:S05]  /*e760*/  BSYNC B0 ;  /* 0x0000000000007941 */ /* 0x000fea0003800000 */
.L_x_129:
[----:B------:R-:W-:Y:S06]  /*e770*/  BAR.SYNC.DEFER_BLOCKING 0x1, 0x100 ;  /* 0x0044000000007b1d */ /* 0x000fec0000010000 */
[----:B------:R-:W-:Y:S04]  /*e780*/  BSSY B0, `(.L_x_131) ;  /* 0x0000009000007945 */ /* 0x000fe80003800000 */
[----:B------:R-:W-:Y:S05]  /*e790*/  @!P0 BRA `(.L_x_132) ;  /* 0x00000000001c8947 */ /* 0x000fea0003800000 */
[----:B------:R-:W-:-:S13]  /*e7a0*/  ISETP.NE.AND P3, PT, R156, 0x3, PT ;  /* 0x000000039c00780c */ /* 0x000fda0003f65270 */
[----:B------:R-:W-:Y:S05]  /*e7b0*/  @!P3 BRA `(.L_x_133) ;  /* 0x000000000004b947 */ /* 0x000fea0003800000 */
[----:B------:R-:W-:Y:S01]  /*e7c0*/  BPT.TRAP 0x1 ;  /* 0x000000040000795c */ /* 0x000fe20000300000 */
.L_x_133:
[----:B------:R-:W-:-:S04]  /*e7d0*/  ULEA UR4, UR8, UR50, 0x3 ;  /* 0x0000003208047291 */ /* 0x000fc8000f8e183f */
[----:B------:R-:W-:-:S04]  /*e7e0*/  UIADD3 UR4, UR4, 0x50, URZ ;  /* 0x0000005004047890 */ /* 0x000fc8000fffe03f */
[----:B------:R-:W-:-:S09]  /*e7f0*/  UPRMT UR4, UR49, 0x654, UR4 ;  /* 0x0000065431047896 */ /* 0x000fd20008000004 */
[----:B------:R-:W-:Y:S03]  /*e800*/  SYNCS.ARRIVE.TRANS64.RED.A1T0 RZ, [UR4], RZ ;  /* 0x000000ffffff79a7 */ /* 0x000fe60008100404 */
.L_x_132:
[----:B------:R-:W-:Y:S05]  /*e810*/  BSYNC B0 ;  /* 0x0000000000007941 */ /* 0x000fea0003800000 */
.L_x_131:
        /* <DEDUP_REMOVED lines=8> */
.L_x_136:
        /* <DEDUP_REMOVED lines=8> */
.L_x_377:
[----:B------:R-:W-:Y:S05]  /*e920*/  BSYNC B1 ;  /* 0x0000000000017941 */ /* 0x000fea0003800000 */
.L_x_137:
        /* <DEDUP_REMOVED lines=38> */
.L_x_139:
[----:B------:R-:W-:Y:S02]  /*eb90*/  LOP3.LUT R11, R11, R26, RZ, 0x3c, !PT ;  /* 0x0000001a0b0b7212 */ /* 0x000fe400078e3cff */
[----:B------:R-:W-:-:S07]  /*eba0*/  SEL R3, R24, RZ, P4 ;  /* 0x000000ff18037207 */ /* 0x000fce0002000000 */
.L_x_135:
[----:B------:R-:W-:Y:S05]  /*ebb0*/  BSYNC B0 ;  /* 0x0000000000007941 */ /* 0x000fea0003800000 */
.L_x_134:
        /* <DEDUP_REMOVED lines=30> */
[----:B------:R-:W-:Y:S01]  /*eda0*/  FADD R15, R22, R25 ;  /* 0x00000019160f7221 */ /* 0x000fe20000000000 */
[----:B------:R-:W-:Y:S01]  /*edb0*/  F2FP.BF16.F32.PACK_AB R25, R28, R27 ;  /* 0x0000001b1c19723e */ /* 0x000fe200000010ff */
[C-C-:B------:R-:W-:Y:S01]  /*edc0*/  FFMA R14, R17.reuse, R41, R6.reuse ;  /* 0x00000029110e7223 */ /* 0x140fe20000000006 */
[----:B------:R-:W-:Y:S02]  /*edd0*/  FFMA R13, R17, R40, R6 ;  /* 0x00000028110d7223 */ /* 0x000fe40000000006 */
[----:B------:R-:W-:Y:S01]  /*ede0*/  F2FP.BF16.F32.PACK_AB R26, R15, R26 ;  /* 0x0000001a0f1a723e */ /* 0x000fe200000010ff */
[----:B------:R-:W-:Y:S01]  /*edf0*/  FADD R14, R21, R14 ;  /* 0x0000000e150e7221 */ /* 0x000fe20000000000 */
[C-C-:B------:R-:W-:Y:S01]  /*ee00*/  FFMA R28, R17.reuse, R39, R0.reuse ;  /* 0x00000027111c7223 */ /* 0x140fe20000000000 */
[----:B------:R-:W-:Y:S01]  /*ee10*/  FADD R13, R20, R13 ;  /* 0x0000000d140d7221 */ /* 0x000fe20000000000 */
[----:B------:R-:W-:-:S02]  /*ee20*/  FFMA R15, R17, R38, R0 ;  /* 0x00000026110f7223 */ /* 0x000fc40000000000 */
[----:B------:R-:W-:Y:S01]  /*ee30*/  FADD R28, R19, R28 ;  /* 0x0000001c131c7221 */ /* 0x000fe20000000000 */
[C-C-:B------:R-:W-:Y:S01]  /*ee40*/  FFMA R27, R17.reuse, R37, R6.reuse ;  /* 0x00000025111b7223 */ /* 0x140fe20000000006 */
[----:B------:R-:W-:Y:S01]  /*ee50*/  FADD R15, R18, R15 ;  /* 0x0000000f120f7221 */ /* 0x000fe20000000000 */
[----:B------:R-:W-:-:S04]  /*ee60*/  FFMA R29, R17, R29, R6 ;  /* 0x0000001d111d7223 */ /* 0x000fc80000000006 */
[----:B------:R-:W-:Y:S01]  /*ee70*/  F2FP.BF16.F32.PACK_AB R28, R15, R28 ;  /* 0x0000001c0f1c723e */ /* 0x000fe200000010ff */
[C-C-:B------:R-:W-:Y:S01]  /*ee80*/  FFMA R30, R17.reuse, R30, R0.reuse ;  /* 0x0000001e111e7223 */ /* 0x140fe20000000000 */
[----:B------:R-:W-:Y:S01]  /*ee90*/  FADD R40, R10, R29 ;  /* 0x0000001d0a287221 */ /* 0x000fe20000000000 */
[----:B------:R-:W-:Y:S02]  /*eea0*/  FFMA R31, R17, R31, R0 ;  /* 0x0000001f111f7223 */ /* 0x000fe40000000000 */
[----:B------:R-:W-:Y:S01]  /*eeb0*/  FADD R30, R9, R30 ;  /* 0x0000001e091e7221 */ /* 0x000fe20000000000 */
[C-C-:B------:R-:W-:Y:S01]  /*eec0*/  FFMA R36, R17.reuse, R36, R6.reuse ;  /* 0x0000002411247223 */ /* 0x140fe20000000006 */
[----:B------:R-:W-:Y:S01]  /*eed0*/  FADD R31, R8, R31 ;  /* 0x0000001f081f7221 */ /* 0x000fe20000000000 */
[----:B------:R-:W-:Y:S01]  /*eee0*/  FFMA R38, R17, R35, R6 ;  /* 0x0000002311267223 */ /* 0x000fe20000000006 */
[----:B------:R-:W-:Y:S01]  /*eef0*/  FADD R35, R12, R27 ;  /* 0x0000001b0c237221 */ /* 0x000fe20000000000 */
[----:B------:R-:W-:Y:S01]  /*ef00*/  FADD R36, R7, R36 ;  /* 0x0000002407247221 */ /* 0x000fe20000000000 */
[----:B------:R-:W-:Y:S01]  /*ef10*/  F2FP.BF16.F32.PACK_AB R27, R13, R14 ;  /* 0x0000000e0d1b723e */ /* 0x000fe200000010ff */
[----:B------:R-:W-:Y:S01]  /*ef20*/  FADD R37, R5, R38 ;  /* 0x0000002605257221 */ /* 0x000fe20000000000 */
[----:B------:R-:W-:-:S02]  /*ef30*/  F2FP.BF16.F32.PACK_AB R30, R31, R30 ;  /* 0x0000001e1f1e723e */ /* 0x000fc400000010ff */
[----:B------:R-:W-:Y:S01]  /*ef40*/  F2FP.BF16.F32.PACK_AB R29, R40, R35 ;  /* 0x00000023281d723e */ /* 0x000fe200000010ff */
[----:B------:R1:W-:Y:S01]  /*ef50*/  STSM.16.M88.4 [R157+0x200], R24 ;  /* 0x000200189d007844 */ /* 0x0003e20000000200 */
        /* <DEDUP_REMOVED lines=19> */
.L_x_141:
[----:B------:R-:W-:Y:S05]  /*f090*/  BSYNC B0 ;  /* 0x0000000000007941 */ /* 0x000fea0003800000 */
.L_x_140:
[----:B------:R-:W-:Y:S06]  /*f0a0*/  BAR.SYNC.DEFER_BLOCKING 0x1, 0x100 ;  /* 0x0044000000007b1d */ /* 0x000fec0000010000 */
[----:B------:R-:W-:Y:S04]  /*f0b0*/  BSSY B0, `(.L_x_142) ;  /* 0x0000009000007945 */ /* 0x000fe80003800000 */
[----:B------:R-:W-:Y:S05]  /*f0c0*/  @!P0 BRA `(.L_x_143) ;  /* 0x00000000001c8947 */ /* 0x000fea0003800000 */
[----:B------:R-:W-:-:S13]  /*f0d0*/  ISETP.NE.AND P3, PT, R156, 0x3, PT ;  /* 0x000000039c00780c */ /* 0x000fda0003f65270 */
[----:B------:R-:W-:Y:S05]  /*f0e0*/  @!P3 BRA `(.L_x_144) ;  /* 0x000000000004b947 */ /* 0x000fea0003800000 */
[----:B------:R-:W-:Y:S01]  /*f0f0*/  BPT.TRAP 0x1 ;  /* 0x000000040000795c */ /* 0x000fe20000300000 */
.L_x_144:
[----:B------:R-:W-:-:S04]  /*f100*/  ULEA UR4, UR8, UR50, 0x3 ;  /* 0x0000003208047291 */ /* 0x000fc8000f8e183f */
[----:B------:R-:W-:-:S04]  /*f110*/  UIADD3 UR4, UR4, 0x50, URZ ;  /* 0x0000005004047890 */ /* 0x000fc8000fffe03f */
[----:B------:R-:W-:-:S09]  /*f120*/  UPRMT UR4, UR49, 0x654, UR4 ;  /* 0x0000065431047896 */ /* 0x000fd20008000004 */
[----:B------:R-:W-:Y:S03]  /*f130*/  SYNCS.ARRIVE.TRANS64.RED.A1T0 RZ, [UR4], RZ ;  /* 0x000000ffffff79a7 */ /* 0x000fe60008100404 */
.L_x_143:
[----:B------:R-:W-:Y:S05]  /*f140*/  BSYNC B0 ;  /* 0x0000000000007941 */ /* 0x000fea0003800000 */
.L_x_142:
        /* <DEDUP_REMOVED lines=8> */
.L_x_147:
        /* <DEDUP_REMOVED lines=8> */
.L_x_378:
[----:B------:R-:W-:Y:S05]  /*f250*/  BSYNC B1 ;  /* 0x0000000000017941 */ /* 0x000fea0003800000 */
.L_x_148:
        /* <DEDUP_REMOVED lines=38> */
.L_x_150:
[----:B------:R-:W-:Y:S02]  /*f4c0*/  LOP3.LUT R11, R11, R26, RZ, 0x3c, !PT ;  /* 0x0000001a0b0b7212 */ /* 0x000fe400078e3cff */
[----:B------:R-:W-:-:S07]  /*f4d0*/  SEL R3, R24, RZ, P4 ;  /* 0x000000ff18037207 */ /* 0x000fce0002000000 */
.L_x_146:
[----:B------:R-:W-:Y:S05]  /*f4e0*/  BSYNC B0 ;  /* 0x0000000000007941 */ /* 0x000fea0003800000 */
.L_x_145:
        /* <DEDUP_REMOVED lines=61> */
.L_x_152:
[----:B------:R-:W-:Y:S05]  /*f8c0*/  BSYNC B0 ;  /* 0x0000000000007941 */ /* 0x000fea0003800000 */
.L_x_151:
[----:B------:R-:W-:Y:S06]  /*f8d0*/  BAR.SYNC.DEFER_BLOCKING 0x1, 0x100 ;  /* 0x0044000000007b1d */ /* 0x000fec0000010000 */
[----:B------:R-:W-:Y:S04]  /*f8e0*/  BSSY B0, `(.L_x_153) ;  /* 0x0000009000007945 */ /* 0x000fe80003800000 */
[----:B------:R-:W-:Y:S05]  /*f8f0*/  @!P0 BRA `(.L_x_154) ;  /* 0x00000000001c8947 */ /* 0x000fea0003800000 */
[----:B------:R-:W-:-:S13]  /*f900*/  ISETP.NE.AND P3, PT, R156, 0x3, PT ;  /* 0x000000039c00780c */ /* 0x000fda0003f65270 */
[----:B------:R-:W-:Y:S05]  /*f910*/  @!P3 BRA `(.L_x_155) ;  /* 0x000000000004b947 */ /* 0x000fea0003800000 */
[----:B------:R-:W-:Y:S01]  /*f920*/  BPT.TRAP 0x1 ;  /* 0x000000040000795c */ /* 0x000fe20000300000 */
.L_x_155:
[----:B------:R-:W-:-:S04]  /*f930*/  ULEA UR4, UR8, UR50, 0x3 ;  /* 0x0000003208047291 */ /* 0x000fc8000f8e183f */
[----:B------:R-:W-:-:S04]  /*f940*/  UIADD3 UR4, UR4, 0x50, URZ ;  /* 0x0000005004047890 */ /* 0x000fc8000fffe03f */
[----:B------:R-:W-:-:S09]  /*f950*/  UPRMT UR4, UR49, 0x654, UR4 ;  /* 0x0000065431047896 */ /* 0x000fd20008000004 */
[----:B------:R-:W-:Y:S03]  /*f960*/  SYNCS.ARRIVE.TRANS64.RED.A1T0 RZ, [UR4], RZ ;  /* 0x000000ffffff79a7 */ /* 0x000fe60008100404 */
.L_x_154:
[----:B------:R-:W-:Y:S05]  /*f970*/  BSYNC B0 ;  /* 0x0000000000007941 */ /* 0x000fea0003800000 */
.L_x_153:
        /* <DEDUP_REMOVED lines=8> */
.L_x_158:
        /* <DEDUP_REMOVED lines=8> */
.L_x_379:
[----:B------:R-:W-:Y:S05]  /*fa80*/  BSYNC B1 ;  /* 0x0000000000017941 */ /* 0x000fea0003800000 */
.L_x_159:
        /* <DEDUP_REMOVED lines=38> */
.L_x_161:
[----:B------:R-:W-:Y:S02]  /*fcf0*/  LOP3.LUT R11, R11, R26, RZ, 0x3c, !PT ;  /* 0x0000001a0b0b7212 */ /* 0x000fe400078e3cff */
[----:B------:R-:W-:-:S07]  /*fd00*/  SEL R3, R24, RZ, P4 ;  /* 0x000000ff18037207 */ /* 0x000fce0002000000 */
.L_x_157:
[----:B------:R-:W-:Y:S05]  /*fd10*/  BSYNC B0 ;  /* 0x0000000000007941 */ /* 0x000fea0003800000 */
.L_x_156:
        /* <DEDUP_REMOVED lines=77> */
.L_x_163:
[----:B------:R-:W-:Y:S05]  /*101f0*/  BSYNC B0 ;  /* 0x0000000000007941 */ /* 0x000fea0003800000 */
.L_x_162:
[----:B------:R-:W-:Y:S06]  /*10200*/  BAR.SYNC.DEFER_BLOCKING 0x1, 0x100 ;  /* 0x0044000000007b1d */ /* 0x000fec0000010000 */
[----:B------:R-:W-:Y:S04]  /*10210*/  BSSY B0, `(.L_x_164) ;  /* 0x0000009000007945 */ /* 0x000fe80003800000 */
[----:B------:R-:W-:Y:S05]  /*10220*/  @!P0 BRA `(.L_x_165) ;  /* 0x00000000001c8947 */ /* 0x000fea0003800000 */
[----:B------:R-:W-:-:S13]  /*10230*/  ISETP.NE.AND P3, PT, R156, 0x3, PT ;  /* 0x000000039c00780c */ /* 0x000fda0003f65270 */
[----:B------:R-:W-:Y:S05]  /*10240*/  @!P3 BRA `(.L_x_166) ;  /* 0x000000000004b947 */ /* 0x000fea0003800000 */
[----:B------:R-:W-:Y:S01]  /*10250*/  BPT.TRAP 0x1 ;  /* 0x000000040000795c */ /* 0x000fe20000300000 */
.L_x_166:
[----:B------:R-:W-:-:S04]  /*10260*/  ULEA UR4, UR8, UR50, 0x3 ;  /* 0x0000003208047291 */ /* 0x000fc8000f8e183f */
[----:B------:R-:W-:-:S04]  /*10270*/  UIADD3 UR4, UR4, 0x50, URZ ;  /* 0x0000005004047890 */ /* 0x000fc8000fffe03f */
[----:B------:R-:W-:-:S09]  /*10280*/  UPRMT UR4, UR49, 0x654, UR4 ;  /* 0x0000065431047896 */ /* 0x000fd20008000004 */
[----:B------:R-:W-:Y:S03]  /*10290*/  SYNCS.ARRIVE.TRANS64.RED.A1T0 RZ, [UR4], RZ ;  /* 0x000000ffffff79a7 */ /* 0x000fe60008100404 */
.L_x_165:
[----:B------:R-:W-:Y:S05]  /*102a0*/  BSYNC B0 ;  /* 0x0000000000007941 */ /* 0x000fea0003800000 */
.L_x_164:
        /* <DEDUP_REMOVED lines=8> */
.L_x_169:
        /* <DEDUP_REMOVED lines=8> */
.L_x_380:
[----:B------:R-:W-:Y:S05]  /*103b0*/  BSYNC B1 ;  /* 0x0000000000017941 */ /* 0x000fea0003800000 */
.L_x_170:
        /* <DEDUP_REMOVED lines=38> */
.L_x_172:
[----:B------:R-:W-:Y:S02]  /*10620*/  LOP3.LUT R11, R11, R26, RZ, 0x3c, !PT ;  /* 0x0000001a0b0b7212 */ /* 0x000fe400078e3cff */
[----:B------:R-:W-:-:S07]  /*10630*/  SEL R3, R24, RZ, P4 ;  /* 0x000000ff18037207 */ /* 0x000fce0002000000 */
.L_x_168:
[----:B------:R-:W-:Y:S05]  /*10640*/  BSYNC B0 ;  /* 0x0000000000007941 */ /* 0x000fea0003800000 */
.L_x_167:
        /* <DEDUP_REMOVED lines=61> */
.L_x_174:
[----:B------:R-:W-:Y:S05]  /*10a20*/  BSYNC B0 ;  /* 0x0000000000007941 */ /* 0x000fea0003800000 */
.L_x_173:
[----:B------:R-:W-:Y:S06]  /*10a30*/  BAR.SYNC.DEFER_BLOCKING 0x1, 0x100 ;  /* 0x0044000000007b1d */ /* 0x000fec0000010000 */
[----:B------:R-:W-:Y:S04]  /*10a40*/  BSSY B0, `(.L_x_175) ;  /* 0x0000009000007945 */ /* 0x000fe80003800000 */
[----:B------:R-:W-:Y:S05]  /*10a50*/  @!P0 BRA `(.L_x_176) ;  /* 0x00000000001c8947 */ /* 0x000fea0003800000 */
[----:B------:R-:W-:-:S13]  /*10a60*/  ISETP.NE.AND P3, PT, R156, 0x3, PT ;  /* 0x000000039c00780c */ /* 0x000fda0003f65270 */
[----:B------:R-:W-:Y:S05]  /*10a70*/  @!P3 BRA `(.L_x_177) ;  /* 0x000000000004b947 */ /* 0x000fea0003800000 */
[----:B------:R-:W-:Y:S01]  /*10a80*/  BPT.TRAP 0x1 ;  /* 0x000000040000795c */ /* 0x000fe20000300000 */
.L_x_177:
[----:B------:R-:W-:-:S04]  /*10a90*/  ULEA UR4, UR8, UR50, 0x3 ;  /* 0x0000003208047291 */ /* 0x000fc8000f8e183f */
[----:B------:R-:W-:-:S04]  /*10aa0*/  UIADD3 UR4, UR4, 0x50, URZ ;  /* 0x0000005004047890 */ /* 0x000fc8000fffe03f */
[----:B------:R-:W-:-:S09]  /*10ab0*/  UPRMT UR4, UR49, 0x654, UR4 ;  /* 0x0000065431047896 */ /* 0x000fd20008000004 */
[----:B------:R-:W-:Y:S03]  /*10ac0*/  SYNCS.ARRIVE.TRANS64.RED.A1T0 RZ, [UR4], RZ ;  /* 0x000000ffffff79a7 */ /* 0x000fe60008100404 */
.L_x_176:
[----:B------:R-:W-:Y:S05]  /*10ad0*/  BSYNC B0 ;  /* 0x0000000000007941 */ /* 0x000fea0003800000 */
.L_x_175:
        /* <DEDUP_REMOVED lines=8> */
.L_x_180:
        /* <DEDUP_REMOVED lines=8> */
.L_x_381:
[----:B------:R-:W-:Y:S05]  /*10be0*/  BSYNC B1 ;  /* 0x0000000000017941 */ /* 0x000fea0003800000 */
.L_x_181:
[----:B------:R-:W-:Y:S05]  /*10bf0*/  @P1 BRA `(.L_x_183) ;  /* 0x0000000000941947 */ /* 0x000fea0003800000 */
[----:B------:R-:W-:Y:S01]  /*10c00*/  LEA R25, R3, R159, 0xd ;  /* 0x0000009f03197211 */ /* 0x000fe200078e68ff */
[----:B------:R-:W-:Y:S05]  /*10c10*/  WARPSYNC.ALL ;  /* 0x0000000000007948 */ /* 0x000fea0003800000 */
[----:B------:R-:W-:Y:S01]  /*10c20*/  IMAD R12, R158, 0x2, R25 ;  /* 0x000000029e0c7824 */ /* 0x000fe200078e0219 */
[----:B------:R-:W2:Y:S05]  /*10c30*/  LDSM.16.M88.4 R20, [R25] ;  /* 0x000000001914783b */ /* 0x000eaa0000000200 */
[----:B-1----:R-:W1:Y:S01]  /*10c40*/  LDSM.16.M88.4 R12, [R12] ;  /* 0x000000000c0c783b */ /* 0x002e620000000200 */
[C---:B--2---:R-:W-:Y:S01]  /*10c50*/  IMAD.U32 R153, R21.reuse, 0x10000, RZ ;  /* 0x0001000015997824 */ /* 0x044fe200078e00ff */
[----:B------:R-:W-:Y:S01]  /*10c60*/  LOP3.LUT R21, R21, 0xffff0000, RZ, 0xc0, !PT ;  /* 0xffff000015157812 */ /* 0x000fe200078ec0ff */
[----:B------:R-:W-:Y:S01]  /*10c70*/  IMAD.U32 R9, R23, 0x10000, RZ ;  /* 0x0001000017097824 */ /* 0x000fe200078e00ff */
[C---:B------:R-:W-:Y:S01]  /*10c80*/  SHF.L.U32 R5, R22.reuse, 0x10, RZ ;  /* 0x0000001016057819 */ /* 0x040fe200000006ff */
[-C--:B------:R-:W-:Y:S01]  /*10c90*/  FMUL R153, R153, R16.reuse ;  /* 0x0000001099997220 */ /* 0x080fe20000400000 */
[----:B------:R-:W-:Y:S01]  /*10ca0*/  LOP3.LUT R7, R22, 0xffff0000, RZ, 0xc0, !PT ;  /* 0xffff000016077812 */ /* 0x000fe200078ec0ff */
[----:B-1----:R-:W-:Y:S01]  /*10cb0*/  IMAD.U32 R29, R13, 0x10000, RZ ;  /* 0x000100000d1d7824 */ /* 0x002fe200078e00ff */
[----:B------:R-:W-:Y:S01]  /*10cc0*/  LOP3.LUT R19, R23, 0xffff0000, RZ, 0xc0, !PT ;  /* 0xffff000017137812 */ /* 0x000fe200078ec0ff */
[----:B------:R-:W-:Y:S01]  /*10cd0*/  IMAD.U32 R37, R15, 0x10000, RZ ;  /* 0x000100000f257824 */ /* 0x000fe200078e00ff */
[C---:B------:R-:W-:Y:S01]  /*10ce0*/  SHF.L.U32 R155, R20.reuse, 0x10, RZ ;  /* 0x00000010149b7819 */ /* 0x040fe200000006ff */
        /* <DEDUP_REMOVED lines=22> */
.L_x_183:
[----:B------:R-:W-:Y:S02]  /*10e50*/  LOP3.LUT R11, R11, R26, RZ, 0x3c, !PT ;  /* 0x0000001a0b0b7212 */ /* 0x000fe400078e3cff */
[----:B------:R-:W-:-:S07]  /*10e60*/  SEL R3, R24, RZ, P4 ;  /* 0x000000ff18037207 */ /* 0x000fce0002000000 */
.L_x_179:
[----:B------:R-:W-:Y:S05]  /*10e70*/  BSYNC B0 ;  /* 0x0000000000007941 */ /* 0x000fea0003800000 */
.L_x_178:
        /* <DEDUP_REMOVED lines=77> */
.L_x_185:
[----:B------:R-:W-:Y:S05]  /*11350*/  BSYNC B0 ;  /* 0x0000000000007941 */ /* 0x000fea0003800000 */
.L_x_184:
[----:B------:R-:W-:Y:S06]  /*11360*/  BAR.SYNC.DEFER_BLOCKING 0x1, 0x100 ;  /* 0x0044000000007b1d */ /* 0x000fec0000010000 */
[----:B------:R-:W-:Y:S04]  /*11370*/  BSSY B0, `(.L_x_186) ;  /* 0x0000009000007945 */ /* 0x000fe80003800000 */
[----:B------:R-:W-:Y:S05]  /*11380*/  @!P0 BRA `(.L_x_187) ;  /* 0x00000000001c8947 */ /* 0x000fea0003800000 */
[----:B------:R-:W-:-:S13]  /*11390*/  ISETP.NE.AND P3, PT, R156, 0x3, PT ;  /* 0x000000039c00780c */ /* 0x000fda0003f65270 */
[----:B------:R-:W-:Y:S05]  /*113a0*/  @!P3 BRA `(.L_x_188) ;  /* 0x000000000004b947 */ /* 0x000fea0003800000 */
[----:B------:R-:W-:Y:S01]  /*113b0*/  BPT.TRAP 0x1 ;  /* 0x000000040000795c */ /* 0x000fe20000300000 */
.L_x_188:
[----:B------:R-:W-:-:S04]  /*113c0*/  ULEA UR4, UR8, UR50, 0x3 ;  /* 0x0000003208047291 */ /* 0x000fc8000f8e183f */
[----:B------:R-:W-:-:S04]  /*113d0*/  UIADD3 UR4, UR4, 0x50, URZ ;  /* 0x0000005004047890 */ /* 0x000fc8000fffe03f */
[----:B------:R-:W-:-:S09]  /*113e0*/  UPRMT UR4, UR49, 0x654, UR4 ;  /* 0x0000065431047896 */ /* 0x000fd20008000004 */
[----:B------:R-:W-:Y:S03]  /*113f0*/  SYNCS.ARRIVE.TRANS64.RED.A1T0 RZ, [UR4], RZ ;  /* 0x000000ffffff79a7 */ /* 0x000fe60008100404 */
.L_x_187:
[----:B------:R-:W-:Y:S05]  /*11400*/  BSYNC B0 ;  /* 0x0000000000007941 */ /* 0x000fea0003800000 */
.L_x_186:
        /* <DEDUP_REMOVED lines=8> */
.L_x_191:
        /* <DEDUP_REMOVED lines=8> */
.L_x_382:
[----:B------:R-:W-:Y:S05]  /*11510*/  BSYNC B1 ;  /* 0x0000000000017941 */ /* 0x000fea0003800000 */
.L_x_192:
[----:B------:R-:W-:Y:S05]  /*11520*/  @P1 BRA `(.L_x_194) ;  /* 0x0000000000941947 */ /* 0x000fea0003800000 */
[----:B------:R-:W-:Y:S01]  /*11530*/  IMAD R25, R3, 0x2000, R159 ;  /* 0x0000200003197824 */ /* 0x000fe200078e029f */
[----:B------:R-:W-:Y:S05]  /*11540*/  WARPSYNC.ALL ;  /* 0x0000000000007948 */ /* 0x000fea0003800000 */
[----:B------:R-:W-:Y:S01]  /*11550*/  LEA R12, R158, R25, 0x1 ;  /* 0x000000199e0c7211 */ /* 0x000fe200078e08ff */
[----:B------:R-:W2:Y:S05]  /*11560*/  LDSM.16.M88.4 R20, [R25] ;  /* 0x000000001914783b */ /* 0x000eaa0000000200 */
[----:B-1----:R-:W1:Y:S01]  /*11570*/  LDSM.16.M88.4 R12, [R12] ;  /* 0x000000000c0c783b */ /* 0x002e620000000200 */
[C---:B--2---:R-:W-:Y:S01]  /*11580*/  SHF.L.U32 R153, R21.reuse, 0x10, RZ ;  /* 0x0000001015997819 */ /* 0x044fe200000006ff */
[----:B------:R-:W-:Y:S01]  /*11590*/  IMAD.U32 R5, R22, 0x10000, RZ ;  /* 0x0001000016057824 */ /* 0x000fe200078e00ff */
[----:B------:R-:W-:Y:S01]  /*115a0*/  LOP3.LUT R21, R21, 0xffff0000, RZ, 0xc0, !PT ;  /* 0xffff000015157812 */ /* 0x000fe200078ec0ff */
[----:B------:R-:W-:Y:S01]  /*115b0*/  IMAD.U32 R155, R20, 0x10000, RZ ;  /* 0x00010000149b7824 */ /* 0x000fe200078e00ff */
[----:B------:R-:W-:Y:S01]  /*115c0*/  LOP3.LUT R7, R22, 0xffff0000, RZ, 0xc0, !PT ;  /* 0xffff000016077812 */ /* 0x000fe200078ec0ff */
[----:B-1----:R-:W-:Y:S01]  /*115d0*/  IMAD.U32 R25, R12, 0x10000, RZ ;  /* 0x000100000c197824 */ /* 0x002fe200078e00ff */
[C---:B------:R-:W-:Y:S01]  /*115e0*/  SHF.L.U32 R9, R23.reuse, 0x10, RZ ;  /* 0x0000001017097819 */ /* 0x040fe200000006ff */
[----:B------:R-:W-:Y:S01]  /*115f0*/  IMAD.U32 R31, R14, 0x10000, RZ ;  /* 0x000100000e1f7824 */ /* 0x000fe200078e00ff */
[----:B------:R-:W-:Y:S01]  /*11600*/  LOP3.LUT R19, R23, 0xffff0000, RZ, 0xc0, !PT ;  /* 0xffff000017137812 */ /* 0x000fe200078ec0ff */
[-C--:B------:R-:W-:Y:S01]  /*11610*/  FMUL R152, R21, R16.reuse ;  /* 0x0000001015987220 */ /* 0x080fe20000400000 */
        /* <DEDUP_REMOVED lines=22> */
.L_x_194:
[----:B------:R-:W-:Y:S02]  /*11780*/  LOP3.LUT R11, R11, R26, RZ, 0x3c, !PT ;  /* 0x0000001a0b0b7212 */ /* 0x000fe400078e3cff */
[----:B------:R-:W-:-:S07]  /*11790*/  SEL R3, R24, RZ, P4 ;  /* 0x000000ff18037207 */ /* 0x000fce0002000000 */
.L_x_190:
[----:B------:R-:W-:Y:S05]  /*117a0*/  BSYNC B0 ;  /* 0x0000000000007941 */ /* 0x000fea0003800000 */
.L_x_189:
        /* <DEDUP_REMOVED lines=61> */
.L_x_196:
[----:B------:R-:W-:Y:S05]  /*11b80*/  BSYNC B0 ;  /* 0x0000000000007941 */ /* 0x000fea0003800000 */
.L_x_195:
[----:B------:R-:W-:Y:S06]  /*11b90*/  BAR.SYNC.DEFER_BLOCKING 0x1, 0x100 ;  /* 0x0044000000007b1d */ /* 0x000fec0000010000 */
[----:B------:R-:W-:Y:S04]  /*11ba0*/  BSSY B0, `(.L_x_197) ;  /* 0x0000009000007945 */ /* 0x000fe80003800000 */
[----:B------:R-:W-:Y:S05]  /*11bb0*/  @!P0 BRA `(.L_x_198) ;  /* 0x00000000001c8947 */ /* 0x000fea0003800000 */
[----:B------:R-:W-:-:S13]  /*11bc0*/  ISETP.NE.AND P3, PT, R156, 0x3, PT ;  /* 0x000000039c00780c */ /* 0x000fda0003f65270 */
[----:B------:R-:W-:Y:S05]  /*11bd0*/  @!P3 BRA `(.L_x_199) ;  /* 0x000000000004b947 */ /* 0x000fea0003800000 */
[----:B------:R-:W-:Y:S01]  /*11be0*/  BPT.TRAP 0x1 ;  /* 0x000000040000795c */ /* 0x000fe20000300000 */
.L_x_199:
[----:B------:R-:W-:-:S04]  /*11bf0*/  ULEA UR4, UR8, UR50, 0x3 ;  /* 0x0000003208047291 */ /* 0x000fc8000f8e183f */
[----:B------:R-:W-:-:S04]  /*11c00*/  UIADD3 UR4, UR4, 0x50, URZ ;  /* 0x0000005004047890 */ /* 0x000fc8000fffe03f */
[----:B------:R-:W-:-:S09]  /*11c10*/  UPRMT UR4, UR49, 0x654, UR4 ;  /* 0x0000065431047896 */ /* 0x000fd20008000004 */
[----:B------:R-:W-:Y:S03]  /*11c20*/  SYNCS.ARRIVE.TRANS64.RED.A1T0 RZ, [UR4], RZ ;  /* 0x000000ffffff79a7 */ /* 0x000fe60008100404 */
.L_x_198:
[----:B------:R-:W-:Y:S05]  /*11c30*/  BSYNC B0 ;  /* 0x0000000000007941 */ /* 0x000fea0003800000 */
.L_x_197:
        /* <DEDUP_REMOVED lines=8> */
.L_x_202:
        /* <DEDUP_REMOVED lines=8> */
.L_x_383:
[----:B------:R-:W-:Y:S05]  /*11d40*/  BSYNC B1 ;  /* 0x0000000000017941 */ /* 0x000fea0003800000 */
.L_x_203:
[----:B------:R-:W-:Y:S05]  /*11d50*/  @P1 BRA `(.L_x_205) ;  /* 0x0000000000941947 */ /* 0x000fea0003800000 */
[----:B------:R-:W-:Y:S01]  /*11d60*/  LEA R7, R3, R159, 0xd ;  /* 0x0000009f03077211 */ /* 0x000fe200078e68ff */
[----:B------:R-:W-:Y:S05]  /*11d70*/  WARPSYNC.ALL ;  /* 0x0000000000007948 */ /* 0x000fea0003800000 */
[----:B------:R-:W-:Y:S01]  /*11d80*/  IMAD R24, R158, 0x2, R7 ;  /* 0x000000029e187824 */ /* 0x000fe200078e0207 */
[----:B-1----:R-:W1:Y:S05]  /*11d90*/  LDSM.16.M88.4 R12, [R7] ;  /* 0x00000000070c783b */ /* 0x002e6a0000000200 */
[----:B------:R-:W2:Y:S01]  /*11da0*/  LDSM.16.M88.4 R24, [R24] ;  /* 0x000000001818783b */ /* 0x000ea20000000200 */
[----:B-1----:R-:W-:Y:S01]  /*11db0*/  SHF.L.U32 R153, R13, 0x10, RZ ;  /* 0x000000100d997819 */ /* 0x002fe200000006ff */
[C---:B------:R-:W-:Y:S01]  /*11dc0*/  IMAD.U32 R23, R14.reuse, 0x10000, RZ ;  /* 0x000100000e177824 */ /* 0x040fe200078e00ff */
[----:B------:R-:W-:-:S02]  /*11dd0*/  LOP3.LUT R5, R14, 0xffff0000, RZ, 0xc0, !PT ;  /* 0xffff00000e057812 */ /* 0x000fc400078ec0ff */
[----:B------:R-:W-:Y:S01]  /*11de0*/  SHF.L.U32 R21, R15, 0x10, RZ ;  /* 0x000000100f157819 */ /* 0x000fe200000006ff */
[----:B--2---:R-:W-:Y:S01]  /*11df0*/  IMAD.U32 R9, R25, 0x10000, RZ ;  /* 0x0001000019097824 */ /* 0x004fe200078e00ff */
[----:B------:R-:W-:Y:S01]  /*11e00*/  LOP3.LUT R7, R24, 0xffff0000, RZ, 0xc0, !PT ;  /* 0xffff000018077812 */ /* 0x000fe200078ec0ff */
[-C--:B------:R-:W-:Y:S01]  /*11e10*/  FMUL R22, R5, R16.reuse ;  /* 0x0000001005167220 */ /* 0x080fe20000400000 */
[----:B------:R-:W-:Y:S01]  /*11e20*/  SHF.L.U32 R35, R27, 0x10, RZ ;  /* 0x000000101b237819 */ /* 0x000fe200000006ff */
[-C--:B------:R-:W-:Y:S01]  /*11e30*/  FMUL R153, R153, R16.reuse ;  /* 0x0000001099997220 */ /* 0x080fe20000400000 */
[C---:B------:R-:W-:Y:S01]  /*11e40*/  SHF.L.U32 R155, R12.reuse, 0x10, RZ ;  /* 0x000000100c9b7819 */ /* 0x040fe200000006ff */
[-C--:B------:R-:W-:Y:S01]  /*11e50*/  FMUL R18, R7, R16.reuse ;  /* 0x0000001007127220 */ /* 0x080fe20000400000 */
        /* <DEDUP_REMOVED lines=20> */
[----:B------:R-:W-:-:S07]  /*11fa0*/  FMUL R5, R27, R16 ;  /* 0x000000101b057220 */ /* 0x000fce0000400000 */
.L_x_205:
[----:B------:R-:W-:Y:S02]  /*11fb0*/  LOP3.LUT R11, R11, R30, RZ, 0x3c, !PT ;  /* 0x0000001e0b0b7212 */ /* 0x000fe400078e3cff */
[----:B------:R-:W-:-:S07]  /*11fc0*/  SEL R3, R28, RZ, P4 ;  /* 0x000000ff1c037207 */ /* 0x000fce0002000000 */
.L_x_201:
[----:B------:R-:W-:Y:S05]  /*11fd0*/  BSYNC B0 ;  /* 0x0000000000007941 */ /* 0x000fea0003800000 */
.L_x_200:
        /* <DEDUP_REMOVED lines=23> */
[C-C-:B-----5:R-:W-:Y:S01]  /*12150*/  FFMA R25, R17.reuse, R25, R0.reuse ;  /* 0x0000001911197223 */ /* 0x160fe20000000000 */
[----:B------:R-:W-:-:S03]  /*12160*/  FFMA R30, R17, R30, R0 ;  /* 0x0000001e111e7223 */ /* 0x000fc60000000000 */
[----:B------:R-:W-:Y:S01]  /*12170*/  FADD R39, R22, R25 ;  /* 0x0000001916277221 */ /* 0x000fe20000000000 */
[----:B------:R-:W-:Y:S01]  /*12180*/  FFMA R29, R17, R29, R0 ;  /* 0x0000001d111d7223 */ /* 0x000fe20000000000 */
[----:B------:R-:W-:Y:S01]  /*12190*/  FADD R30, R19, R30 ;  /* 0x0000001e131e7221 */ /* 0x000fe20000000000 */
[C-C-:B------:R-:W-:Y:S02]  /*121a0*/  FFMA R34, R17.reuse, R34, R0.reuse ;  /* 0x0000002211227223 */ /* 0x140fe40000000000 */
[----:B------:R-:W-:Y:S01]  /*121b0*/  FADD R29, R18, R29 ;  /* 0x0000001d121d7221 */ /* 0x000fe20000000000 */
[----:B------:R-:W-:Y:S01]  /*121c0*/  FFMA R37, R17, R36, R0 ;  /* 0x0000002411257223 */ /* 0x000fe20000000000 */
[----:B------:R-:W-:Y:S01]  /*121d0*/  FADD R36, R23, R24 ;  /* 0x0000001817247221 */ /* 0x000fe20000000000 */
[----:B------:R-:W-:Y:S01]  /*121e0*/  F2FP.BF16.F32.PACK_AB R24, R13, R14 ;  /* 0x0000000e0d18723e */ /* 0x000fe200000010ff */
[----:B------:R-:W-:Y:S01]  /*121f0*/  FADD R34, R9, R34 ;  /* 0x0000002209227221 */ /* 0x000fe20000000000 */
[C-C-:B------:R-:W-:Y:S01]  /*12200*/  FFMA R0, R17.reuse, R35, R6.reuse ;  /* 0x0000002311007223 */ /* 0x140fe20000000006 */
[----:B------:R-:W-:Y:S01]  /*12210*/  FADD R37, R8, R37 ;  /* 0x0000002508257221 */ /* 0x000fe20000000000 */
[C-C-:B------:R-:W-:Y:S01]  /*12220*/  FFMA R15, R17.reuse, R15, R6.reuse ;  /* 0x0000000f110f7223 */ /* 0x140fe20000000006 */
        /* <DEDUP_REMOVED lines=8> */
[----:B------:R-:W-:Y:S02]  /*122b0*/  FADD R31, R12, R31 ;  /* 0x0000001f0c1f7221 */ /* 0x000fe40000000000 */
[----:B------:R-:W-:Y:S01]  /*122c0*/  F2FP.BF16.F32.PACK_AB R27, R27, R28 ;  /* 0x0000001c1b1b723e */ /* 0x000fe200000010ff */
[--C-:B------:R-:W-:Y:S01]  /*122d0*/  FFMA R0, R17, R40, R6.reuse ;  /* 0x0000002811007223 */ /* 0x100fe20000000006 */
[----:B------:R-:W-:Y:S01]  /*122e0*/  FADD R14, R10, R35 ;  /* 0x000000230a0e7221 */ /* 0x000fe20000000000 */
[----:B------:R-:W-:Y:S01]  /*122f0*/  F2FP.BF16.F32.PACK_AB R25, R15, R26 ;  /* 0x0000001a0f19723e */ /* 0x000fe200000010ff */
[----:B------:R-:W-:Y:S01]  /*12300*/  FFMA R6, R17, R38, R6 ;  /* 0x0000002611067223 */ /* 0x000fe20000000006 */
[----:B------:R-:W-:Y:S01]  /*12310*/  FADD R0, R7, R0 ;  /* 0x0000000007007221 */ /* 0x000fe20000000000 */
[----:B------:R-:W-:-:S02]  /*12320*/  F2FP.BF16.F32.PACK_AB R28, R29, R30 ;  /* 0x0000001e1d1c723e */ /* 0x000fc400000010ff */
[----:B------:R-:W-:Y:S01]  /*12330*/  FADD R13, R5, R6 ;  /* 0x00000006050d7221 */ /* 0x000fe20000000000 */
[----:B------:R-:W-:Y:S02]  /*12340*/  F2FP.BF16.F32.PACK_AB R26, R39, R36 ;  /* 0x00000024271a723e */ /* 0x000fe400000010ff */
[----:B------:R-:W-:Y:S02]  /*12350*/  F2FP.BF16.F32.PACK_AB R29, R14, R31 ;  /* 0x0000001f0e1d723e */ /* 0x000fe400000010ff */
        /* <DEDUP_REMOVED lines=21> */
.L_x_207:
[----:B------:R-:W-:Y:S05]  /*124b0*/  BSYNC B0 ;  /* 0x0000000000007941 */ /* 0x000fea0003800000 */
.L_x_206:
[----:B------:R-:W-:Y:S06]  /*124c0*/  BAR.SYNC.DEFER_BLOCKING 0x1, 0x100 ;  /* 0x0044000000007b1d */ /* 0x000fec0000010000 */
[----:B------:R-:W-:Y:S04]  /*124d0*/  BSSY B0, `(.L_x_208) ;  /* 0x0000009000007945 */ /* 0x000fe80003800000 */
[----:B------:R-:W-:Y:S05]  /*124e0*/  @!P0 BRA `(.L_x_209) ;  /* 0x00000000001c8947 */ /* 0x000fea0003800000 */
[----:B------:R-:W-:-:S13]  /*124f0*/  ISETP.NE.AND P3, PT, R156, 0x3, PT ;  /* 0x000000039c00780c */ /* 0x000fda0003f65270 */
[----:B------:R-:W-:Y:S05]  /*12500*/  @!P3 BRA `(.L_x_210) ;  /* 0x000000000004b947 */ /* 0x000fea0003800000 */
[----:B------:R-:W-:Y:S01]  /*12510*/  BPT.TRAP 0x1 ;  /* 0x000000040000795c */ /* 0x000fe20000300000 */
.L_x_210:
[----:B------:R-:W-:-:S04]  /*12520*/  ULEA UR4, UR8, UR50, 0x3 ;  /* 0x0000003208047291 */ /* 0x000fc8000f8e183f */
[----:B------:R-:W-:-:S04]  /*12530*/  UIADD3 UR4, UR4, 0x50, URZ ;  /* 0x0000005004047890 */ /* 0x000fc8000fffe03f */
[----:B------:R-:W-:-:S09]  /*12540*/  UPRMT UR4, UR49, 0x654, UR4 ;  /* 0x0000065431047896 */ /* 0x000fd20008000004 */
[----:B------:R-:W-:Y:S03]  /*12550*/  SYNCS.ARRIVE.TRANS64.RED.A1T0 RZ, [UR4], RZ ;  /* 0x000000ffffff79a7 */ /* 0x000fe60008100404 */
.L_x_209:
[----:B------:R-:W-:Y:S05]  /*12560*/  BSYNC B0 ;  /* 0x0000000000007941 */ /* 0x000fea0003800000 */
.L_x_208:
        /* <DEDUP_REMOVED lines=8> */
.L_x_213:
[----:B------:R-:W-:Y:S01]  /*125f0*/  SHF.L.U32 R11, R11, 0x1f, RZ ;  /* 0x0000001f0b0b7819 */ /* 0x000fe200000006ff */
[----:B------:R-:W-:Y:S01]  /*12600*/  BSSY B1, `(.L_x_214) ;  /* 0x0000004000017945 */ /* 0x000fe20003800000 */
[----:B------:R-:W-:-:S04]  /*12610*/  LEA R0, R3, UR50, 0x3 ;  /* 0x0000003203007c11 */ /* 0x000fc8000f8e18ff */
[----:B------:R-:W2:Y:S02]  /*12620*/  SYNCS.PHASECHK.TRANS64.TRYWAIT P3, [R0+URZ+0x30], R11 ;  /* 0x0000300b000075a7 */ /* 0x000ea4000806017f */
[----:B--2---:R-:W-:Y:S05]  /*12630*/  @!P3 BRA `(.L_x_215) ;  /* 0x000000500034b947 */ /* 0x004fea0003800000 */
.L_x_384:
[----:B------:R-:W-:Y:S05]  /*12640*/  BSYNC B1 ;  /* 0x0000000000017941 */ /* 0x000fea0003800000 */
.L_x_214:
[----:B------:R-:W-:Y:S05]  /*12650*/  @P1 BRA `(.L_x_212) ;  /* 0x0000000000941947 */ /* 0x000fea0003800000 */
[----:B------:R-:W-:Y:S01]  /*12660*/  IMAD R3, R3, 0x2000, R159 ;  /* 0x0000200003037824 */ /* 0x000fe200078e029f */
[----:B------:R-:W-:Y:S05]  /*12670*/  WARPSYNC.ALL ;  /* 0x0000000000007948 */ /* 0x000fea0003800000 */
[----:B--2---:R-:W-:Y:S01]  /*12680*/  LEA R0, R158, R3, 0x1 ;  /* 0x000000039e007211 */ /* 0x004fe200078e08ff */
[----:B------:R-:W2:Y:S04]  /*12690*/  LDSM.16.M88.4 R8, [R3] ;  /* 0x000000000308783b */ /* 0x000ea80000000200 */
[----:B------:R-:W3:Y:S01]  /*126a0*/  LDSM.16.M88.4 R12, [R0] ;  /* 0x00000000000c783b */ /* 0x000ee20000000200 */
[----:B--2---:R-:W-:Y:S01]  /*126b0*/  SHF.L.U32 R153, R9, 0x10, RZ ;  /* 0x0000001009997819 */ /* 0x004fe200000006ff */
[----:B------:R-:W-:Y:S01]  /*126c0*/  IMAD.U32 R21, R11, 0x10000, RZ ;  /* 0x000100000b157824 */ /* 0x000fe200078e00ff */
[C---:B------:R-:W-:Y:S01]  /*126d0*/  LOP3.LUT R5, R8.reuse, 0xffff0000, RZ, 0xc0, !PT ;  /* 0xffff000008057812 */ /* 0x040fe200078ec0ff */
[----:B------:R-:W-:Y:S01]  /*126e0*/  IMAD.U32 R155, R8, 0x10000, RZ ;  /* 0x00010000089b7824 */ /* 0x000fe200078e00ff */
[C---:B---3--:R-:W-:Y:S01]  /*126f0*/  SHF.L.U32 R7, R15.reuse, 0x10, RZ ;  /* 0x000000100f077819 */ /* 0x048fe200000006ff */
[C---:B------:R-:W-:Y:S01]  /*12700*/  IMAD.U32 R19, R12.reuse, 0x10000, RZ ;  /* 0x000100000c137824 */ /* 0x040fe200078e00ff */
[----:B-1----:R-:W-:Y:S01]  /*12710*/  LOP3.LUT R31, R15, 0xffff0000, RZ, 0xc0, !PT ;  /* 0xffff00000f1f7812 */ /* 0x002fe200078ec0ff */
        /* <DEDUP_REMOVED lines=24> */
[----:B------:R-:W-:-:S07]  /*128a0*/  FMUL R8, R29, R16 ;  /* 0x000000101d087220 */ /* 0x000fce0000400000 */
.L_x_212:
[----:B------:R-:W-:Y:S05]  /*128b0*/  BSYNC B0 ;  /* 0x0000000000007941 */ /* 0x000fea0003800000 */
.L_x_211:
[C-C-:B------:R-:W-:Y:S01]  /*128c0*/  FFMA R136, R17.reuse, R136, R4.reuse ;  /* 0x0000008811887223 */ /* 0x140fe20000000004 */
[C---:B------:R-:W-:Y:S01]  /*128d0*/  FFMA R137, R17.reuse, R137, R4 ;  /* 0x0000008911897223 */ /* 0x040fe20000000004 */
[C-C-:B------:R-:W-:Y:S01]  /*128e0*/  FFMA R138, R17.reuse, R138, R2.reuse ;  /* 0x0000008a118a7223 */ /* 0x140fe20000000002 */
[C---:B------:R-:W-:Y:S01]  /*128f0*/  FFMA R139, R17.reuse, R139, R2 ;  /* 0x0000008b118b7223 */ /* 0x040fe20000000002 */
[C-C-:B------:R-:W-:Y:S01]  /*12900*/  FFMA R140, R17.reuse, R140, R4.reuse ;  /* 0x0000008c118c7223 */ /* 0x140fe20000000004 */
[C-C-:B------:R-:W-:Y:S01]  /*12910*/  FFMA R141, R17.reuse, R141, R4.reuse ;  /* 0x0000008d118d7223 */ /* 0x140fe20000000004 */
[C-C-:B------:R-:W-:Y:S01]  /*12920*/  FFMA R144, R17.reuse, R144, R4.reuse ;  /* 0x0000009011907223 */ /* 0x140fe20000000004 */
[C---:B------:R-:W-:Y:S01]  /*12930*/  FFMA R145, R17.reuse, R145, R4 ;  /* 0x0000009111917223 */ /* 0x040fe20000000004 */
[C-C-:B------:R-:W-:Y:S01]  /*12940*/  FFMA R142, R17.reuse, R142, R2.reuse ;  /* 0x0000008e118e7223 */ /* 0x140fe20000000002 */
[C-C-:B------:R-:W-:Y:S01]  /*12950*/  FFMA R143, R17.reuse, R143, R2.reuse ;  /* 0x0000008f118f7223 */ /* 0x140fe20000000002 */
[C-C-:B------:R-:W-:Y:S01]  /*12960*/  FFMA R3, R17.reuse, R146, R2.reuse ;  /* 0x0000009211037223 */ /* 0x140fe20000000002 */
[C-C-:B------:R-:W-:Y:S01]  /*12970*/  FFMA R147, R17.reuse, R147, R2.reuse ;  /* 0x0000009311937223 */ /* 0x140fe20000000002 */
[C---:B------:R-:W-:Y:S01]  /*12980*/  FFMA R150, R17.reuse, R150, R2 ;  /* 0x0000009611967223 */ /* 0x040fe20000000002 */
[C-C-:B------:R-:W-:Y:S01]  /*12990*/  FFMA R148, R17.reuse, R148, R4.reuse ;  /* 0x0000009411947223 */ /* 0x140fe20000000004 */
[C---:B------:R-:W-:Y:S01]  /*129a0*/  FFMA R149, R17.reuse, R149, R4 ;  /* 0x0000009511957223 */ /* 0x040fe20000000004 */
        /* <DEDUP_REMOVED lines=34> */
[----:B----4-:R-:W4:Y:S02]  /*12bd0*/  FENCE.VIEW.ASYNC.S ;  /* 0x00000000000073c6 */ /* 0x010f240000000000 */
[----:B----4-:R-:W-:Y:S06]  /*12be0*/  BAR.SYNC.DEFER_BLOCKING 0x1, 0x100 ;  /* 0x0044000000007b1d */ /* 0x010fec0000010000 */
        /* <DEDUP_REMOVED lines=9> */
[----:B----4-:R-:W-:-:S04]  /*12c80*/  DEPBAR.LE SB0, 0x1 ;  /* 0x000080400000791a */ /* 0x010fc80000000000 */
.L_x_217:
[----:B------:R-:W-:Y:S05]  /*12c90*/  BSYNC B0 ;  /* 0x0000000000007941 */ /* 0x000fea0003800000 */
.L_x_216:
[----:B------:R-:W-:Y:S06]  /*12ca0*/  BAR.SYNC.DEFER_BLOCKING 0x1, 0x100 ;  /* 0x0044000000007b1d */ /* 0x000fec0000010000 */
[----:B------:R-:W-:Y:S04]  /*12cb0*/  BSSY B0, `(.L_x_218) ;  /* 0x0000009000007945 */ /* 0x000fe80003800000 */
[----:B------:R-:W-:Y:S05]  /*12cc0*/  @!P0 BRA `(.L_x_219) ;  /* 0x00000000001c8947 */ /* 0x000fea0003800000 */
[----:B------:R-:W-:-:S13]  /*12cd0*/  ISETP.NE.AND P0, PT, R156, 0x3, PT ;  /* 0x000000039c00780c */ /* 0x000fda0003f05270 */
[----:B------:R-:W-:Y:S05]  /*12ce0*/  @!P0 BRA `(.L_x_220) ;  /* 0x0000000000048947 */ /* 0x000fea0003800000 */
[----:B------:R-:W-:Y:S01]  /*12cf0*/  BPT.TRAP 0x1 ;  /* 0x000000040000795c */ /* 0x000fe20000300000 */
.L_x_220:
[----:B------:R-:W-:-:S04]  /*12d00*/  ULEA UR4, UR36, UR50, 0x3 ;  /* 0x0000003224047291 */ /* 0x000fc8000f8e183f */
[----:B------:R-:W-:-:S04]  /*12d10*/  UIADD3 UR4, UR4, 0x50, URZ ;  /* 0x0000005004047890 */ /* 0x000fc8000fffe03f */
[----:B------:R-:W-:-:S09]  /*12d20*/  UPRMT UR4, UR49, 0x654, UR4 ;  /* 0x0000065431047896 */ /* 0x000fd20008000004 */
[----:B------:R-:W-:Y:S03]  /*12d30*/  SYNCS.ARRIVE.TRANS64.RED.A1T0 RZ, [UR4], RZ ;  /* 0x000000ffffff79a7 */ /* 0x000fe60008100404 */
.L_x_219:
[----:B------:R-:W-:Y:S05]  /*12d40*/  BSYNC B0 ;  /* 0x0000000000007941 */ /* 0x000fea0003800000 */
.L_x_218:
[----:B------:R-:W4:Y:S01]  /*12d50*/  LDL.LU R13, [R1+0x204] ;  /* 0x00020400010d7983 */ /* 0x000f220000300800 */
[----:B------:R-:W-:-:S03]  /*12d60*/  ULDC.64 UR4, c[0x0][0x8f8] ;  /* 0x00023e0000047ab9 */ /* 0x000fc60000000a00 */
[----:B------:R-:W5:Y:S01]  /*12d70*/  LDL.LU R12, [R1+0x200] ;  /* 0x00020000010c7983 */ /* 0x000f620000300800 */
[----:B------:R-:W-:Y:S01]  /*12d80*/  UIADD3 UR36, UR36, 0x1, URZ ;  /* 0x0000000124247890 */ /* 0x000fe2000fffe03f */
[----:B--2---:R-:W-:Y:S01]  /*12d90*/  PRMT R0, RZ, 0x7610, R0 ;  /* 0x00007610ff007816 */ /* 0x004fe20000000000 */
[----:B------:R-:W-:Y:S01]  /*12da0*/  UMOV UR43, 0xffffffff ;  /* 0xffffffff002b7882 */ /* 0x000fe20000000000 */
[----:B------:R-:W-:Y:S01]  /*12db0*/  MOV R19, 0xffffffff ;  /* 0xffffffff00137802 */ /* 0x000fe20000000f00 */
[----:B------:R-:W-:Y:S01]  /*12dc0*/  UISETP.NE.AND UP0, UPT, UR36, 0x4, UPT ;  /* 0x000000042400788c */ /* 0x000fe2000bf05270 */
[----:B------:R-:W-:-:S03]  /*12dd0*/  MOV R18, 0xffffffff ;  /* 0xffffffff00127802 */ /* 0x000fc60000000f00 */
[----:B------:R-:W-:Y:S01]  /*12de0*/  USEL UR36, UR36, URZ, UP0 ;  /* 0x0000003f24247287 */ /* 0x000fe20008000000 */
[----:B-----5:R-:W-:-:S04]  /*12df0*/  IADD3 R12, P0, R12, UR46, RZ ;  /* 0x0000002e0c0c7c10 */ /* 0x020fc8000ff1e0ff */
[----:B----4-:R-:W-:Y:S01]  /*12e00*/  IADD3.X R13, R13, UR39, RZ, P0, !PT ;  /* 0x000000270d0d7c10 */ /* 0x010fe200087fe4ff */
[----:B------:R2:W-:Y:S01]  /*12e10*/  STL [R1+0x200], R12 ;  /* 0x0002000c01007387 */ /* 0x0005e20000100800 */
[----:B------:R-:W-:-:S03]  /*12e20*/  ISETP.GE.U32.AND P0, PT, R12, UR4, PT ;  /* 0x000000040c007c0c */ /* 0x000fc6000bf06070 */
[----:B------:R2:W-:Y:S01]  /*12e30*/  STL [R1+0x204], R13 ;  /* 0x0002040d01007387 */ /* 0x0005e20000100800 */
[----:B------:R-:W-:-:S13]  /*12e40*/  ISETP.GE.U32.AND.EX P0, PT, R13, UR5, PT, P0 ;  /* 0x000000050d007c0c */ /* 0x000fda000bf06100 */
[----:B--2---:R-:W-:Y:S05]  /*12e50*/  @P0 BRA `(.L_x_221) ;  /* 0x0000000400700947 */ /* 0x004fea0003800000 */
[----:B------:R-:W2:Y:S01]  /*12e60*/  LDC.64 R8, c[0x0][0x8d0] ;  /* 0x00023400ff087b82 */ /* 0x000ea20000000a00 */
[----:B------:R-:W4:Y:S01]  /*12e70*/  S2R R16, SR_CTAID.X ;  /* 0x0000000000107919 */ /* 0x000f220000002500 */
[----:B------:R-:W-:Y:S01]  /*12e80*/  IMAD.MOV.U32 R6, RZ, RZ, R12 ;  /* 0x000000ffff067224 */ /* 0x000fe200078e000c */
[----:B------:R-:W-:-:S05]  /*12e90*/  MOV R7, R13 ;  /* 0x0000000d00077202 */ /* 0x000fca0000000f00 */
[----:B------:R-:W1:Y:S08]  /*12ea0*/  LDC R10, c[0x0][0x8d8] ;  /* 0x00023600ff0a7b82 */ /* 0x000e700000000800 */
[----:B------:R-:W1:Y:S01]  /*12eb0*/  LDC.64 R14, c[0x0][0x8c8] ;  /* 0x00023200ff0e7b82 */ /* 0x000e620000000a00 */
[----:B--2---:R-:W-:-:S04]  /*12ec0*/  ISETP.NE.U32.AND P0, PT, R8, RZ, PT ;  /* 0x000000ff0800720c */ /* 0x004fc80003f05070 */
[----:B------:R-:W-:-:S13]  /*12ed0*/  ISETP.NE.AND.EX P0, PT, R9, RZ, PT, P0 ;  /* 0x000000ff0900720c */ /* 0x000fda0003f05300 */
[----:B-1--4-:R-:W-:Y:S05]  /*12ee0*/  @!P0 BRA `(.L_x_222) ;  /* 0x0000000000288947 */ /* 0x012fea0003800000 */
[----:B------:R-:W1:Y:S02]  /*12ef0*/  LDC R0, c[0x0][0x8dc] ;  /* 0x00023700ff007b82 */ /* 0x000e640000000800 */
[----:B-1----:R-:W-:-:S04]  /*12f00*/  IADD3 R7, P0, R12, R0, RZ ;  /* 0x000000000c077210 */ /* 0x002fc80007f1e0ff */
        /* <DEDUP_REMOVED lines=8> */
.L_x_222:
[----:B------:R-:W1:Y:S01]  /*12f90*/  S2R R18, SR_CTAID.Y ;  /* 0x0000000000127919 */ /* 0x000e620000002600 */
[-CC-:B------:R-:W-:Y:S01]  /*12fa0*/  SHF.R.U64 R25, R6, R10.reuse, R7.reuse ;  /* 0x0000000a06197219 */ /* 0x180fe20000001207 */
[----:B------:R-:W-:Y:S01]  /*12fb0*/  IMAD.MOV.U32 R2, RZ, RZ, R12 ;  /* 0x000000ffff027224 */ /* 0x000fe200078e000c */
[----:B------:R-:W-:Y:S01]  /*12fc0*/  SHF.R.U32.HI R0, RZ, R10, R7 ;  /* 0x0000000aff007219 */ /* 0x000fe20000011607 */
[----:B------:R-:W2:Y:S01]  /*12fd0*/  LDC R4, c[0x0][0x8c0] ;  /* 0x00023000ff047b82 */ /* 0x000ea20000000800 */
[----:B------:R-:W-:Y:S01]  /*12fe0*/  IADD3 R5, P0, RZ, -R25, RZ ;  /* 0x80000019ff057210 */ /* 0x000fe20007f1e0ff */
[----:B------:R-:W-:Y:S01]  /*12ff0*/  ULDC UR4, c[0x0][0x150] ;  /* 0x0000540000047ab9 */ /* 0x000fe20000000800 */
[----:B------:R-:W-:Y:S02]  /*13000*/  MOV R3, R13 ;  /* 0x0000000d00037202 */ /* 0x000fe40000000f00 */
[----:B------:R-:W-:Y:S02]  /*13010*/  IADD3.X R7, RZ, ~R0, RZ, P0, !PT ;  /* 0x80000000ff077210 */ /* 0x000fe400007fe4ff */
[----:B------:R-:W-:Y:S01]  /*13020*/  I2FP.F32.U32 R6, R16 ;  /* 0x0000001000067245 */ /* 0x000fe20000201000 */
[----:B------:R-:W4:Y:S01]  /*13030*/  LDC.64 R12, c[0x0][0x8e8] ;  /* 0x00023a00ff0c7b82 */ /* 0x000f220000000a00 */
[----:B------:R-:W-:-:S04]  /*13040*/  IMAD.WIDE.U32 R2, R5, R14, R2 ;  /* 0x0000000e05027225 */ /* 0x000fc800078e0002 */
[----:B------:R-:W-:Y:S01]  /*13050*/  FMUL R6, R6, UR4 ;  /* 0x0000000406067c20 */ /* 0x000fe20008400000 */
[----:B------:R-:W-:Y:S01]  /*13060*/  IMAD R0, R7, R14, RZ ;  /* 0x0000000e07007224 */ /* 0x000fe200078e02ff */
[----:B------:R-:W-:Y:S01]  /*13070*/  ULDC UR4, c[0x0][0x154] ;  /* 0x0000550000047ab9 */ /* 0x000fe20000000800 */
[----:B------:R-:W5:Y:S02]  /*13080*/  LDC R14, c[0x0][0x8b0] ;  /* 0x00022c00ff0e7b82 */ /* 0x000f640000000800 */
[----:B------:R-:W-:Y:S01]  /*13090*/  IMAD R5, R5, R15, R0 ;  /* 0x0000000f05057224 */ /* 0x000fe200078e0200 */
[----:B------:R-:W3:Y:S04]  /*130a0*/  F2I.U32.TRUNC.NTZ R6, R6 ;  /* 0x0000000600067305 */ /* 0x000ee8000020f000 */
[----:B------:R-:W-:Y:S01]  /*130b0*/  IADD3 R3, R3, R5, RZ ;  /* 0x0000000503037210 */ /* 0x000fe20007ffe0ff */
[----:B------:R-:W5:Y:S01]  /*130c0*/  LDC R22, c[0x0][0x900] ;  /* 0x00024000ff167b82 */ /* 0x000f620000000800 */
[----:B------:R-:W-:-:S02]  /*130d0*/  MOV R5, 0xffffffff ;  /* 0xffffffff00057802 */ /* 0x000fc40000000f00 */
[--C-:B--2---:R-:W-:Y:S02]  /*130e0*/  SHF.R.U64 R10, R2, R4, R3.reuse ;  /* 0x00000004020a7219 */ /* 0x104fe40000001203 */
[----:B-1----:R-:W-:Y:S02]  /*130f0*/  I2FP.F32.U32 R0, R18 ;  /* 0x0000001200007245 */ /* 0x002fe40000201000 */
[----:B------:R-:W-:Y:S01]  /*13100*/  SHF.R.U32.HI R3, RZ, R4, R3 ;  /* 0x00000004ff037219 */ /* 0x000fe20000011603 */
[----:B------:R-:W1:Y:S01]  /*13110*/  LDC R7, c[0x0][0x144] ;  /* 0x00005100ff077b82 */ /* 0x000e620000000800 */
[----:B----4-:R-:W-:Y:S01]  /*13120*/  ISETP.NE.U32.AND P0, PT, R12, RZ, PT ;  /* 0x000000ff0c00720c */ /* 0x010fe20003f05070 */
[----:B------:R-:W-:Y:S01]  /*13130*/  FMUL R0, R0, UR4 ;  /* 0x0000000400007c20 */ /* 0x000fe20008400000 */
[----:B---3--:R-:W-:Y:S02]  /*13140*/  IMAD.MOV R6, RZ, RZ, -R6 ;  /* 0x000000ffff067224 */ /* 0x008fe400078e0a06 */
[----:B------:R-:W-:-:S03]  /*13150*/  ISETP.NE.AND.EX P0, PT, R13, RZ, PT, P0 ;  /* 0x000000ff0d00720c */ /* 0x000fc60003f05300 */
[----:B------:R-:W2:Y:S01]  /*13160*/  LDC R15, c[0x0][0x148] ;  /* 0x00005200ff0f7b82 */ /* 0x000ea20000000800 */
[-CC-:B-----5:R-:W-:Y:S02]  /*13170*/  SHF.R.U64 R8, R10, R14.reuse, R3.reuse ;  /* 0x0000000e0a087219 */ /* 0x1a0fe40000001203 */
[----:B------:R-:W-:Y:S02]  /*13180*/  SHF.R.U32.HI R3, RZ, R14, R3 ;  /* 0x0000000eff037219 */ /* 0x000fe40000011603 */
[----:B------:R3:W4:Y:S03]  /*13190*/  F2I.U32.TRUNC.NTZ R14, R0 ;  /* 0x00000000000e7305 */ /* 0x000726000020f000 */
[----:B------:R-:W2:Y:S01]  /*131a0*/  LDC R20, c[0x0][0x8a8] ;  /* 0x00022a00ff147b82 */ /* 0x000ea20000000800 */
[-C--:B------:R-:W-:Y:S02]  /*131b0*/  SHF.L.U32 R5, R5, R22.reuse, RZ ;  /* 0x0000001605057219 */ /* 0x080fe400000006ff */
[----:B------:R-:W-:-:S02]  /*131c0*/  SHF.R.U64 R11, R8, R22, R3 ;  /* 0x00000016080b7219 */ /* 0x000fc40000001203 */
[-C--:B------:R-:W-:Y:S02]  /*131d0*/  SHF.R.U32.HI R3, RZ, R22.reuse, R3 ;  /* 0x00000016ff037219 */ /* 0x080fe40000011603 */
[----:B------:R-:W-:Y:S01]  /*131e0*/  SHF.L.U32 R173, R173, R22, RZ ;  /* 0x00000016adad7219 */ /* 0x000fe200000006ff */
[----:B------:R-:W2:Y:S01]  /*131f0*/  LDC R21, c[0x0][0x8f0] ;  /* 0x00023c00ff157b82 */ /* 0x000ea20000000800 */
[----:B-1----:R-:W-:Y:S01]  /*13200*/  IMAD R16, R7, R6, R16 ;  /* 0x0000000607107224 */ /* 0x002fe200078e0210 */
[----:B------:R-:W-:Y:S02]  /*13210*/  LOP3.LUT R19, RZ, R5, RZ, 0x33, !PT ;  /* 0x00000005ff137212 */ /* 0x000fe400078e33ff */
[----:B------:R-:W-:-:S04]  /*13220*/  MOV R2, R11 ;  /* 0x0000000b00027202 */ /* 0x000fc80000000f00 */
[----:B------:R-:W1:Y:S08]  /*13230*/  LDC R23, c[0x0][0x8e0] ;  /* 0x00023800ff177b82 */ /* 0x000e700000000800 */
[----:B------:R-:W1:Y:S01]  /*13240*/  LDC R24, c[0x0][0x8b8] ;  /* 0x00022e00ff187b82 */ /* 0x000e620000000800 */
[----:B---34-:R-:W-:Y:S05]  /*13250*/  @!P0 BRA `(.L_x_223) ;  /* 0x0000000000288947 */ /* 0x018fea0003800000 */
[----:B------:R-:W3:Y:S02]  /*13260*/  LDC R0, c[0x0][0x8f4] ;  /* 0x00023d00ff007b82 */ /* 0x000ee40000000800 */
[----:B---3--:R-:W-:-:S05]  /*13270*/  IADD3 R7, P0, R11, R0, RZ ;  /* 0x000000000b077210 */ /* 0x008fca0007f1e0ff */
[----:B------:R-:W-:-:S04]  /*13280*/  IMAD.X R9, RZ, RZ, R3, P0 ;  /* 0x000000ffff097224 */ /* 0x000fc800000e0603 */
[----:B------:R-:W-:-:S04]  /*13290*/  IMAD.WIDE.U32 R2, R9, R12, RZ ;  /* 0x0000000c09027225 */ /* 0x000fc800078e00ff */
[----:B------:R-:W-:-:S04]  /*132a0*/  IMAD.WIDE.U32 R4, P0, R7, R13, R2 ;  /* 0x0000000d07047225 */ /* 0x000fc80007800002 */
[----:B------:R-:W-:Y:S01]  /*132b0*/  IMAD.WIDE.U32 R2, R7, R12, RZ ;  /* 0x0000000c07027225 */ /* 0x000fe200078e00ff */
[----:B------:R-:W-:Y:S02]  /*132c0*/  IADD3.X R7, RZ, RZ, RZ, P0, !PT ;  /* 0x000000ffff077210 */ /* 0x000fe400007fe4ff */
[----:B------:R-:W-:Y:S02]  /*132d0*/  MOV R6, R5 ;  /* 0x0000000500067202 */ /* 0x000fe40000000f00 */
[----:B------:R-:W-:-:S05]  /*132e0*/  IADD3 RZ, P0, R3, R4, RZ ;  /* 0x0000000403ff7210 */ /* 0x000fca0007f1e0ff */
[----:B------:R-:W-:-:S08]  /*132f0*/  IMAD.WIDE.U32.X R2, R9, R13, R6, P0 ;  /* 0x0000000d09027225 */ /* 0x000fd000000e0406 */
.L_x_223:
[----:B------:R-:W3:Y:S01]  /*13300*/  LDC R4, c[0x0][0x904] ;  /* 0x00024100ff047b82 */ /* 0x000ee20000000800 */
[----:B--2---:R-:W-:Y:S01]  /*13310*/  SHF.R.U64 R0, R2, R21, R3 ;  /* 0x0000001502007219 */ /* 0x004fe20000001203 */
[----:B------:R-:W-:Y:S01]  /*13320*/  IMAD.MOV R14, RZ, RZ, -R14 ;  /* 0x000000ffff0e7224 */ /* 0x000fe200078e0a0e */
[----:B------:R-:W-:Y:S02]  /*13330*/  LOP3.LUT R19, R8, R19, RZ, 0xc0, !PT ;  /* 0x0000001308137212 */ /* 0x000fe400078ec0ff */
[----:B------:R-:W-:Y:S02]  /*13340*/  IADD3 R3, R20, -0x1, RZ ;  /* 0xffffffff14037810 */ /* 0x000fe40007ffe0ff */
[----:B------:R-:W-:Y:S01]  /*13350*/  IADD3 R2, -R0, RZ, RZ ;  /* 0x000000ff00027210 */ /* 0x000fe20007ffe1ff */
[----:B------:R-:W-:Y:S01]  /*13360*/  IMAD R19, R173, R0, R19 ;  /* 0x00000000ad137224 */ /* 0x000fe200078e0213 */
[----:B------:R-:W-:Y:S02]  /*13370*/  LOP3.LUT R3, R10, R3, RZ, 0xc0, !PT ;  /* 0x000000030a037212 */ /* 0x000fe400078ec0ff */
[----:B------:R-:W-:Y:S01]  /*13380*/  R2UR UR43, R25 ;  /* 0x00000000192b72ca */ /* 0x000fe200000e0000 */
[----:B-1----:R-:W-:-:S02]  /*13390*/  IMAD R0, R2, R23, R11 ;  /* 0x0000001702007224 */ /* 0x002fc400078e020b */
[----:B------:R-:W-:Y:S02]  /*133a0*/  IMAD.MOV.U32 R2, RZ, RZ, 0x1 ;  /* 0x00000001ff027424 */ /* 0x000fe400078e00ff */
[----:B------:R-:W-:Y:S01]  /*133b0*/  IMAD R0, R0, R20, R3 ;  /* 0x0000001400007224 */ /* 0x000fe200078e0203 */
[----:B---3--:R-:W-:-:S13]  /*133c0*/  ISETP.NE.AND P0, PT, R4, 0x1, PT ;  /* 0x000000010400780c */ /* 0x008fda0003f05270 */
[----:B------:R-:W-:-:S04]  /*133d0*/  @P0 IMAD R16, R15, R14, R18 ;  /* 0x0000000e0f100224 */ /* 0x000fc800078e0212 */
[----:B------:R-:W-:-:S05]  /*133e0*/  IMAD R19, R19, R24, R16 ;  /* 0x0000001813137224 */ /* 0x000fca00078e0210 */
[----:B------:R-:W-:Y:S02]  /*133f0*/  SEL R18, R0, R19, !P0 ;  /* 0x0000001300127207 */ /* 0x000fe40004000000 */
[----:B------:R-:W-:Y:S02]  /*13400*/  SEL R19, R19, R0, !P0 ;  /* 0x0000000013137207 */ /* 0x000fe40004000000 */
[----:B------:R-:W-:-:S07]  /*13410*/  PRMT R0, R2, 0x7610, R0 ;  /* 0x0000761002007816 */ /* 0x000fce0000000000 */
.L_x_221:
[----:B------:R-:W-:Y:S01]  /*13420*/  LOP3.LUT P0, RZ, R0, 0xff, RZ, 0xc0, !PT ;  /* 0x000000ff00ff7812 */ /* 0x000fe2000780c0ff */
[----:B------:R-:W-:Y:S01]  /*13430*/  UIMAD.WIDE.U32 UR4, UR51, -0x55555555, URZ ;  /* 0xaaaaaaab330478a5 */ /* 0x000fe2000f8e003f */
[----:B------:R-:W-:Y:S01]  /*13440*/  MOV R16, R168 ;  /* 0x000000a800107202 */ /* 0x000fe20000000f00 */
[----:B------:R-:W-:Y:S02]  /*13450*/  UIADD3 UR44, UR44, 0x10, URZ ;  /* 0x000000102c2c7890 */ /* 0x000fe4000fffe03f */
[----:B------:R-:W-:-:S04]  /*13460*/  USHF.R.U32.HI UR4, URZ, 0x1, UR5 ;  /* 0x000000013f047899 */ /* 0x000fc80008011605 */
[----:B------:R-:W-:-:S04]  /*13470*/  UIMAD UR41, UR4, -0x3, UR51 ;  /* 0xfffffffd042978a4 */ /* 0x000fc8000f8e0233 */
[----:B------:R-:W-:Y:S08]  /*13480*/  @P0 BRA `(.L_x_224) ;  /* 0xfffffee000340947 */ /* 0x000ff0000383ffff */
[----:B------:R-:W-:-:S13]  /*13490*/  PLOP3.LUT P0, PT, PT, PT, PT, 0x8, 0x0 ;  /* 0x000000000000781c */ /* 0x000fda0003f0e170 */
.L_x_17:
[----:B------:R-:W-:Y:S05]  /*134a0*/  @P0 BRA `(.L_x_9) ;  /* 0x0000003c00340947 */ /* 0x000fea0003800000 */
[----:B------:R-:W-:Y:S01]  /*134b0*/  ULDC.64 UR6, c[0x0][0x588] ;  /* 0x0001620000067ab9 */ /* 0x000fe20000000a00 */
[----:B------:R-:W-:Y:S01]  /*134c0*/  ISETP.NE.U32.AND P1, PT, R170, RZ, PT ;  /* 0x000000ffaa00720c */ /* 0x000fe20003f25070 */
[----:B------:R-:W-:-:S04]  /*134d0*/  DEPBAR.LE SB0, 0x0 ;  /* 0x000080000000791a */ /* 0x000fc80000000000 */
[----:B------:R-:W-:Y:S01]  /*134e0*/  ISETP.NE.U32.AND P0, PT, RZ, UR6, PT ;  /* 0x00000006ff007c0c */ /* 0x000fe2000bf05070 */
[----:B------:R-:W-:Y:S01]  /*134f0*/  BSSY B0, `(.L_x_225) ;  /* 0x0000016000007945 */ /* 0x000fe20003800000 */
[----:B------:R-:W-:Y:S02]  /*13500*/  ISETP.NE.AND.EX P1, PT, R171, RZ, PT, P1 ;  /* 0x000000ffab00720c */ /* 0x000fe40003f25310 */
[----:B------:R-:W-:-:S13]  /*13510*/  ISETP.NE.AND.EX P0, PT, RZ, UR7, PT, P0 ;  /* 0x00000007ff007c0c */ /* 0x000fda000bf05300 */
[----:B------:R-:W-:Y:S05]  /*13520*/  @P0 BRA P1, `(.L_x_226) ;  /* 0x0000000000480947 */ /* 0x000fea0000800000 */
[----:B------:R-:W-:-:S04]  /*13530*/  ISETP.NE.U32.AND P0, PT, R170, RZ, PT ;  /* 0x000000ffaa00720c */ /* 0x000fc80003f05070 */
[----:B------:R-:W-:-:S13]  /*13540*/  ISETP.NE.AND.EX P0, PT, R171, RZ, PT, P0 ;  /* 0x000000ffab00720c */ /* 0x000fda0003f05300 */
[----:B------:R-:W-:Y:S05]  /*13550*/  @!P0 BRA `(.L_x_227) ;  /* 0x0000000000308947 */ /* 0x000fea0003800000 */
[----:B------:R-:W4:Y:S02]  /*13560*/  LDL.LU R0, [R1+0x20c] ;  /* 0x00020c0001007983 */ /* 0x000f240000300800 */
[----:B----4-:R-:W-:-:S13]  /*13570*/  LOP3.LUT P0, RZ, R0, 0xff, RZ, 0xc0, !PT ;  /* 0x000000ff00ff7812 */ /* 0x010fda000780c0ff */
[----:B------:R-:W-:Y:S05]  /*13580*/  @!P0 BRA `(.L_x_228) ;  /* 0x0000000000108947 */ /* 0x000fea0003800000 */
[----:B-----5:R-:W-:-:S13]  /*13590*/  FSETP.NEU.AND P0, PT, R164, RZ, PT ;  /* 0x000000ffa400720b */ /* 0x020fda0003f0d000 */
[----:B------:R-:W-:Y:S05]  /*135a0*/  @!P0 BREAK B0 ;  /* 0x0000000000008942 */ /* 0x000fea0003800000 */
[----:B------:R-:W-:Y:S05]  /*135b0*/  @P0 BRA `(.L_x_226) ;  /* 0x0000000000240947 */ /* 0x000fea0003800000 */
[----:B------:R-:W-:Y:S05]  /*135c0*/  BRA `(.L_x_9) ;  /* 0x0000003800ec7947 */ /* 0x000fea0003800000 */
.L_x_228:
[----:B------:R-:W-:-:S04]  /*135d0*/  ISETP.NE.U32.AND P0, PT, RZ, UR6, PT ;  /* 0x00000006ff007c0c */ /* 0x000fc8000bf05070 */
[----:B------:R-:W-:-:S13]  /*135e0*/  ISETP.NE.AND.EX P0, PT, RZ, UR7, PT, P0 ;  /* 0x00000007ff007c0c */ /* 0x000fda000bf05300 */
[----:B------:R-:W-:Y:S05]  /*135f0*/  @!P0 BREAK B0 ;  /* 0x0000000000008942 */ /* 0x000fea0003800000 */
[----:B------:R-:W-:Y:S05]  /*13600*/  @P0 BRA `(.L_x_226) ;  /* 0x0000000000100947 */ /* 0x000fea0003800000 */
[----:B------:R-:W-:Y:S05]  /*13610*/  BRA `(.L_x_9) ;  /* 0x0000003800d87947 */ /* 0x000fea0003800000 */
.L_x_227:
[----:B-----5:R-:W-:-:S13]  /*13620*/  FSETP.NEU.AND P0, PT, R164, RZ, PT ;  /* 0x000000ffa400720b */ /* 0x020fda0003f0d000 */
[----:B------:R-:W-:Y:S05]  /*13630*/  @!P0 BREAK B0 ;  /* 0x0000000000008942 */ /* 0x000fea0003800000 */
[----:B------:R-:W-:Y:S05]  /*13640*/  @!P0 BRA `(.L_x_9) ;  /* 0x0000003800cc8947 */ /* 0x000fea0003800000 */
.L_x_226:
[----:B------:R-:W-:Y:S05]  /*13650*/  BSYNC B0 ;  /* 0x0000000000007941 */ /* 0x000fea0003800000 */
.L_x_225:
[----:B------:R-:W4:Y:S02]  /*13660*/  LDL.LU R0, [R1+0x214] ;  /* 0x0002140001007983 */ /* 0x000f240000300800 */
[----:B----4-:R-:W-:-:S04]  /*13670*/  LOP3.LUT R0, R0, 0x1, RZ, 0xfc, !PT ;  /* 0x0000000100007812 */ /* 0x010fc800078efcff */
[----:B------:R-:W-:-:S13]  /*13680*/  ISETP.NE.AND P0, PT, R0, 0x3, PT ;  /* 0x000000030000780c */ /* 0x000fda0003f05270 */
[----:B------:R-:W-:Y:S05]  /*13690*/  @!P0 BRA `(.L_x_229) ;  /* 0x0000000000048947 */ /* 0x000fea0003800000 */
[----:B------:R-:W-:Y:S01]  /*136a0*/  BPT.TRAP 0x1 ;  /* 0x000000040000795c */ /* 0x000fe20000300000 */
.L_x_229:
[----:B------:R-:W4:Y:S01]  /*136b0*/  S2UR UR5, SR_CgaCtaId ;  /* 0x00000000000579c3 */ /* 0x000f220000008800 */
[----:B------:R-:W-:Y:S02]  /*136c0*/  UMOV UR4, 0x400 ;  /* 0x0000040000047882 */ /* 0x000fe40000000000 */
[----:B----4-:R-:W-:-:S04]  /*136d0*/  ULEA UR4, UR5, UR4, 0x18 ;  /* 0x0000000405047291 */ /* 0x010fc8000f8ec03f */
[----:B------:R-:W-:-:S04]  /*136e0*/  ULEA UR4, UR36, UR4, 0x3 ;  /* 0x0000000424047291 */ /* 0x000fc8000f8e183f */
[----:B------:R-:W-:-:S04]  /*136f0*/  UIADD3 UR4, UR4, 0x50, URZ ;  /* 0x0000005004047890 */ /* 0x000fc8000fffe03f */
[----:B------:R-:W-:-:S09]  /*13700*/  UPRMT UR4, UR5, 0x654, UR4 ;  /* 0x0000065405047896 */ /* 0x000fd20008000004 */
[----:B------:R-:W-:Y:S01]  /*13710*/  SYNCS.ARRIVE.TRANS64.RED.A1T0 RZ, [UR4], RZ ;  /* 0x000000ffffff79a7 */ /* 0x000fe20008100404 */
[----:B------:R-:W-:Y:S05]  /*13720*/  BRA `(.L_x_9) ;  /* 0x0000003800947947 */ /* 0x000fea0003800000 */
.L_x_8:
[----:B------:R-:W2:Y:S01]  /*13730*/  LDL R21, [R1+0x200] ;  /* 0x0002000001157983 */ /* 0x000ea20000100800 */
[----:B------:R-:W-:-:S03]  /*13740*/  ULDC.64 UR4, c[0x0][0x8f8] ;  /* 0x00023e0000047ab9 */ /* 0x000fc60000000a00 */
[----:B------:R-:W3:Y:S01]  /*13750*/  LDL R163, [R1+0x204] ;  /* 0x0002040001a37983 */ /* 0x000ee20000100800 */
[----:B------:R-:W-:Y:S01]  /*13760*/  PRMT R11, RZ, 0x7610, R11 ;  /* 0x00007610ff0b7816 */ /* 0x000fe2000000000b */
[----:B------:R-:W-:Y:S01]  /*13770*/  IMAD.MOV.U32 R3, RZ, RZ, -0x1 ;  /* 0xffffffffff037424 */ /* 0x000fe200078e00ff */
[----:B------:R-:W-:Y:S02]  /*13780*/  MOV R2, 0xffffffff ;  /* 0xffffffff00027802 */ /* 0x000fe40000000f00 */
[----:B------:R-:W-:Y:S02]  /*13790*/  MOV R10, 0xffffffff ;  /* 0xffffffff000a7802 */ /* 0x000fe40000000f00 */
[----:B--2---:R-:W-:-:S04]  /*137a0*/  ISETP.GE.U32.AND P0, PT, R21, UR4, PT ;  /* 0x0000000415007c0c */ /* 0x004fc8000bf06070 */
[----:B---3--:R-:W-:-:S13]  /*137b0*/  ISETP.GE.U32.AND.EX P0, PT, R163, UR5, PT, P0 ;  /* 0x00000005a3007c0c */ /* 0x008fda000bf06100 */
[----:B------:R-:W-:Y:S05]  /*137c0*/  @P0 BRA `(.L_x_230) ;  /* 0x0000000400640947 */ /* 0x000fea0003800000 */
[----:B------:R-:W1:Y:S01]  /*137d0*/  LDC.64 R14, c[0x0][0x8d0] ;  /* 0x00023400ff0e7b82 */ /* 0x000e620000000a00 */
[----:B------:R-:W-:Y:S01]  /*137e0*/  MOV R12, R21 ;  /* 0x00000015000c7202 */ /* 0x000fe20000000f00 */
[----:B------:R-:W-:-:S06]  /*137f0*/  IMAD.MOV.U32 R13, RZ, RZ, R163 ;  /* 0x000000ffff0d7224 */ /* 0x000fcc00078e00a3 */
[----:B------:R-:W2:Y:S08]  /*13800*/  LDC R16, c[0x0][0x8d8] ;  /* 0x00023600ff107b82 */ /* 0x000eb00000000800 */
[----:B------:R-:W3:Y:S01]  /*13810*/  LDC.64 R18, c[0x0][0x8c8] ;  /* 0x00023200ff127b82 */ /* 0x000ee20000000a00 */
[----:B-1----:R-:W-:-:S04]  /*13820*/  ISETP.NE.U32.AND P0, PT, R14, RZ, PT ;  /* 0x000000ff0e00720c */ /* 0x002fc80003f05070 */
[----:B------:R-:W-:-:S13]  /*13830*/  ISETP.NE.AND.EX P0, PT, R15, RZ, PT, P0 ;  /* 0x000000ff0f00720c */ /* 0x000fda0003f05300 */
[----:B--23--:R-:W-:Y:S05]  /*13840*/  @!P0 BRA `(.L_x_231) ;  /* 0x0000000000288947 */ /* 0x00cfea0003800000 */
[----:B------:R-:W1:Y:S02]  /*13850*/  LDC R2, c[0x0][0x8dc] ;  /* 0x00023700ff027b82 */ /* 0x000e640000000800 */
[----:B-1----:R-:W-:-:S04]  /*13860*/  IADD3 R13, P0, R21, R2, RZ ;  /* 0x00000002150d7210 */ /* 0x002fc80007f1e0ff */
[----:B------:R-:W-:-:S05]  /*13870*/  IADD3.X R17, RZ, R163, RZ, P0, !PT ;  /* 0x000000a3ff117210 */ /* 0x000fca00007fe4ff */
[----:B------:R-:W-:-:S04]  /*13880*/  IMAD.WIDE.U32 R2, R17, R14, RZ ;  /* 0x0000000e11027225 */ /* 0x000fc800078e00ff */
[----:B------:R-:W-:-:S04]  /*13890*/  IMAD.WIDE.U32 R10, P0, R13, R15, R2 ;  /* 0x0000000f0d0a7225 */ /* 0x000fc80007800002 */
[----:B------:R-:W-:Y:S01]  /*138a0*/  IMAD.WIDE.U32 R2, R13, R14, RZ ;  /* 0x0000000e0d027225 */ /* 0x000fe200078e00ff */
[----:B------:R-:W-:-:S03]  /*138b0*/  IADD3.X R13, RZ, RZ, RZ, P0, !PT ;  /* 0x000000ffff0d7210 */ /* 0x000fc600007fe4ff */
[----:B------:R-:W-:Y:S01]  /*138c0*/  IMAD.MOV.U32 R12, RZ, RZ, R11 ;  /* 0x000000ffff0c7224 */ /* 0x000fe200078e000b */
[----:B------:R-:W-:-:S05]  /*138d0*/  IADD3 RZ, P0, R3, R10, RZ ;  /* 0x0000000a03ff7210 */ /* 0x000fca0007f1e0ff */
[----:B------:R-:W-:-:S08]  /*138e0*/  IMAD.WIDE.U32.X R12, R17, R15, R12, P0 ;  /* 0x0000000f110c7225 */ /* 0x000fd000000e040c */
.L_x_231:
[-CC-:B------:R-:W-:Y:S01]  /*138f0*/  SHF.R.U64 R14, R12, R16.reuse, R13.reuse ;  /* 0x000000100c0e7219 */ /* 0x180fe2000000120d */
[----:B------:R-:W1:Y:S01]  /*13900*/  LDC R20, c[0x0][0x8c0] ;  /* 0x00023000ff147b82 */ /* 0x000e620000000800 */
[----:B------:R-:W-:Y:S01]  /*13910*/  SHF.R.U32.HI R2, RZ, R16, R13 ;  /* 0x00000010ff027219 */ /* 0x000fe2000001160d */
[----:B------:R-:W-:Y:S01]  /*13920*/  ULDC UR4, c[0x0][0x150] ;  /* 0x0000540000047ab9 */ /* 0x000fe20000000800 */
[----:B------:R-:W-:Y:S01]  /*13930*/  IADD3 R9, P0, RZ, -R14, RZ ;  /* 0x8000000eff097210 */ /* 0x000fe20007f1e0ff */
[----:B------:R-:W-:-:S03]  /*13940*/  IMAD.MOV.U32 R13, RZ, RZ, -0x1 ;  /* 0xffffffffff0d7424 */ /* 0x000fc600078e00ff */
[----:B------:R-:W-:Y:S01]  /*13950*/  IADD3.X R3, RZ, ~R2, RZ, P0, !PT ;  /* 0x80000002ff037210 */ /* 0x000fe200007fe4ff */
[----:B------:R-:W2:Y:S01]  /*13960*/  LDC.64 R22, c[0x0][0x8e8] ;  /* 0x00023a00ff167b82 */ /* 0x000ea20000000a00 */
[----:B------:R-:W-:-:S03]  /*13970*/  MOV R2, R21 ;  /* 0x0000001500027202 */ /* 0x000fc60000000f00 */
[-C--:B------:R-:W-:Y:S02]  /*13980*/  IMAD R10, R3, R18.reuse, RZ ;  /* 0x00000012030a7224 */ /* 0x080fe400078e02ff */
[----:B------:R-:W-:Y:S02]  /*13990*/  IMAD.MOV.U32 R3, RZ, RZ, R163 ;  /* 0x000000ffff037224 */ /* 0x000fe400078e00a3 */
[----:B------:R-:W3:Y:S01]  /*139a0*/  LDC R16, c[0x0][0x8b0] ;  /* 0x00022c00ff107b82 */ /* 0x000ee20000000800 */
[----:B------:R-:W-:-:S04]  /*139b0*/  IMAD.WIDE.U32 R2, R9, R18, R2 ;  /* 0x0000001209027225 */ /* 0x000fc800078e0002 */
[----:B------:R-:W-:Y:S01]  /*139c0*/  IMAD R9, R9, R19, R10 ;  /* 0x0000001309097224 */ /* 0x000fe200078e020a */
[----:B------:R-:W-:Y:S02]  /*139d0*/  I2FP.F32.U32 R10, R8 ;  /* 0x00000008000a7245 */ /* 0x000fe40000201000 */
[----:B------:R-:W4:Y:S02]  /*139e0*/  LDC R18, c[0x0][0x148] ;  /* 0x00005200ff127b82 */ /* 0x000f240000000800 */
[----:B------:R-:W-:Y:S01]  /*139f0*/  IADD3 R3, R3, R9, RZ ;  /* 0x0000000903037210 */ /* 0x000fe20007ffe0ff */
[----:B------:R-:W-:Y:S01]  /*13a00*/  FMUL R10, R10, UR4 ;  /* 0x000000040a0a7c20 */ /* 0x000fe20008400000 */
[----:B------:R-:W-:Y:S02]  /*13a10*/  ULDC UR4, c[0x0][0x154] ;  /* 0x0000550000047ab9 */ /* 0x000fe40000000800 */
[----:B-1----:R-:W-:Y:S02]  /*13a20*/  SHF.R.U64 R12, R2, R20, R3 ;  /* 0x00000014020c7219 */ /* 0x002fe40000001203 */
[----:B------:R-:W1:Y:S01]  /*13a30*/  LDC R9, c[0x0][0x144] ;  /* 0x00005100ff097b82 */ /* 0x000e620000000800 */
[----:B------:R-:W-:Y:S01]  /*13a40*/  I2FP.F32.U32 R2, R5 ;  /* 0x0000000500027245 */ /* 0x000fe20000201000 */
[----:B------:R-:W5:Y:S01]  /*13a50*/  F2I.U32.TRUNC.NTZ R10, R10 ;  /* 0x0000000a000a7305 */ /* 0x000f62000020f000 */
[----:B--2---:R-:W-:-:S02]  /*13a60*/  ISETP.NE.U32.AND P0, PT, R22, RZ, PT ;  /* 0x000000ff1600720c */ /* 0x004fc40003f05070 */
[----:B------:R-:W-:Y:S01]  /*13a70*/  SHF.R.U32.HI R3, RZ, R20, R3 ;  /* 0x00000014ff037219 */ /* 0x000fe20000011603 */
[----:B------:R-:W-:Y:S01]  /*13a80*/  FMUL R11, R2, UR4 ;  /* 0x00000004020b7c20 */ /* 0x000fe20008400000 */
[----:B------:R-:W-:Y:S01]  /*13a90*/  ISETP.NE.AND.EX P0, PT, R23, RZ, PT, P0 ;  /* 0x000000ff1700720c */ /* 0x000fe20003f05300 */
[----:B------:R-:W2:Y:S01]  /*13aa0*/  LDC R19, c[0x0][0x8a8] ;  /* 0x00022a00ff137b82 */ /* 0x000ea20000000800 */
[-CC-:B---3--:R-:W-:Y:S01]  /*13ab0*/  SHF.R.U64 R15, R12, R16.reuse, R3.reuse ;  /* 0x000000100c0f7219 */ /* 0x188fe20000001203 */
[----:B------:R-:W-:Y:S01]  /*13ac0*/  ULDC UR4, c[0x0][0x900] ;  /* 0x0002400000047ab9 */ /* 0x000fe20000000800 */
[----:B------:R-:W-:Y:S02]  /*13ad0*/  SHF.R.U32.HI R2, RZ, R16, R3 ;  /* 0x00000010ff027219 */ /* 0x000fe40000011603 */
[----:B------:R3:W1:Y:S01]  /*13ae0*/  F2I.U32.TRUNC.NTZ R16, R11 ;  /* 0x0000000b00107305 */ /* 0x000662000020f000 */
[----:B------:R-:W-:Y:S02]  /*13af0*/  SHF.L.U32 R20, R13, UR4, RZ ;  /* 0x000000040d147c19 */ /* 0x000fe400080006ff */
[----:B------:R-:W2:Y:S01]  /*13b00*/  LDC R24, c[0x0][0x8f0] ;  /* 0x00023c00ff187b82 */ /* 0x000ea20000000800 */
[----:B-----5:R-:W-:-:S02]  /*13b10*/  IADD3 R10, -R10, RZ, RZ ;  /* 0x000000ff0a0a7210 */ /* 0x020fc40007ffe1ff */
[--C-:B------:R-:W-:Y:S02]  /*13b20*/  SHF.R.U64 R17, R15, UR4, R2.reuse ;  /* 0x000000040f117c19 */ /* 0x100fe40008001202 */
[----:B------:R-:W-:Y:S02]  /*13b30*/  SHF.R.U32.HI R3, RZ, UR4, R2 ;  /* 0x00000004ff037c19 */ /* 0x000fe40008011602 */
[----:B------:R-:W-:Y:S01]  /*13b40*/  MOV R2, R17 ;  /* 0x0000001100027202 */ /* 0x000fe20000000f00 */
[----:B------:R-:W2:Y:S01]  /*13b50*/  LDC R25, c[0x0][0x8e0] ;  /* 0x00023800ff197b82 */ /* 0x000ea20000000800 */
[----:B-1----:R-:W-:-:S07]  /*13b60*/  IMAD R21, R9, R10, R8 ;  /* 0x0000000a09157224 */ /* 0x002fce00078e0208 */
[----:B------:R-:W1:Y:S01]  /*13b70*/  LDC R26, c[0x0][0x8b8] ;  /* 0x00022e00ff1a7b82 */ /* 0x000e620000000800 */
[----:B---34-:R-:W-:Y:S05]  /*13b80*/  @!P0 BRA `(.L_x_232) ;  /* 0x0000000000288947 */ /* 0x018fea0003800000 */
        /* <DEDUP_REMOVED lines=10> */
.L_x_232:
[----:B------:R-:W3:Y:S01]  /*13c30*/  LDC R8, c[0x0][0x904] ;  /* 0x00024100ff087b82 */ /* 0x000ee20000000800 */
[----:B------:R-:W-:Y:S01]  /*13c40*/  LOP3.LUT R20, RZ, R20, RZ, 0x33, !PT ;  /* 0x00000014ff147212 */ /* 0x000fe200078e33ff */
[----:B------:R-:W-:Y:S01]  /*13c50*/  USHF.L.U32 UR4, UR38, UR4, URZ ;  /* 0x0000000426047299 */ /* 0x000fe2000800063f */
[----:B--2---:R-:W-:Y:S01]  /*13c60*/  SHF.R.U64 R3, R2, R24, R3 ;  /* 0x0000001802037219 */ /* 0x004fe20000001203 */
[----:B------:R-:W-:Y:S01]  /*13c70*/  VIADD R9, R19, 0xffffffff ;  /* 0xffffffff13097836 */ /* 0x000fe20000000000 */
[----:B------:R-:W-:Y:S01]  /*13c80*/  LOP3.LUT R2, R15, R20, RZ, 0xc0, !PT ;  /* 0x000000140f027212 */ /* 0x000fe200078ec0ff */
[----:B------:R-:W-:Y:S01]  /*13c90*/  IMAD.MOV.U32 R10, RZ, RZ, R14 ;  /* 0x000000ffff0a7224 */ /* 0x000fe200078e000e */
[----:B------:R-:W-:Y:S02]  /*13ca0*/  IADD3 R16, -R16, RZ, RZ ;  /* 0x000000ff10107210 */ /* 0x000fe40007ffe1ff */
[----:B------:R-:W-:Y:S01]  /*13cb0*/  LOP3.LUT R12, R12, R9, RZ, 0xc0, !PT ;  /* 0x000000090c0c7212 */ /* 0x000fe200078ec0ff */
[----:B------:R-:W-:Y:S01]  /*13cc0*/  IMAD R2, R3, UR4, R2 ;  /* 0x0000000403027c24 */ /* 0x000fe2000f8e0202 */
[----:B------:R-:W-:-:S02]  /*13cd0*/  MOV R11, 0x1 ;  /* 0x00000001000b7802 */ /* 0x000fc40000000f00 */
[----:B---3--:R-:W-:Y:S02]  /*13ce0*/  ISETP.NE.AND P0, PT, R8, 0x1, PT ;  /* 0x000000010800780c */ /* 0x008fe40003f05270 */
[----:B------:R-:W-:-:S05]  /*13cf0*/  IADD3 R8, -R3, RZ, RZ ;  /* 0x000000ff03087210 */ /* 0x000fca0007ffe1ff */
[----:B------:R-:W-:-:S06]  /*13d00*/  IMAD R3, R8, R25, R17 ;  /* 0x0000001908037224 */ /* 0x000fcc00078e0211 */
[----:B------:R-:W-:Y:S02]  /*13d10*/  @P0 IMAD R21, R18, R16, R5 ;  /* 0x0000001012150224 */ /* 0x000fe400078e0205 */
[----:B------:R-:W-:Y:S02]  /*13d20*/  IMAD R5, R3, R19, R12 ;  /* 0x0000001303057224 */ /* 0x000fe400078e020c */
[----:B-1----:R-:W-:-:S05]  /*13d30*/  IMAD R2, R2, R26, R21 ;  /* 0x0000001a02027224 */ /* 0x002fca00078e0215 */
[----:B------:R-:W-:Y:S02]  /*13d40*/  SEL R3, R5, R2, !P0 ;  /* 0x0000000205037207 */ /* 0x000fe40004000000 */
[----:B------:R-:W-:-:S07]  /*13d50*/  SEL R2, R2, R5, !P0 ;  /* 0x0000000502027207 */ /* 0x000fce0004000000 */
.L_x_230:
[----:B------:R-:W-:-:S08]  /*13d60*/  NOP ;  /* 0x0000000000007918 */ /* 0x000fd00000000000 */
[----:B------:R-:W1:-:S00]  /*13d70*/  USETMAXREG.DEALLOC.CTAPOOL 0x18 ;  /* 0x00000018000079c8 */ /* 0x000e4000080e0500 */
[----:B-1----:R-:W-:-:S13]  /*13d80*/  ISETP.NE.AND P0, PT, R0, 0x1, PT ;  /* 0x000000010000780c */ /* 0x002fda0003f05270 */
[----:B------:R-:W-:Y:S05]  /*13d90*/  @!P0 BRA `(.L_x_9) ;  /* 0x0000003000f88947 */ /* 0x000fea0003800000 */
[----:B------:R-:W-:Y:S05]  /*13da0*/  @!P3 BRA `(.L_x_233) ;  /* 0x000000240024b947 */ /* 0x000fea0003800000 */
[----:B------:R-:W-:-:S04]  /*13db0*/  PRMT R4, R4, 0x9910, RZ ;  /* 0x0000991004047816 */ /* 0x000fc800000000ff */
[----:B------:R-:W-:-:S04]  /*13dc0*/  ISETP.NE.AND P0, PT, R4, RZ, PT ;  /* 0x000000ff0400720c */ /* 0x000fc80003f05270 */
[----:B------:R-:W-:-:S13]  /*13dd0*/  ISETP.NE.OR P0, PT, R0, 0x2, !P0 ;  /* 0x000000020000780c */ /* 0x000fda0004705670 */
[----:B------:R-:W-:Y:S05]  /*13de0*/  @P0 BRA `(.L_x_9) ;  /* 0x0000003000e40947 */ /* 0x000fea0003800000 */
[----:B------:R-:W-:-:S13]  /*13df0*/  LOP3.LUT P1, RZ, R11, 0xff, RZ, 0xc0, !PT ;  /* 0x000000ff0bff7812 */ /* 0x000fda000782c0ff */
[----:B------:R-:W-:Y:S05]  /*13e00*/  @!P1 BRA `(.L_x_234) ;  /* 0x0000000000189947 */ /* 0x000fea0003800000 */
[----:B------:R-:W-:Y:S01]  /*13e10*/  UMOV UR4, 0x400 ;  /* 0x0000040000047882 */ /* 0x000fe20000000000 */
[----:B------:R-:W-:Y:S01]  /*13e20*/  MOV R0, RZ ;  /* 0x000000ff00007202 */ /* 0x000fe20000000f00 */
[----:B------:R-:W-:-:S03]  /*13e30*/  ULEA UR4, UR37, UR4, 0x18 ;  /* 0x0000000425047291 */ /* 0x000fc6000f8ec03f */
[----:B------:R-:W-:-:S06]  /*13e40*/  SHF.L.U32 R0, R0, 0x1f, RZ ;  /* 0x0000001f00007819 */ /* 0x000fcc00000006ff */
[----:B------:R-:W1:Y:S02]  /*13e50*/  SYNCS.PHASECHK.TRANS64.TRYWAIT P0, [UR4+0x78], R0 ;  /* 0x00007800ff0075a7 */ /* 0x000e640008000144 */
[----:B-1----:R-:W-:Y:S05]  /*13e60*/  @!P0 BRA `(.L_x_235) ;  /* 0x00000038003c8947 */ /* 0x002fea0003800000 */
.L_x_234:
[----:B-1----:R-:W-:Y:S01]  /*13e70*/  PRMT R0, RZ, 0x7610, R0 ;  /* 0x00007610ff007816 */ /* 0x002fe20000000000 */
[----:B------:R-:W-:Y:S06]  /*13e80*/  @P2 BRA `(.L_x_236) ;  /* 0x0000000000242947 */ /* 0x000fec0003800000 */
[----:B------:R-:W-:Y:S02]  /*13e90*/  ULDC.64 UR4, c[0x0][0x588] ;  /* 0x0001620000047ab9 */ /* 0x000fe40000000a00 */
[----:B------:R-:W-:-:S04]  /*13ea0*/  ISETP.NE.U32.AND P0, PT, RZ, UR4, PT ;  /* 0x00000004ff007c0c */ /* 0x000fc8000bf05070 */
[----:B------:R-:W-:-:S13]  /*13eb0*/  ISETP.NE.AND.EX P0, PT, RZ, UR5, PT, P0 ;  /* 0x00000005ff007c0c */ /* 0x000fda000bf05300 */
[----:B------:R-:W-:Y:S05]  /*13ec0*/  @!P0 BRA `(.L_x_237) ;  /* 0x00000000000c8947 */ /* 0x000fea0003800000 */
[----:B------:R1:W5:Y:S01]  /*13ed0*/  LDG.E R6, desc[UR54][R6.64] ;  /* 0x0000003606067981 */ /* 0x000362000c1e1900 */
[----:B------:R-:W-:Y:S01]  /*13ee0*/  MOV R0, 0x1 ;  /* 0x0000000100007802 */ /* 0x000fe20000000f00 */
[----:B------:R-:W-:Y:S06]  /*13ef0*/  BRA `(.L_x_236) ;  /* 0x0000000000087947 */ /* 0x000fec0003800000 */
.L_x_237:
[----:B------:R-:W2:Y:S01]  /*13f00*/  LDC R6, c[0x0][0x580] ;  /* 0x00016000ff067b82 */ /* 0x000ea20000000800 */
[----:B------:R-:W-:-:S07]  /*13f10*/  IMAD.MOV.U32 R0, RZ, RZ, 0x1 ;  /* 0x00000001ff007424 */ /* 0x000fce00078e00ff */
.L_x_236:
[----:B------:R-:W-:Y:S05]  /*13f20*/  @!P1 BRA `(.L_x_238) ;  /* 0x0000002000489947 */ /* 0x000fea0003800000 */
[----:B------:R-:W3:Y:S01]  /*13f30*/  LDL R5, [R1+0x214] ;  /* 0x0002140001057983 */ /* 0x000ee20000100800 */
[----:B------:R-:W4:Y:S01]  /*13f40*/  LDC R17, c[0x0][0x8a8] ;  /* 0x00022a00ff117b82 */ /* 0x000f220000000800 */
[----:B------:R-:W-:Y:S01]  /*13f50*/  MOV R4, 0xffffffff ;  /* 0xffffffff00047802 */ /* 0x000fe20000000f00 */
[----:B------:R-:W-:Y:S01]  /*13f60*/  ULDC UR21, c[0x0][0x900] ;  /* 0x0002400000157ab9 */ /* 0x000fe20000000800 */
[----:B------:R-:W-:Y:S01]  /*13f70*/  ULDC.64 UR56, c[0x0][0x198] ;  /* 0x0000660000387ab9 */ /* 0x000fe20000000a00 */
[----:B------:R-:W-:Y:S01]  /*13f80*/  ULDC.64 UR6, c[0x0][0x588] ;  /* 0x0001620000067ab9 */ /* 0x000fe20000000a00 */
[----:B------:R-:W-:Y:S01]  /*13f90*/  SHF.L.U32 R4, R4, UR21, RZ ;  /* 0x0000001504047c19 */ /* 0x000fe200080006ff */
[----:B------:R-:W-:Y:S01]  /*13fa0*/  USHF.L.U32 UR21, UR38, UR21, URZ ;  /* 0x0000001526157299 */ /* 0x000fe2000800063f */
[----:B------:R-:W-:Y:S02]  /*13fb0*/  ULDC.64 UR4, c[0x0][0x8f8] ;  /* 0x00023e0000047ab9 */ /* 0x000fe40000000a00 */
[----:B------:R-:W-:Y:S01]  /*13fc0*/  LOP3.LUT R14, RZ, R4, RZ, 0x33, !PT ;  /* 0x00000004ff0e7212 */ /* 0x000fe200078e33ff */
[----:B------:R-:W-:Y:S01]  /*13fd0*/  ULDC.64 UR14, c[0x0][0x590] ;  /* 0x00016400000e7ab9 */ /* 0x000fe20000000a00 */
[----:B----4-:R-:W-:-:S02]  /*13fe0*/  IADD3 R17, R17, -0x1, RZ ;  /* 0xffffffff11117810 */ /* 0x010fc40007ffe0ff */
[----:B---3--:R-:W-:-:S07]  /*13ff0*/  LOP3.LUT R16, R5, 0x2, RZ, 0xfc, !PT ;  /* 0x0000000205107812 */ /* 0x008fce00078efcff */
.L_x_342:
[----:B------:R-:W-:Y:S02]  /*14000*/  ISETP.NE.U32.AND P0, PT, RZ, UR14, PT ;  /* 0x0000000eff007c0c */ /* 0x000fe4000bf05070 */
[----:B------:R-:W-:Y:S02]  /*14010*/  R2UR UR51, R2 ;  /* 0x00000000023372ca */ /* 0x000fe400000e0000 */
[----:B------:R-:W-:Y:S02]  /*14020*/  R2UR UR50, R3 ;  /* 0x00000000033272ca */ /* 0x000fe400000e0000 */
[----:B------:R-:W-:-:S09]  /*14030*/  ISETP.NE.AND.EX P0, PT, RZ, UR15, PT, P0 ;  /* 0x0000000fff007c0c */ /* 0x000fd2000bf05300 */
[----:B------:R-:W-:Y:S02]  /*14040*/  USHF.L.U32 UR51, UR51, 0x8, URZ ;  /* 0x0000000833337899 */ /* 0x000fe4000800063f */
[----:B------:R-:W-:Y:S02]  /*14050*/  USHF.L.U32 UR50, UR50, 0x8, URZ ;  /* 0x0000000832327899 */ /* 0x000fe4000800063f */
[----:B------:R-:W-:Y:S10]  /*14060*/  @!P0 BRA `(.L_x_239) ;  /* 0x00000000002c8947 */ /* 0x000ff40003800000 */
[----:B------:R-:W-:-:S04]  /*14070*/  ISETP.NE.U32.AND P1, PT, RZ, UR6, PT ;  /* 0x00000006ff007c0c */ /* 0x000fc8000bf25070 */
[----:B------:R-:W-:-:S13]  /*14080*/  ISETP.NE.AND.EX P1, PT, RZ, UR7, PT, P1 ;  /* 0x00000007ff007c0c */ /* 0x000fda000bf25310 */
[----:B------:R-:W-:Y:S05]  /*14090*/  @!P1 BRA `(.L_x_240) ;  /* 0x0000000000189947 */ /* 0x000fea0003800000 */
[----:B------:R-:W3:Y:S01]  /*140a0*/  LDC.64 R2, c[0x0][0x588] ;  /* 0x00016200ff027b82 */ /* 0x000ee20000000a00 */
[----:B------:R-:W-:-:S04]  /*140b0*/  IMAD R5, R10, UR14, RZ ;  /* 0x0000000e0a057c24 */ /* 0x000fc8000f8e02ff */
[----:B---3--:R-:W-:-:S05]  /*140c0*/  IMAD.WIDE R2, R5, 0x4, R2 ;  /* 0x0000000405027825 */ /* 0x008fca00078e0202 */
[----:B--2--5:R4:W5:Y:S01]  /*140d0*/  LDG.E R6, desc[UR54][R2.64] ;  /* 0x0000003602067981 */ /* 0x024962000c1e1900 */
[----:B------:R-:W-:Y:S01]  /*140e0*/  IMAD.MOV.U32 R0, RZ, RZ, 0x1 ;  /* 0x00000001ff007424 */ /* 0x000fe200078e00ff */
[----:B------:R-:W-:Y:S06]  /*140f0*/  BRA `(.L_x_239) ;  /* 0x0000000000087947 */ /* 0x000fec0003800000 */
.L_x_240:
[----:B--2--5:R-:W3:Y:S01]  /*14100*/  LDC R6, c[0x0][0x580] ;  /* 0x00016000ff067b82 */ /* 0x024ee20000000800 */
[----:B------:R-:W-:-:S07]  /*14110*/  MOV R0, 0x1 ;  /* 0x0000000100007802 */ /* 0x000fce0000000f00 */
.L_x_239:
[----:B------:R-:W-:Y:S05]  /*14120*/  @!P0 BRA `(.L_x_241) ;  /* 0x00000000001c8947 */ /* 0x000fea0003800000 */
[----:B------:R-:W-:-:S13]  /*14130*/  LOP3.LUT P2, RZ, R0, 0xff, RZ, 0xc0, !PT ;  /* 0x000000ff00ff7812 */ /* 0x000fda000784c0ff */
[----:B----4-:R-:W4:Y:S02]  /*14140*/  @!P2 LDC.64 R2, c[0x0][0x588] ;  /* 0x00016200ff02ab82 */ /* 0x010f240000000a00 */
[----:B----4-:R-:W-:-:S04]  /*14150*/  @!P2 ISETP.NE.U32.AND P0, PT, R2, RZ, PT ;  /* 0x000000ff0200a20c */ /* 0x010fc80003f05070 */
[----:B------:R-:W-:Y:S02]  /*14160*/  @!P2 ISETP.NE.AND.EX P1, PT, R3, RZ, PT, P0 ;  /* 0x000000ff0300a20c */ /* 0x000fe40003f25300 */
[----:B--23-5:R-:W-:Y:S02]  /*14170*/  @P2 FSETP.EQ.AND P0, PT, R6, RZ, PT ;  /* 0x000000ff0600220b */ /* 0x02cfe40003f02000 */
[----:B------:R-:W-:Y:S01]  /*14180*/  @!P2 PLOP3.LUT P0, PT, P1, PT, PT, 0x8, 0x0 ;  /* 0x000000000000a81c */ /* 0x000fe20000f0e170 */
[----:B------:R-:W-:-:S12]  /*14190*/  BRA `(.L_x_242) ;  /* 0x0000000000047947 */ /* 0x000fd80003800000 */
.L_x_241:
[----:B--23-5:R-:W-:-:S13]  /*141a0*/  FSETP.EQ.AND P0, PT, R6, RZ, PT ;  /* 0x000000ff0600720b */ /* 0x02cfda0003f02000 */
.L_x_242:
[----:B------:R-:W-:Y:S02]  /*141b0*/  ISETP.NE.AND P2, PT, R16, 0x3, PT ;  /* 0x000000031000780c */ /* 0x000fe40003f45270 */
[----:B------:R-:W-:-:S04]  /*141c0*/  ELECT P1, URZ, PT ;  /* 0x00000000003f782f */ /* 0x000fc80003820000 */
[----:B------:R-:W-:-:S07]  /*141d0*/  PLOP3.LUT P0, PT, P1, P0, PT, 0x20, 0x0 ;  /* 0x000000000000781c */ /* 0x000fce0000f00470 */
[----:B------:R-:W-:Y:S06]  /*141e0*/  @!P2 BRA `(.L_x_243) ;  /* 0x000000000004a947 */ /* 0x000fec0003800000 */
[----:B------:R-:W-:Y:S01]  /*141f0*/  BPT.TRAP 0x1 ;  /* 0x000000040000795c */ /* 0x000fe20000300000 */
.L_x_243:
[----:B------:R-:W2:Y:S01]  /*14200*/  S2UR UR37, SR_CgaCtaId ;  /* 0x00000000002579c3 */ /* 0x000ea20000008800 */
[----:B------:R-:W-:Y:S01]  /*14210*/  UMOV UR13, 0x400 ;  /* 0x00000400000d7882 */ /* 0x000fe20000000000 */
[----:B----4-:R-:W-:-:S04]  /*14220*/  MOV R2, 0x1 ;  /* 0x0000000100027802 */ /* 0x010fc80000000f00 */
[----:B------:R-:W-:Y:S01]  /*14230*/  SHF.L.U32 R2, R2, 0x1f, RZ ;  /* 0x0000001f02027819 */ /* 0x000fe200000006ff */
[----:B--2---:R-:W-:-:S09]  /*14240*/  ULEA UR13, UR37, UR13, 0x18 ;  /* 0x0000000d250d7291 */ /* 0x004fd2000f8ec03f */
[----:B------:R-:W2:Y:S02]  /*14250*/  SYNCS.PHASECHK.TRANS64.TRYWAIT P1, [UR13+0x50], R2 ;  /* 0x00005002ff0075a7 */ /* 0x000ea4000802014d */
[----:B--2---:R-:W-:Y:S05]  /*14260*/  @!P1 BRA `(.L_x_244) ;  /* 0x0000003400549947 */ /* 0x004fea0003800000 */
.L_x_385:
[----:B------:R-:W-:Y:S04]  /*14270*/  BSSY B0, `(.L_x_245) ;  /* 0x000000e000007945 */ /* 0x000fe80003800000 */
[----:B------:R-:W-:Y:S05]  /*14280*/  @!P0 BRA `(.L_x_246) ;  /* 0x0000000000308947 */ /* 0x000fea0003800000 */
[----:B------:R-:W-:Y:S01]  /*14290*/  R2UR UR52, R10 ;  /* 0x000000000a3472ca */ /* 0x000fe200000e0000 */
[----:B------:R-:W-:Y:S02]  /*142a0*/  UIADD3 UR8, UP0, UR56, 0x3f0, URZ ;  /* 0x000003f038087890 */ /* 0x000fe4000ff1e03f */
[----:B------:R-:W-:Y:S02]  /*142b0*/  UIADD3 UR48, UR13, 0x200, URZ ;  /* 0x000002000d307890 */ /* 0x000fe4000fffe03f */
[----:B------:R-:W-:Y:S02]  /*142c0*/  UIADD3 UR49, UR13, 0x30, URZ ;  /* 0x000000300d317890 */ /* 0x000fe4000fffe03f */
[----:B------:R-:W-:Y:S01]  /*142d0*/  UIADD3.X UR9, URZ, UR57, URZ, UP0, !UPT ;  /* 0x000000393f097290 */ /* 0x000fe200087fe43f */
[----:B------:R-:W-:Y:S01]  /*142e0*/  UMOV UR10, 0x0 ;  /* 0x00000000000a7882 */ /* 0x000fe20000000000 */
[----:B------:R-:W-:-:S07]  /*142f0*/  UMOV UR11, 0x10000000 ;  /* 0x10000000000b7882 */ /* 0x000fce0000000000 */
[----:B------:R3:W-:Y:S02]  /*14300*/  UTMALDG.3D [UR48], [UR8], desc[UR10] ;  /* 0x00000a30080075b4 */ /* 0x0007e40008011000 */
[----:B---3--:R-:W-:Y:S05]  /*14310*/  @!P2 BRA `(.L_x_247) ;  /* 0x000000000004a947 */ /* 0x008fea0003800000 */
[----:B------:R-:W-:Y:S01]  /*14320*/  BPT.TRAP 0x1 ;  /* 0x000000040000795c */ /* 0x000fe20000300000 */
.L_x_247:
[----:B--2---:R-:W2:Y:S02]  /*14330*/  LDC R3, c[0x0][0x800] ;  /* 0x00020000ff037b82 */ /* 0x004ea40000000800 */
[----:B--2---:R3:W-:Y:S02]  /*14340*/  SYNCS.ARRIVE.TRANS64.RED.A0TR RZ, [UR13+0x30], R3 ;  /* 0x00003003ffff79a7 */ /* 0x0047e4000830040d */
.L_x_246:
[----:B------:R-:W-:Y:S05]  /*14350*/  BSYNC B0 ;  /* 0x0000000000007941 */ /* 0x000fea0003800000 */
.L_x_245:
[----:B------:R-:W-:Y:S05]  /*14360*/  @!P2 BRA `(.L_x_248) ;  /* 0x000000000004a947 */ /* 0x000fea0003800000 */
[----:B------:R-:W-:Y:S01]  /*14370*/  BPT.TRAP 0x1 ;  /* 0x000000040000795c */ /* 0x000fe20000300000 */
.L_x_248:
[----:B------:R-:W-:-:S04]  /*14380*/  UIADD3 UR41, UR13, 0x30, URZ ;  /* 0x000000300d297890 */ /* 0x000fc8000fffe03f */
[----:B------:R-:W-:-:S09]  /*14390*/  UPRMT UR30, UR37, 0x654, UR41 ;  /* 0x00000654251e7896 */ /* 0x000fd20008000029 */
[----:B------:R-:W-:Y:S01]  /*143a0*/  SYNCS.ARRIVE.TRANS64.RED.A1T0 RZ, [UR30], RZ ;  /* 0x000000ffffff79a7 */ /* 0x000fe2000810041e */
[----:B------:R-:W-:Y:S05]  /*143b0*/  @!P2 BRA `(.L_x_249) ;  /* 0x000000000004a947 */ /* 0x000fea0003800000 */
[----:B------:R-:W-:Y:S01]  /*143c0*/  BPT.TRAP 0x1 ;  /* 0x000000040000795c */ /* 0x000fe20000300000 */
.L_x_249:
[----:B------:R-:W4:Y:S02]  /*143d0*/  SYNCS.PHASECHK.TRANS64.TRYWAIT P1, [UR13+0x58], R2 ;  /* 0x00005802ff0075a7 */ /* 0x000f24000802014d */
[----:B----4-:R-:W-:Y:S05]  /*143e0*/  @!P1 BRA `(.L_x_250) ;  /* 0x00000034000c9947 */ /* 0x010fea0003800000 */
.L_x_386:
[----:B------:R-:W-:Y:S04]  /*143f0*/  BSSY B0, `(.L_x_251) ;  /* 0x0000010000007945 */ /* 0x000fe80003800000 */
[----:B------:R-:W-:Y:S05]  /*14400*/  @!P0 BRA `(.L_x_252) ;  /* 0x0000000000388947 */ /* 0x000fea0003800000 */
[----:B------:R-:W-:Y:S01]  /*14410*/  UIADD3 UR16, UP0, UR56, 0x3f0, URZ ;  /* 0x000003f038107890 */ /* 0x000fe2000ff1e03f */
[----:B------:R-:W-:Y:S01]  /*14420*/  R2UR UR12, R10 ;  /* 0x000000000a0c72ca */ /* 0x000fe200000e0000 */
[----:B------:R-:W-:Y:S02]  /*14430*/  UIADD3 UR11, UR51, 0x80, URZ ;  /* 0x00000080330b7890 */ /* 0x000fe4000fffe03f */
[----:B------:R-:W-:Y:S02]  /*14440*/  UIADD3 UR8, UR13, 0x2200, URZ ;  /* 0x000022000d087890 */ /* 0x000fe4000fffe03f */
[----:B------:R-:W-:Y:S02]  /*14450*/  UIADD3 UR9, UR13, 0x38, URZ ;  /* 0x000000380d097890 */ /* 0x000fe4000fffe03f */
[----:B------:R-:W-:Y:S01]  /*14460*/  UIADD3.X UR17, URZ, UR57, URZ, UP0, !UPT ;  /* 0x000000393f117290 */ /* 0x000fe200087fe43f */
[----:B------:R-:W-:Y:S01]  /*14470*/  UMOV UR18, 0x0 ;  /* 0x0000000000127882 */ /* 0x000fe20000000000 */
[----:B------:R-:W-:Y:S01]  /*14480*/  UMOV UR19, 0x10000000 ;  /* 0x1000000000137882 */ /* 0x000fe20000000000 */
[----:B------:R-:W-:-:S06]  /*14490*/  UMOV UR10, UR50 ;  /* 0x00000032000a7c82 */ /* 0x000fcc0008000000 */
[----:B------:R4:W-:Y:S02]  /*144a0*/  UTMALDG.3D [UR8], [UR16], desc[UR18] ;  /* 0x00001208100075b4 */ /* 0x0009e40008011000 */
[----:B----4-:R-:W-:Y:S05]  /*144b0*/  @!P2 BRA `(.L_x_253) ;  /* 0x000000000004a947 */ /* 0x010fea0003800000 */
[----:B------:R-:W-:Y:S01]  /*144c0*/  BPT.TRAP 0x1 ;  /* 0x000000040000795c */ /* 0x000fe20000300000 */
.L_x_253:
[----:B--23--:R-:W2:Y:S02]  /*144d0*/  LDC R3, c[0x0][0x800] ;  /* 0x00020000ff037b82 */ /* 0x00cea40000000800 */
[----:B--2---:R4:W-:Y:S02]  /*144e0*/  SYNCS.ARRIVE.TRANS64.RED.A0TR RZ, [UR13+0x38], R3 ;  /* 0x00003803ffff79a7 */ /* 0x0049e4000830040d */
.L_x_252:
[----:B------:R-:W-:Y:S05]  /*144f0*/  BSYNC B0 ;  /* 0x0000000000007941 */ /* 0x000fea0003800000 */
.L_x_251:
[----:B------:R-:W-:Y:S05]  /*14500*/  @!P2 BRA `(.L_x_254) ;  /* 0x000000000004a947 */ /* 0x000fea0003800000 */
[----:B------:R-:W-:Y:S01]  /*14510*/  BPT.TRAP 0x1 ;  /* 0x000000040000795c */ /* 0x000fe20000300000 */
.L_x_254:
[----:B------:R-:W-:Y:S02]  /*14520*/  UIADD3 UR33, UR13, 0x38, URZ ;  /* 0x000000380d217890 */ /* 0x000fe4000fffe03f */
[----:B------:R-:W-:Y:S02]  /*14530*/  UIADD3 UR10, UR50, 0x20, URZ ;  /* 0x00000020320a7890 */ /* 0x000fe4000fffe03f */
[----:B------:R-:W-:-:S09]  /*14540*/  UPRMT UR29, UR37, 0x654, UR33 ;  /* 0x00000654251d7896 */ /* 0x000fd20008000021 */
[----:B------:R-:W-:Y:S01]  /*14550*/  SYNCS.ARRIVE.TRANS64.RED.A1T0 RZ, [UR29], RZ ;  /* 0x000000ffffff79a7 */ /* 0x000fe2000810041d */
[----:B------:R-:W-:Y:S05]  /*14560*/  @!P2 BRA `(.L_x_255) ;  /* 0x000000000004a947 */ /* 0x000fea0003800000 */
[----:B------:R-:W-:Y:S01]  /*14570*/  BPT.TRAP 0x1 ;  /* 0x000000040000795c */ /* 0x000fe20000300000 */
.L_x_255:
[----:B------:R-:W5:Y:S02]  /*14580*/  SYNCS.PHASECHK.TRANS64.TRYWAIT P1, [UR13+0x60], R2 ;  /* 0x00006002ff0075a7 */ /* 0x000f64000802014d */
[----:B-----5:R-:W-:Y:S05]  /*14590*/  @!P1 BRA `(.L_x_256) ;  /* 0x0000003000b89947 */ /* 0x020fea0003800000 */
.L_x_387:
        /* <DEDUP_REMOVED lines=8> */
[----:B------:R-:W-:Y:S01]  /*14620*/  UMOV UR19, 0x10000000 ;  /* 0x1000000000137882 */ /* 0x000fe20000000000 */
[----:B------:R-:W-:-:S06]  /*14630*/  UMOV UR11, UR51 ;  /* 0x00000033000b7c82 */ /* 0x000fcc0008000000 */
[----:B------:R1:W-:Y:S02]  /*14640*/  UTMALDG.3D [UR8], [UR16], desc[UR18] ;  /* 0x00001208100075b4 */ /* 0x0003e40008011000 */
[----:B-1----:R-:W-:Y:S05]  /*14650*/  @!P2 BRA `(.L_x_259) ;  /* 0x000000000004a947 */ /* 0x002fea0003800000 */
[----:B------:R-:W-:Y:S01]  /*14660*/  BPT.TRAP 0x1 ;  /* 0x000000040000795c */ /* 0x000fe20000300000 */
.L_x_259:
[----:B--234-:R-:W1:Y:S02]  /*14670*/  LDC R3, c[0x0][0x800] ;  /* 0x00020000ff037b82 */ /* 0x01ce640000000800 */
[----:B-1----:R1:W-:Y:S02]  /*14680*/  SYNCS.ARRIVE.TRANS64.RED.A0TR RZ, [UR13+0x40], R3 ;  /* 0x00004003ffff79a7 */ /* 0x0023e4000830040d */
.L_x_258:
[----:B------:R-:W-:Y:S05]  /*14690*/  BSYNC B0 ;  /* 0x0000000000007941 */ /* 0x000fea0003800000 */
.L_x_257:
[----:B------:R-:W-:Y:S05]  /*146a0*/  @!P2 BRA `(.L_x_260) ;  /* 0x000000000004a947 */ /* 0x000fea0003800000 */
[----:B------:R-:W-:Y:S01]  /*146b0*/  BPT.TRAP 0x1 ;  /* 0x000000040000795c */ /* 0x000fe20000300000 */
.L_x_260:
[----:B------:R-:W-:-:S04]  /*146c0*/  UIADD3 UR25, UR13, 0x40, URZ ;  /* 0x000000400d197890 */ /* 0x000fc8000fffe03f */
[----:B------:R-:W-:-:S09]  /*146d0*/  UPRMT UR22, UR37, 0x654, UR25 ;  /* 0x0000065425167896 */ /* 0x000fd20008000019 */
[----:B------:R-:W-:Y:S01]  /*146e0*/  SYNCS.ARRIVE.TRANS64.RED.A1T0 RZ, [UR22], RZ ;  /* 0x000000ffffff79a7 */ /* 0x000fe20008100416 */
[----:B------:R-:W-:Y:S05]  /*146f0*/  @!P2 BRA `(.L_x_261) ;  /* 0x000000000004a947 */ /* 0x000fea0003800000 */
[----:B------:R-:W-:Y:S01]  /*14700*/  BPT.TRAP 0x1 ;  /* 0x000000040000795c */ /* 0x000fe20000300000 */
.L_x_261:
[----:B------:R-:W5:Y:S02]  /*14710*/  SYNCS.PHASECHK.TRANS64.TRYWAIT P1, [UR13+0x68], R2 ;  /* 0x00006802ff0075a7 */ /* 0x000f64000802014d */
[----:B-----5:R-:W-:Y:S05]  /*14720*/  @!P1 BRA `(.L_x_262) ;  /* 0x00000030006c9947 */ /* 0x020fea0003800000 */
.L_x_388:
        /* <DEDUP_REMOVED lines=9> */
[----:B------:R-:W-:-:S07]  /*147c0*/  UMOV UR19, 0x10000000 ;  /* 0x1000000000137882 */ /* 0x000fce0000000000 */
[----:B------:R1:W-:Y:S02]  /*147d0*/  UTMALDG.3D [UR8], [UR16], desc[UR18] ;  /* 0x00001208100075b4 */ /* 0x0003e40008011000 */
[----:B-1----:R-:W-:Y:S05]  /*147e0*/  @!P2 BRA `(.L_x_265) ;  /* 0x000000000004a947 */ /* 0x002fea0003800000 */
[----:B------:R-:W-:Y:S01]  /*147f0*/  BPT.TRAP 0x1 ;  /* 0x000000040000795c */ /* 0x000fe20000300000 */
.L_x_265:
[----:B--234-:R-:W1:Y:S02]  /*14800*/  LDC R3, c[0x0][0x800] ;  /* 0x00020000ff037b82 */ /* 0x01ce640000000800 */
[----:B-1----:R1:W-:Y:S02]  /*14810*/  SYNCS.ARRIVE.TRANS64.RED.A0TR RZ, [UR13+0x48], R3 ;  /* 0x00004803ffff79a7 */ /* 0x0023e4000830040d */
.L_x_264:
[----:B------:R-:W-:Y:S05]  /*14820*/  BSYNC B0 ;  /* 0x0000000000007941 */ /* 0x000fea0003800000 */
.L_x_263:
[----:B------:R-:W-:Y:S05]  /*14830*/  @!P2 BRA `(.L_x_266) ;  /* 0x000000000004a947 */ /* 0x000fea0003800000 */
[----:B------:R-:W-:Y:S01]  /*14840*/  BPT.TRAP 0x1 ;  /* 0x000000040000795c */ /* 0x000fe20000300000 */
.L_x_266:
[----:B------:R-:W-:Y:S02]  /*14850*/  UIADD3 UR17, UR13, 0x48, URZ ;  /* 0x000000480d117890 */ /* 0x000fe4000fffe03f */
[----:B------:R-:W-:Y:S02]  /*14860*/  UIADD3 UR42, UR50, 0x40, URZ ;  /* 0x00000040322a7890 */ /* 0x000fe4000fffe03f */
[----:B------:R-:W-:-:S09]  /*14870*/  UPRMT UR23, UR37, 0x654, UR17 ;  /* 0x0000065425177896 */ /* 0x000fd20008000011 */
[----:B------:R-:W-:Y:S01]  /*14880*/  SYNCS.ARRIVE.TRANS64.RED.A1T0 RZ, [UR23], RZ ;  /* 0x000000ffffff79a7 */ /* 0x000fe20008100417 */
[----:B------:R-:W-:Y:S05]  /*14890*/  @!P2 BRA `(.L_x_267) ;  /* 0x000000000004a947 */ /* 0x000fea0003800000 */
[----:B------:R-:W-:Y:S01]  /*148a0*/  BPT.TRAP 0x1 ;  /* 0x000000040000795c */ /* 0x000fe20000300000 */
.L_x_267:
[----:B-1234-:R-:W-:-:S04]  /*148b0*/  SHF.L.U32 R3, RZ, 0x1f, RZ ;  /* 0x0000001fff037819 */ /* 0x01efc800000006ff */
[----:B------:R-:W1:Y:S02]  /*148c0*/  SYNCS.PHASECHK.TRANS64.TRYWAIT P1, [UR13+0x50], R3 ;  /* 0x00005003ff0075a7 */ /* 0x000e64000802014d */
[----:B-1----:R-:W-:Y:S05]  /*148d0*/  @!P1 BRA `(.L_x_268) ;  /* 0x0000003000189947 */ /* 0x002fea0003800000 */
.L_x_389:
[----:B------:R-:W-:Y:S04]  /*148e0*/  BSSY B0, `(.L_x_269) ;  /* 0x000000e000007945 */ /* 0x000fe80003800000 */
[----:B------:R-:W-:Y:S05]  /*148f0*/  @!P0 BRA `(.L_x_270) ;  /* 0x0000000000308947 */ /* 0x000fea0003800000 */
[----:B------:R-:W-:Y:S01]  /*14900*/  R2UR UR44, R10 ;  /* 0x000000000a2c72ca */ /* 0x000fe200000e0000 */
[----:B------:R-:W-:Y:S02]  /*14910*/  UIADD3 UR8, UP0, UR56, 0x3f0, URZ ;  /* 0x000003f038087890 */ /* 0x000fe4000ff1e03f */
[----:B------:R-:W-:Y:S02]  /*14920*/  UIADD3 UR40, UR13, 0x200, URZ ;  /* 0x000002000d287890 */ /* 0x000fe4000fffe03f */
[----:B------:R-:W-:Y:S01]  /*14930*/  UIADD3.X UR9, URZ, UR57, URZ, UP0, !UPT ;  /* 0x000000393f097290 */ /* 0x000fe200087fe43f */
[----:B------:R-:W-:Y:S01]  /*14940*/  UMOV UR10, 0x0 ;  /* 0x00000000000a7882 */ /* 0x000fe20000000000 */
[----:B------:R-:W-:Y:S01]  /*14950*/  UMOV UR11, 0x10000000 ;  /* 0x10000000000b7882 */ /* 0x000fe20000000000 */
[----:B------:R-:W-:-:S06]  /*14960*/  UMOV UR43, UR51 ;  /* 0x00000033002b7c82 */ /* 0x000fcc0008000000 */
[----:B------:R2:W-:Y:S02]  /*14970*/  UTMALDG.3D [UR40], [UR8], desc[UR10] ;  /* 0x00000a28080075b4 */ /* 0x0005e40008011000 */
[----:B--2---:R-:W-:Y:S05]  /*14980*/  @!P2 BRA `(.L_x_271) ;  /* 0x000000000004a947 */ /* 0x004fea0003800000 */
[----:B------:R-:W-:Y:S01]  /*14990*/  BPT.TRAP 0x1 ;  /* 0x000000040000795c */ /* 0x000fe20000300000 */
.L_x_271:
[----:B-1----:R-:W1:Y:S02]  /*149a0*/  LDC R4, c[0x0][0x800] ;  /* 0x00020000ff047b82 */ /* 0x002e640000000800 */
[----:B-1----:R2:W-:Y:S02]  /*149b0*/  SYNCS.ARRIVE.TRANS64.RED.A0TR RZ, [UR13+0x30], R4 ;  /* 0x00003004ffff79a7 */ /* 0x0025e4000830040d */
.L_x_270:
[----:B------:R-:W-:Y:S05]  /*149c0*/  BSYNC B0 ;  /* 0x0000000000007941 */ /* 0x000fea0003800000 */
.L_x_269:
[----:B------:R-:W-:Y:S05]  /*149d0*/  @!P2 BRA `(.L_x_272) ;  /* 0x000000000004a947 */ /* 0x000fea0003800000 */
[----:B------:R-:W-:Y:S01]  /*149e0*/  BPT.TRAP 0x1 ;  /* 0x000000040000795c */ /* 0x000fe20000300000 */
.L_x_272:
[----:B------:R-:W-:Y:S01]  /*149f0*/  SYNCS.ARRIVE.TRANS64.RED.A1T0 RZ, [UR30], RZ ;  /* 0x000000ffffff79a7 */ /* 0x000fe2000810041e */
[----:B------:R-:W-:Y:S05]  /*14a00*/  @!P2 BRA `(.L_x_273) ;  /* 0x000000000004a947 */ /* 0x000fea0003800000 */
[----:B------:R-:W-:Y:S01]  /*14a10*/  BPT.TRAP 0x1 ;  /* 0x000000040000795c */ /* 0x000fe20000300000 */
.L_x_273:
[----:B------:R-:W3:Y:S02]  /*14a20*/  SYNCS.PHASECHK.TRANS64.TRYWAIT P1, [UR13+0x58], R3 ;  /* 0x00005803ff0075a7 */ /* 0x000ee4000802014d */
[----:B---3--:R-:W-:Y:S05]  /*14a30*/  @!P1 BRA `(.L_x_274) ;  /* 0x0000002c00d89947 */ /* 0x008fea0003800000 */
.L_x_390:
        /* <DEDUP_REMOVED lines=11> */
[----:B---3--:R-:W-:Y:S05]  /*14af0*/  @!P2 BRA `(.L_x_277) ;  /* 0x000000000004a947 */ /* 0x008fea0003800000 */
[----:B------:R-:W-:Y:S01]  /*14b00*/  BPT.TRAP 0x1 ;  /* 0x000000040000795c */ /* 0x000fe20000300000 */
.L_x_277:
[----:B-12---:R-:W1:Y:S02]  /*14b10*/  LDC R4, c[0x0][0x800] ;  /* 0x00020000ff047b82 */ /* 0x006e640000000800 */
[----:B-1----:R3:W-:Y:S02]  /*14b20*/  SYNCS.ARRIVE.TRANS64.RED.A0TR RZ, [UR13+0x38], R4 ;  /* 0x00003804ffff79a7 */ /* 0x0027e4000830040d */
.L_x_276:
[----:B------:R-:W-:Y:S05]  /*14b30*/  BSYNC B0 ;  /* 0x0000000000007941 */ /* 0x000fea0003800000 */
.L_x_275:
[----:B------:R-:W-:Y:S05]  /*14b40*/  @!P2 BRA `(.L_x_278) ;  /* 0x000000000004a947 */ /* 0x000fea0003800000 */
[----:B------:R-:W-:Y:S01]  /*14b50*/  BPT.TRAP 0x1 ;  /* 0x000000040000795c */ /* 0x000fe20000300000 */
.L_x_278:
[----:B------:R-:W-:Y:S01]  /*14b60*/  SYNCS.ARRIVE.TRANS64.RED.A1T0 RZ, [UR29], RZ ;  /* 0x000000ffffff79a7 */ /* 0x000fe2000810041d */
[----:B------:R-:W-:Y:S01]  /*14b70*/  UIADD3 UR26, UR50, 0x60, URZ ;  /* 0x00000060321a7890 */ /* 0x000fe2000fffe03f */
[----:B------:R-:W-:Y:S11]  /*14b80*/  @!P2 BRA `(.L_x_279) ;  /* 0x000000000004a947 */ /* 0x000ff60003800000 */
[----:B------:R-:W-:Y:S01]  /*14b90*/  BPT.TRAP 0x1 ;  /* 0x000000040000795c */ /* 0x000fe20000300000 */
.L_x_279:
[----:B------:R-:W4:Y:S02]  /*14ba0*/  SYNCS.PHASECHK.TRANS64.TRYWAIT P1, [UR13+0x60], R3 ;  /* 0x00006003ff0075a7 */ /* 0x000f24000802014d */
[----:B----4-:R-:W-:Y:S05]  /*14bb0*/  @!P1 BRA `(.L_x_280) ;  /* 0x0000002c00909947 */ /* 0x010fea0003800000 */
.L_x_391:
        /* <DEDUP_REMOVED lines=12> */
.L_x_283:
[----:B-123--:R-:W1:Y:S02]  /*14c80*/  LDC R4, c[0x0][0x800] ;  /* 0x00020000ff047b82 */ /* 0x00ee640000000800 */
[----:B-1----:R4:W-:Y:S02]  /*14c90*/  SYNCS.ARRIVE.TRANS64.RED.A0TR RZ, [UR13+0x40], R4 ;  /* 0x00004004ffff79a7 */ /* 0x0029e4000830040d */
.L_x_282:
[----:B------:R-:W-:Y:S05]  /*14ca0*/  BSYNC B0 ;  /* 0x0000000000007941 */ /* 0x000fea0003800000 */
.L_x_281:
[----:B------:R-:W-:Y:S05]  /*14cb0*/  @!P2 BRA `(.L_x_284) ;  /* 0x000000000004a947 */ /* 0x000fea0003800000 */
[----:B------:R-:W-:Y:S01]  /*14cc0*/  BPT.TRAP 0x1 ;  /* 0x000000040000795c */ /* 0x000fe20000300000 */
.L_x_284:
[----:B------:R-:W-:Y:S01]  /*14cd0*/  SYNCS.ARRIVE.TRANS64.RED.A1T0 RZ, [UR22], RZ ;  /* 0x000000ffffff79a7 */ /* 0x000fe20008100416 */
[----:B------:R-:W-:Y:S05]  /*14ce0*/  @!P2 BRA `(.L_x_285) ;  /* 0x000000000004a947 */ /* 0x000fea0003800000 */
[----:B------:R-:W-:Y:S01]  /*14cf0*/  BPT.TRAP 0x1 ;  /* 0x000000040000795c */ /* 0x000fe20000300000 */
.L_x_285:
[----:B------:R-:W5:Y:S02]  /*14d00*/  SYNCS.PHASECHK.TRANS64.TRYWAIT P1, [UR13+0x68], R3 ;  /* 0x00006803ff0075a7 */ /* 0x000f64000802014d */
[----:B-----5:R-:W-:Y:S05]  /*14d10*/  @!P1 BRA `(.L_x_286) ;  /* 0x0000002c00509947 */ /* 0x020fea0003800000 */
.L_x_392:
        /* <DEDUP_REMOVED lines=13> */
.L_x_289:
[----:B--234-:R-:W1:Y:S02]  /*14df0*/  LDC R4, c[0x0][0x800] ;  /* 0x00020000ff047b82 */ /* 0x01ce640000000800 */
[----:B-1----:R1:W-:Y:S02]  /*14e00*/  SYNCS.ARRIVE.TRANS64.RED.A0TR RZ, [UR13+0x48], R4 ;  /* 0x00004804ffff79a7 */ /* 0x0023e4000830040d */
.L_x_288:
[----:B------:R-:W-:Y:S05]  /*14e10*/  BSYNC B0 ;  /* 0x0000000000007941 */ /* 0x000fea0003800000 */
.L_x_287:
[----:B------:R-:W-:Y:S05]  /*14e20*/  @!P2 BRA `(.L_x_290) ;  /* 0x000000000004a947 */ /* 0x000fea0003800000 */
[----:B------:R-:W-:Y:S01]  /*14e30*/  BPT.TRAP 0x1 ;  /* 0x000000040000795c */ /* 0x000fe20000300000 */
.L_x_290:
[----:B------:R-:W-:Y:S01]  /*14e40*/  SYNCS.ARRIVE.TRANS64.RED.A1T0 RZ, [UR23], RZ ;  /* 0x000000ffffff79a7 */ /* 0x000fe20008100417 */
[----:B------:R-:W-:Y:S01]  /*14e50*/  UIADD3 UR10, UR50, 0x80, URZ ;  /* 0x00000080320a7890 */ /* 0x000fe2000fffe03f */
[----:B------:R-:W-:Y:S11]  /*14e60*/  @!P2 BRA `(.L_x_291) ;  /* 0x000000000004a947 */ /* 0x000ff60003800000 */
[----:B------:R-:W-:Y:S01]  /*14e70*/  BPT.TRAP 0x1 ;  /* 0x000000040000795c */ /* 0x000fe20000300000 */
.L_x_291:
[----:B------:R-:W5:Y:S02]  /*14e80*/  SYNCS.PHASECHK.TRANS64.TRYWAIT P1, [UR13+0x50], R2 ;  /* 0x00005002ff0075a7 */ /* 0x000f64000802014d */
[----:B-----5:R-:W-:Y:S05]  /*14e90*/  @!P1 BRA `(.L_x_292) ;  /* 0x0000002c00089947 */ /* 0x020fea0003800000 */
.L_x_393:
        /* <DEDUP_REMOVED lines=8> */
[----:B------:R-:W-:Y:S01]  /*14f20*/  UMOV UR9, UR41 ;  /* 0x0000002900097c82 */ /* 0x000fe20008000000 */
[----:B------:R-:W-:-:S05]  /*14f30*/  UMOV UR11, UR51 ;  /* 0x00000033000b7c82 */ /* 0x000fca0008000000 */
[----:B------:R1:W-:Y:S02]  /*14f40*/  UTMALDG.3D [UR8], [UR18], desc[UR26] ;  /* 0x00001a08120075b4 */ /* 0x0003e40008011000 */
[----:B-1----:R-:W-:Y:S05]  /*14f50*/  @!P2 BRA `(.L_x_295) ;  /* 0x000000000004a947 */ /* 0x002fea0003800000 */
[----:B------:R-:W-:Y:S01]  /*14f60*/  BPT.TRAP 0x1 ;  /* 0x000000040000795c */ /* 0x000fe20000300000 */
.L_x_295:
[----:B--234-:R-:W1:Y:S02]  /*14f70*/  LDC R4, c[0x0][0x800] ;  /* 0x00020000ff047b82 */ /* 0x01ce640000000800 */
[----:B-1----:R1:W-:Y:S02]  /*14f80*/  SYNCS.ARRIVE.TRANS64.RED.A0TR RZ, [UR13+0x30], R4 ;  /* 0x00003004ffff79a7 */ /* 0x0023e4000830040d */
.L_x_294:
[----:B------:R-:W-:Y:S05]  /*14f90*/  BSYNC B0 ;  /* 0x0000000000007941 */ /* 0x000fea0003800000 */
.L_x_293:
[----:B------:R-:W-:Y:S05]  /*14fa0*/  @!P2 BRA `(.L_x_296) ;  /* 0x000000000004a947 */ /* 0x000fea0003800000 */
[----:B------:R-:W-:Y:S01]  /*14fb0*/  BPT.TRAP 0x1 ;  /* 0x000000040000795c */ /* 0x000fe20000300000 */
.L_x_296:
[----:B------:R-:W-:Y:S01]  /*14fc0*/  SYNCS.ARRIVE.TRANS64.RED.A1T0 RZ, [UR30], RZ ;  /* 0x000000ffffff79a7 */ /* 0x000fe2000810041e */
[----:B------:R-:W-:Y:S05]  /*14fd0*/  @!P2 BRA `(.L_x_297) ;  /* 0x000000000004a947 */ /* 0x000fea0003800000 */
[----:B------:R-:W-:Y:S01]  /*14fe0*/  BPT.TRAP 0x1 ;  /* 0x000000040000795c */ /* 0x000fe20000300000 */
.L_x_297:
[----:B------:R-:W5:Y:S02]  /*14ff0*/  SYNCS.PHASECHK.TRANS64.TRYWAIT P1, [UR13+0x58], R2 ;  /* 0x00005802ff0075a7 */ /* 0x000f64000802014d */
[----:B-----5:R-:W-:Y:S05]  /*15000*/  @!P1 BRA `(.L_x_298) ;  /* 0x0000002800c49947 */ /* 0x020fea0003800000 */
.L_x_394:
        /* <DEDUP_REMOVED lines=13> */
.L_x_301:
[----:B--234-:R-:W1:Y:S02]  /*150e0*/  LDC R4, c[0x0][0x800] ;  /* 0x00020000ff047b82 */ /* 0x01ce640000000800 */
[----:B-1----:R1:W-:Y:S02]  /*150f0*/  SYNCS.ARRIVE.TRANS64.RED.A0TR RZ, [UR13+0x38], R4 ;  /* 0x00003804ffff79a7 */ /* 0x0023e4000830040d */
.L_x_300:
[----:B------:R-:W-:Y:S05]  /*15100*/  BSYNC B0 ;  /* 0x0000000000007941 */ /* 0x000fea0003800000 */
.L_x_299:
[----:B------:R-:W-:Y:S05]  /*15110*/  @!P2 BRA `(.L_x_302) ;  /* 0x000000000004a947 */ /* 0x000fea0003800000 */
[----:B------:R-:W-:Y:S01]  /*15120*/  BPT.TRAP 0x1 ;  /* 0x000000040000795c */ /* 0x000fe20000300000 */
.L_x_302:
[----:B------:R-:W-:Y:S01]  /*15130*/  SYNCS.ARRIVE.TRANS64.RED.A1T0 RZ, [UR29], RZ ;  /* 0x000000ffffff79a7 */ /* 0x000fe2000810041d */
[----:B------:R-:W-:Y:S01]  /*15140*/  UIADD3 UR10, UR50, 0xa0, URZ ;  /* 0x000000a0320a7890 */ /* 0x000fe2000fffe03f */
[----:B------:R-:W-:Y:S11]  /*15150*/  @!P2 BRA `(.L_x_303) ;  /* 0x000000000004a947 */ /* 0x000ff60003800000 */
[----:B------:R-:W-:Y:S01]  /*15160*/  BPT.TRAP 0x1 ;  /* 0x000000040000795c */ /* 0x000fe20000300000 */
.L_x_303:
[----:B------:R-:W5:Y:S02]  /*15170*/  SYNCS.PHASECHK.TRANS64.TRYWAIT P1, [UR13+0x60], R2 ;  /* 0x00006002ff0075a7 */ /* 0x000f64000802014d */
[----:B-----5:R-:W-:Y:S05]  /*15180*/  @!P1 BRA `(.L_x_304) ;  /* 0x00000028007c9947 */ /* 0x020fea0003800000 */
.L_x_395:
        /* <DEDUP_REMOVED lines=13> */
.L_x_307:
[----:B--234-:R-:W1:Y:S02]  /*15260*/  LDC R4, c[0x0][0x800] ;  /* 0x00020000ff047b82 */ /* 0x01ce640000000800 */
[----:B-1----:R1:W-:Y:S02]  /*15270*/  SYNCS.ARRIVE.TRANS64.RED.A0TR RZ, [UR13+0x40], R4 ;  /* 0x00004004ffff79a7 */ /* 0x0023e4000830040d */
.L_x_306:
[----:B------:R-:W-:Y:S05]  /*15280*/  BSYNC B0 ;  /* 0x0000000000007941 */ /* 0x000fea0003800000 */
.L_x_305:
[----:B------:R-:W-:Y:S05]  /*15290*/  @!P2 BRA `(.L_x_308) ;  /* 0x000000000004a947 */ /* 0x000fea0003800000 */
[----:B------:R-:W-:Y:S01]  /*152a0*/  BPT.TRAP 0x1 ;  /* 0x000000040000795c */ /* 0x000fe20000300000 */
.L_x_308:
[----:B------:R-:W-:Y:S01]  /*152b0*/  SYNCS.ARRIVE.TRANS64.RED.A1T0 RZ, [UR22], RZ ;  /* 0x000000ffffff79a7 */ /* 0x000fe20008100416 */
[----:B------:R-:W-:Y:S05]  /*152c0*/  @!P2 BRA `(.L_x_309) ;  /* 0x000000000004a947 */ /* 0x000fea0003800000 */
[----:B------:R-:W-:Y:S01]  /*152d0*/  BPT.TRAP 0x1 ;  /* 0x000000040000795c */ /* 0x000fe20000300000 */
.L_x_309:
[----:B------:R-:W5:Y:S02]  /*152e0*/  SYNCS.PHASECHK.TRANS64.TRYWAIT P1, [UR13+0x68], R2 ;  /* 0x00006802ff0075a7 */ /* 0x000f64000802014d */
[----:B-----5:R-:W-:Y:S05]  /*152f0*/  @!P1 BRA `(.L_x_310) ;  /* 0x0000002800389947 */ /* 0x020fea0003800000 */
.L_x_396:
        /* <DEDUP_REMOVED lines=13> */
.L_x_313:
[----:B------:R-:W1:Y:S02]  /*153d0*/  LDC R2, c[0x0][0x800] ;  /* 0x00020000ff027b82 */ /* 0x000e640000000800 */
[----:B-1----:R1:W-:Y:S02]  /*153e0*/  SYNCS.ARRIVE.TRANS64.RED.A0TR RZ, [UR13+0x48], R2 ;  /* 0x00004802ffff79a7 */ /* 0x0023e4000830040d */
.L_x_312:
[----:B------:R-:W-:Y:S05]  /*153f0*/  BSYNC B0 ;  /* 0x0000000000007941 */ /* 0x000fea0003800000 */
.L_x_311:
[----:B------:R-:W-:Y:S05]  /*15400*/  @!P2 BRA `(.L_x_314) ;  /* 0x000000000004a947 */ /* 0x000fea0003800000 */
[----:B------:R-:W-:Y:S01]  /*15410*/  BPT.TRAP 0x1 ;  /* 0x000000040000795c */ /* 0x000fe20000300000 */
.L_x_314:
[----:B------:R-:W-:Y:S01]  /*15420*/  SYNCS.ARRIVE.TRANS64.RED.A1T0 RZ, [UR23], RZ ;  /* 0x000000ffffff79a7 */ /* 0x000fe20008100417 */
[----:B------:R-:W-:Y:S01]  /*15430*/  UIADD3 UR10, UR50, 0xc0, URZ ;  /* 0x000000c0320a7890 */ /* 0x000fe2000fffe03f */
[----:B------:R-:W-:Y:S11]  /*15440*/  @!P2 BRA `(.L_x_315) ;  /* 0x000000000004a947 */ /* 0x000ff60003800000 */
[----:B------:R-:W-:Y:S01]  /*15450*/  BPT.TRAP 0x1 ;  /* 0x000000040000795c */ /* 0x000fe20000300000 */
.L_x_315:
[----:B------:R-:W5:Y:S02]  /*15460*/  SYNCS.PHASECHK.TRANS64.TRYWAIT P1, [UR13+0x50], R3 ;  /* 0x00005003ff0075a7 */ /* 0x000f64000802014d */
[----:B-----5:R-:W-:Y:S05]  /*15470*/  @!P1 BRA `(.L_x_316) ;  /* 0x0000002400f09947 */ /* 0x020fea0003800000 */
.L_x_397:
        /* <DEDUP_REMOVED lines=13> */
.L_x_319:
[----:B------:R-:W1:Y:S02]  /*15550*/  LDC R2, c[0x0][0x800] ;  /* 0x00020000ff027b82 */ /* 0x000e640000000800 */
[----:B-1----:R1:W-:Y:S02]  /*15560*/  SYNCS.ARRIVE.TRANS64.RED.A0TR RZ, [UR13+0x30], R2 ;  /* 0x00003002ffff79a7 */ /* 0x0023e4000830040d */
.L_x_318:
[----:B------:R-:W-:Y:S05]  /*15570*/  BSYNC B0 ;  /* 0x0000000000007941 */ /* 0x000fea0003800000 */
.L_x_317:
[----:B------:R-:W-:Y:S05]  /*15580*/  @!P2 BRA `(.L_x_320) ;  /* 0x000000000004a947 */ /* 0x000fea0003800000 */
[----:B------:R-:W-:Y:S01]  /*15590*/  BPT.TRAP 0x1 ;  /* 0x000000040000795c */ /* 0x000fe20000300000 */
.L_x_320:
[----:B------:R-:W-:Y:S01]  /*155a0*/  SYNCS.ARRIVE.TRANS64.RED.A1T0 RZ, [UR30], RZ ;  /* 0x000000ffffff79a7 */ /* 0x000fe2000810041e */
[----:B------:R-:W-:Y:S05]  /*155b0*/  @!P2 BRA `(.L_x_321) ;  /* 0x000000000004a947 */ /* 0x000fea0003800000 */
[----:B------:R-:W-:Y:S01]  /*155c0*/  BPT.TRAP 0x1 ;  /* 0x000000040000795c */ /* 0x000fe20000300000 */
.L_x_321:
[----:B------:R-:W5:Y:S02]  /*155d0*/  SYNCS.PHASECHK.TRANS64.TRYWAIT P1, [UR13+0x58], R3 ;  /* 0x00005803ff0075a7 */ /* 0x000f64000802014d */
[----:B-----5:R-:W-:Y:S05]  /*155e0*/  @!P1 BRA `(.L_x_322) ;  /* 0x0000002400ac9947 */ /* 0x020fea0003800000 */
.L_x_398:
        /* <DEDUP_REMOVED lines=13> */
.L_x_325:
[----:B------:R-:W1:Y:S02]  /*156c0*/  LDC R2, c[0x0][0x800] ;  /* 0x00020000ff027b82 */ /* 0x000e640000000800 */
[----:B-1----:R1:W-:Y:S02]  /*156d0*/  SYNCS.ARRIVE.TRANS64.RED.A0TR RZ, [UR13+0x38], R2 ;  /* 0x00003802ffff79a7 */ /* 0x0023e4000830040d */
.L_x_324:
[----:B------:R-:W-:Y:S05]  /*156e0*/  BSYNC B0 ;  /* 0x0000000000007941 */ /* 0x000fea0003800000 */
.L_x_323:
[----:B------:R-:W-:Y:S05]  /*156f0*/  @!P2 BRA `(.L_x_326) ;  /* 0x000000000004a947 */ /* 0x000fea0003800000 */
[----:B------:R-:W-:Y:S01]  /*15700*/  BPT.TRAP 0x1 ;  /* 0x000000040000795c */ /* 0x000fe20000300000 */
.L_x_326:
[----:B------:R-:W-:Y:S01]  /*15710*/  SYNCS.ARRIVE.TRANS64.RED.A1T0 RZ, [UR29], RZ ;  /* 0x000000ffffff79a7 */ /* 0x000fe2000810041d */
[----:B------:R-:W-:Y:S01]  /*15720*/  UIADD3 UR10, UR50, 0xe0, URZ ;  /* 0x000000e0320a7890 */ /* 0x000fe2000fffe03f */
[----:B------:R-:W-:Y:S11]  /*15730*/  @!P2 BRA `(.L_x_327) ;  /* 0x000000000004a947 */ /* 0x000ff60003800000 */
[----:B------:R-:W-:Y:S01]  /*15740*/  BPT.TRAP 0x1 ;  /* 0x000000040000795c */ /* 0x000fe20000300000 */
.L_x_327:
[----:B------:R-:W5:Y:S02]  /*15750*/  SYNCS.PHASECHK.TRANS64.TRYWAIT P1, [UR13+0x60], R3 ;  /* 0x00006003ff0075a7 */ /* 0x000f64000802014d */
[----:B-----5:R-:W-:Y:S05]  /*15760*/  @!P1 BRA `(.L_x_328) ;  /* 0x0000002400649947 */ /* 0x020fea0003800000 */
.L_x_399:
        /* <DEDUP_REMOVED lines=13> */
.L_x_331:
[----:B------:R-:W1:Y:S02]  /*15840*/  LDC R2, c[0x0][0x800] ;  /* 0x00020000ff027b82 */ /* 0x000e640000000800 */
[----:B-1----:R1:W-:Y:S02]  /*15850*/  SYNCS.ARRIVE.TRANS64.RED.A0TR RZ, [UR13+0x40], R2 ;  /* 0x00004002ffff79a7 */ /* 0x0023e4000830040d */
.L_x_330:
[----:B------:R-:W-:Y:S05]  /*15860*/  BSYNC B0 ;  /* 0x0000000000007941 */ /* 0x000fea0003800000 */
.L_x_329:
[----:B------:R-:W-:Y:S05]  /*15870*/  @!P2 BRA `(.L_x_332) ;  /* 0x000000000004a947 */ /* 0x000fea0003800000 */
[----:B------:R-:W-:Y:S01]  /*15880*/  BPT.TRAP 0x1 ;  /* 0x000000040000795c */ /* 0x000fe20000300000 */
.L_x_332:
[----:B------:R-:W-:Y:S01]  /*15890*/  SYNCS.ARRIVE.TRANS64.RED.A1T0 RZ, [UR22], RZ ;  /* 0x000000ffffff79a7 */ /* 0x000fe20008100416 */
[----:B------:R-:W-:Y:S05]  /*158a0*/  @!P2 BRA `(.L_x_333) ;  /* 0x000000000004a947 */ /* 0x000fea0003800000 */
[----:B------:R-:W-:Y:S01]  /*158b0*/  BPT.TRAP 0x1 ;  /* 0x000000040000795c */ /* 0x000fe20000300000 */
.L_x_333:
[----:B------:R-:W5:Y:S02]  /*158c0*/  SYNCS.PHASECHK.TRANS64.TRYWAIT P1, [UR13+0x68], R3 ;  /* 0x00006803ff0075a7 */ /* 0x000f64000802014d */
[----:B-----5:R-:W-:Y:S05]  /*158d0*/  @!P1 BRA `(.L_x_334) ;  /* 0x0000002400209947 */ /* 0x020fea0003800000 */
.L_x_400:
        /* <DEDUP_REMOVED lines=13> */
.L_x_337:
[----:B------:R-:W1:Y:S02]  /*159b0*/  LDC R2, c[0x0][0x800] ;  /* 0x00020000ff027b82 */ /* 0x000e640000000800 */
[----:B-1----:R1:W-:Y:S02]  /*159c0*/  SYNCS.ARRIVE.TRANS64.RED.A0TR RZ, [UR13+0x48], R2 ;  /* 0x00004802ffff79a7 */ /* 0x0023e4000830040d */
.L_x_336:
[----:B------:R-:W-:Y:S05]  /*159d0*/  BSYNC B0 ;  /* 0x0000000000007941 */ /* 0x000fea0003800000 */
.L_x_335:
[----:B------:R-:W-:Y:S05]  /*159e0*/  @!P2 BRA `(.L_x_338) ;  /* 0x000000000004a947 */ /* 0x000fea0003800000 */
[----:B------:R-:W-:Y:S01]  /*159f0*/  BPT.TRAP 0x1 ;  /* 0x000000040000795c */ /* 0x000fe20000300000 */
.L_x_338:
[----:B------:R-:W5:Y:S01]  /*15a00*/  LDL.LU R13, [R1+0x204] ;  /* 0x00020400010d7983 */ /* 0x000f620000300800 */
[----:B------:R-:W-:Y:S03]  /*15a10*/  SYNCS.ARRIVE.TRANS64.RED.A1T0 RZ, [UR23], RZ ;  /* 0x000000ffffff79a7 */ /* 0x000fe60008100417 */
[----:B------:R-:W5:Y:S01]  /*15a20*/  LDL.LU R12, [R1+0x200] ;  /* 0x00020000010c7983 */ /* 0x000f620000300800 */
[----:B-1234-:R-:W-:Y:S01]  /*15a30*/  PRMT R4, RZ, 0x7610, R4 ;  /* 0x00007610ff047816 */ /* 0x01efe20000000004 */
[----:B------:R-:W-:Y:S01]  /*15a40*/  IMAD.MOV.U32 R2, RZ, RZ, -0x1 ;  /* 0xffffffffff027424 */ /* 0x000fe200078e00ff */
[----:B------:R-:W-:Y:S02]  /*15a50*/  MOV R3, 0xffffffff ;  /* 0xffffffff00037802 */ /* 0x000fe40000000f00 */
[----:B------:R-:W-:Y:S02]  /*15a60*/  MOV R10, 0xffffffff ;  /* 0xffffffff000a7802 */ /* 0x000fe40000000f00 */
[----:B-----5:R-:W-:-:S04]  /*15a70*/  IADD3 R12, P0, R12, UR46, RZ ;  /* 0x0000002e0c0c7c10 */ /* 0x020fc8000ff1e0ff */
[----:B------:R-:W-:Y:S01]  /*15a80*/  IADD3.X R13, R13, UR39, RZ, P0, !PT ;  /* 0x000000270d0d7c10 */ /* 0x000fe200087fe4ff */
[----:B------:R1:W-:Y:S01]  /*15a90*/  STL [R1+0x200], R12 ;  /* 0x0002000c01007387 */ /* 0x0003e20000100800 */
[----:B------:R-:W-:-:S03]  /*15aa0*/  ISETP.GE.U32.AND P0, PT, R12, UR4, PT ;  /* 0x000000040c007c0c */ /* 0x000fc6000bf06070 */
[----:B------:R1:W-:Y:S01]  /*15ab0*/  STL [R1+0x204], R13 ;  /* 0x0002040d01007387 */ /* 0x0003e20000100800 */
[----:B------:R-:W-:-:S13]  /*15ac0*/  ISETP.GE.U32.AND.EX P0, PT, R13, UR5, PT, P0 ;  /* 0x000000050d007c0c */ /* 0x000fda000bf06100 */
[----:B-1----:R-:W-:Y:S05]  /*15ad0*/  @P0 BRA `(.L_x_339) ;  /* 0x0000000400540947 */ /* 0x002fea0003800000 */
[----:B------:R-:W1:Y:S01]  /*15ae0*/  S2R R7, SR_CTAID.X ;  /* 0x0000000000077919 */ /* 0x000e620000002500 */
[----:B------:R-:W2:Y:S01]  /*15af0*/  LDC R15, c[0x0][0x904] ;  /* 0x00024100ff0f7b82 */ /* 0x000ea20000000800 */
[----:B------:R-:W-:Y:S01]  /*15b00*/  ULDC UR8, c[0x0][0x150] ;  /* 0x0000540000087ab9 */ /* 0x000fe20000000800 */
[----:B------:R-:W3:Y:S06]  /*15b10*/  S2R R2, SR_CTAID.Y ;  /* 0x0000000000027919 */ /* 0x000eec0000002600 */
[----:B------:R-:W4:Y:S08]  /*15b20*/  LDC R4, c[0x0][0x144] ;  /* 0x00005100ff047b82 */ /* 0x000f300000000800 */
[----:B------:R-:W5:Y:S08]  /*15b30*/  LDC R11, c[0x0][0x148] ;  /* 0x00005200ff0b7b82 */ /* 0x000f700000000800 */
[----:B------:R-:W4:Y:S01]  /*15b40*/  LDC.64 R8, c[0x0][0x8d0] ;  /* 0x00023400ff087b82 */ /* 0x000f220000000a00 */
[----:B--2---:R-:W-:-:S02]  /*15b50*/  ISETP.NE.AND P2, PT, R15, 0x1, PT ;  /* 0x000000010f00780c */ /* 0x004fc40003f45270 */
[----:B-1----:R-:W-:Y:S02]  /*15b60*/  I2FP.F32.U32 R3, R7 ;  /* 0x0000000700037245 */ /* 0x002fe40000201000 */
[----:B---3--:R-:W-:-:S03]  /*15b70*/  I2FP.F32.U32 R5, R2 ;  /* 0x0000000200057245 */ /* 0x008fc60000201000 */
[----:B------:R-:W-:Y:S01]  /*15b80*/  FMUL R3, R3, UR8 ;  /* 0x0000000803037c20 */ /* 0x000fe20008400000 */
[----:B------:R-:W-:Y:S02]  /*15b90*/  ULDC UR8, c[0x0][0x154] ;  /* 0x0000550000087ab9 */ /* 0x000fe40000000800 */
[----:B------:R-:W-:-:S03]  /*15ba0*/  FMUL R10, R5, UR8 ;  /* 0x00000008050a7c20 */ /* 0x000fc60008400000 */
[----:B------:R-:W1:Y:S01]  /*15bb0*/  F2I.U32.TRUNC.NTZ R3, R3 ;  /* 0x0000000300037305 */ /* 0x000e62000020f000 */
[----:B----4-:R-:W-:-:S07]  /*15bc0*/  ISETP.NE.U32.AND P0, PT, R8, RZ, PT ;  /* 0x000000ff0800720c */ /* 0x010fce0003f05070 */
[----:B------:R-:W2:Y:S01]  /*15bd0*/  F2I.U32.TRUNC.NTZ R10, R10 ;  /* 0x0000000a000a7305 */ /* 0x000ea2000020f000 */
[----:B------:R-:W-:Y:S01]  /*15be0*/  ISETP.NE.AND.EX P0, PT, R9, RZ, PT, P0 ;  /* 0x000000ff0900720c */ /* 0x000fe20003f05300 */
[----:B-1----:R-:W-:Y:S02]  /*15bf0*/  IMAD.MOV R5, RZ, RZ, -R3 ;  /* 0x000000ffff057224 */ /* 0x002fe400078e0a03 */
[----:B------:R-:W-:Y:S02]  /*15c00*/  IMAD.MOV.U32 R3, RZ, RZ, R13 ;  /* 0x000000ffff037224 */ /* 0x000fe400078e000d */
[----:B------:R-:W-:Y:S01]  /*15c10*/  IMAD R7, R4, R5, R7 ;  /* 0x0000000504077224 */ /* 0x000fe200078e0207 */
[----:B--2---:R-:W-:-:S05]  /*15c20*/  IADD3 R4, -R10, RZ, RZ ;  /* 0x000000ff0a047210 */ /* 0x004fca0007ffe1ff */
[----:B-----5:R-:W-:Y:S01]  /*15c30*/  @P2 IMAD R7, R11, R4, R2 ;  /* 0x000000040b072224 */ /* 0x020fe200078e0202 */
[----:B------:R-:W-:Y:S01]  /*15c40*/  MOV R2, R12 ;  /* 0x0000000c00027202 */ /* 0x000fe20000000f00 */
[----:B------:R-:W1:Y:S01]  /*15c50*/  LDC R11, c[0x0][0x8d8] ;  /* 0x00023600ff0b7b82 */ /* 0x000e620000000800 */
[----:B------:R-:W-:Y:S05]  /*15c60*/  @!P0 BRA `(.L_x_340) ;  /* 0x0000000000288947 */ /* 0x000fea0003800000 */
[----:B------:R-:W2:Y:S02]  /*15c70*/  LDC R2, c[0x0][0x8dc] ;  /* 0x00023700ff027b82 */ /* 0x000ea40000000800 */
[----:B--2---:R-:W-:-:S04]  /*15c80*/  IADD3 R3, P0, R12, R2, RZ ;  /* 0x000000020c037210 */ /* 0x004fc80007f1e0ff */
[----:B------:R-:W-:-:S05]  /*15c90*/  IADD3.X R10, RZ, R13, RZ, P0, !PT ;  /* 0x0000000dff0a7210 */ /* 0x000fca00007fe4ff */
[----:B------:R-:W-:-:S04]  /*15ca0*/  IMAD.WIDE.U32 R4, R10, R8, RZ ;  /* 0x000000080a047225 */ /* 0x000fc800078e00ff */
[----:B------:R-:W-:-:S04]  /*15cb0*/  IMAD.WIDE.U32 R4, P0, R3, R9, R4 ;  /* 0x0000000903047225 */ /* 0x000fc80007800004 */
[----:B------:R-:W-:-:S04]  /*15cc0*/  IMAD.WIDE.U32 R2, R3, R8, RZ ;  /* 0x0000000803027225 */ /* 0x000fc800078e00ff */
[----:B------:R-:W-:Y:S01]  /*15cd0*/  IMAD.MOV.U32 R2, RZ, RZ, R5 ;  /* 0x000000ffff027224 */ /* 0x000fe200078e0005 */
[----:B------:R-:W-:Y:S02]  /*15ce0*/  IADD3 RZ, P1, R3, R4, RZ ;  /* 0x0000000403ff7210 */ /* 0x000fe40007f3e0ff */
[----:B------:R-:W-:-:S03]  /*15cf0*/  IADD3.X R3, RZ, RZ, RZ, P0, !PT ;  /* 0x000000ffff037210 */ /* 0x000fc600007fe4ff */
[----:B------:R-:W-:-:S08]  /*15d00*/  IMAD.WIDE.U32.X R2, R10, R9, R2, P1 ;  /* 0x000000090a027225 */ /* 0x000fd000008e0402 */
.L_x_340:
[----:B------:R-:W2:Y:S01]  /*15d10*/  LDC.64 R4, c[0x0][0x8c8] ;  /* 0x00023200ff047b82 */ /* 0x000ea20000000a00 */
[-CC-:B-1----:R-:W-:Y:S02]  /*15d20*/  SHF.R.U64 R10, R2, R11.reuse, R3.reuse ;  /* 0x0000000b020a7219 */ /* 0x182fe40000001203 */
[----:B------:R-:W-:Y:S01]  /*15d30*/  SHF.R.U32.HI R11, RZ, R11, R3 ;  /* 0x0000000bff0b7219 */ /* 0x000fe20000011603 */
[----:B------:R-:W-:Y:S01]  /*15d40*/  IMAD.MOV.U32 R3, RZ, RZ, R13 ;  /* 0x000000ffff037224 */ /* 0x000fe200078e000d */
[----:B------:R-:W-:-:S04]  /*15d50*/  IADD3 R9, P0, RZ, -R10, RZ ;  /* 0x8000000aff097210 */ /* 0x000fc80007f1e0ff */
[----:B------:R-:W-:-:S05]  /*15d60*/  IADD3.X R11, RZ, ~R11, RZ, P0, !PT ;  /* 0x8000000bff0b7210 */ /* 0x000fca00007fe4ff */
[----:B--2---:R-:W-:-:S04]  /*15d70*/  IMAD R2, R11, R4, RZ ;  /* 0x000000040b027224 */ /* 0x004fc800078e02ff */
[C---:B------:R-:W-:Y:S01]  /*15d80*/  IMAD R11, R9.reuse, R5, R2 ;  /* 0x00000005090b7224 */ /* 0x040fe200078e0202 */
[----:B------:R-:W-:Y:S01]  /*15d90*/  MOV R2, R12 ;  /* 0x0000000c00027202 */ /* 0x000fe20000000f00 */
[----:B------:R-:W1:Y:S04]  /*15da0*/  LDC R5, c[0x0][0x900] ;  /* 0x00024000ff057b82 */ /* 0x000e680000000800 */
[----:B------:R-:W-:-:S04]  /*15db0*/  IMAD.WIDE.U32 R2, R9, R4, R2 ;  /* 0x0000000409027225 */ /* 0x000fc800078e0002 */
[----:B------:R-:W2:Y:S01]  /*15dc0*/  LDC.64 R8, c[0x0][0x8e8] ;  /* 0x00023a00ff087b82 */ /* 0x000ea20000000a00 */
[----:B------:R-:W-:-:S07]  /*15dd0*/  IADD3 R3, R3, R11, RZ ;  /* 0x0000000b03037210 */ /* 0x000fce0007ffe0ff */
[----:B------:R-:W3:Y:S08]  /*15de0*/  LDC R12, c[0x0][0x8c0] ;  /* 0x00023000ff0c7b82 */ /* 0x000ef00000000800 */
[----:B------:R-:W4:Y:S01]  /*15df0*/  LDC R4, c[0x0][0x8b0] ;  /* 0x00022c00ff047b82 */ /* 0x000f220000000800 */
[----:B--2---:R-:W-:-:S04]  /*15e00*/  ISETP.NE.U32.AND P0, PT, R8, RZ, PT ;  /* 0x000000ff0800720c */ /* 0x004fc80003f05070 */
[----:B------:R-:W-:Y:S02]  /*15e10*/  ISETP.NE.AND.EX P0, PT, R9, RZ, PT, P0 ;  /* 0x000000ff0900720c */ /* 0x000fe40003f05300 */
[-CC-:B---3--:R-:W-:Y:S02]  /*15e20*/  SHF.R.U64 R11, R2, R12.reuse, R3.reuse ;  /* 0x0000000c020b7219 */ /* 0x188fe40000001203 */
[----:B------:R-:W-:-:S04]  /*15e30*/  SHF.R.U32.HI R3, RZ, R12, R3 ;  /* 0x0000000cff037219 */ /* 0x000fc80000011603 */
[-CC-:B----4-:R-:W-:Y:S02]  /*15e40*/  SHF.R.U64 R12, R11, R4.reuse, R3.reuse ;  /* 0x000000040b0c7219 */ /* 0x190fe40000001203 */
[----:B------:R-:W-:-:S04]  /*15e50*/  SHF.R.U32.HI R4, RZ, R4, R3 ;  /* 0x00000004ff047219 */ /* 0x000fc80000011603 */
[-CC-:B-1----:R-:W-:Y:S02]  /*15e60*/  SHF.R.U64 R13, R12, R5.reuse, R4.reuse ;  /* 0x000000050c0d7219 */ /* 0x182fe40000001204 */
[----:B------:R-:W-:Y:S02]  /*15e70*/  SHF.R.U32.HI R3, RZ, R5, R4 ;  /* 0x00000005ff037219 */ /* 0x000fe40000011604 */
[----:B------:R-:W-:Y:S01]  /*15e80*/  MOV R2, R13 ;  /* 0x0000000d00027202 */ /* 0x000fe20000000f00 */
[----:B------:R-:W-:Y:S06]  /*15e90*/  @!P0 BRA `(.L_x_341) ;  /* 0x0000000000288947 */ /* 0x000fec0003800000 */
[----:B------:R-:W1:Y:S02]  /*15ea0*/  LDC R2, c[0x0][0x8f4] ;  /* 0x00023d00ff027b82 */ /* 0x000e640000000800 */
[----:B-1----:R-:W-:-:S05]  /*15eb0*/  IADD3 R2, P0, R13, R2, RZ ;  /* 0x000000020d027210 */ /* 0x002fca0007f1e0ff */
[----:B------:R-:W-:-:S04]  /*15ec0*/  IMAD.X R15, RZ, RZ, R3, P0 ;  /* 0x000000ffff0f7224 */ /* 0x000fc800000e0603 */
[----:B------:R-:W-:-:S04]  /*15ed0*/  IMAD.WIDE.U32 R4, R15, R8, RZ ;  /* 0x000000080f047225 */ /* 0x000fc800078e00ff */
[----:B------:R-:W-:-:S04]  /*15ee0*/  IMAD.WIDE.U32 R4, P0, R2, R9, R4 ;  /* 0x0000000902047225 */ /* 0x000fc80007800004 */
[----:B------:R-:W-:Y:S01]  /*15ef0*/  IMAD.WIDE.U32 R2, R2, R8, RZ ;  /* 0x0000000802027225 */ /* 0x000fe200078e00ff */
[----:B------:R-:W-:-:S04]  /*15f00*/  MOV R2, R5 ;  /* 0x0000000500027202 */ /* 0x000fc80000000f00 */
[----:B------:R-:W-:Y:S02]  /*15f10*/  IADD3 RZ, P1, R3, R4, RZ ;  /* 0x0000000403ff7210 */ /* 0x000fe40007f3e0ff */
[----:B------:R-:W-:-:S03]  /*15f20*/  IADD3.X R3, RZ, RZ, RZ, P0, !PT ;  /* 0x000000ffff037210 */ /* 0x000fc600007fe4ff */
[----:B------:R-:W-:-:S08]  /*15f30*/  IMAD.WIDE.U32.X R2, R15, R9, R2, P1 ;  /* 0x000000090f027225 */ /* 0x000fd000008e0402 */
.L_x_341:
[----:B------:R-:W1:Y:S01]  /*15f40*/  LDC R4, c[0x0][0x8f0] ;  /* 0x00023c00ff047b82 */ /* 0x000e620000000800 */
[----:B------:R-:W-:Y:S02]  /*15f50*/  LOP3.LUT R12, R12, R14, RZ, 0xc0, !PT ;  /* 0x0000000e0c0c7212 */ /* 0x000fe400078ec0ff */
[----:B------:R-:W-:-:S05]  /*15f60*/  LOP3.LUT R11, R11, R17, RZ, 0xc0, !PT ;  /* 0x000000110b0b7212 */ /* 0x000fca00078ec0ff */
[----:B------:R-:W2:Y:S01]  /*15f70*/  LDC R5, c[0x0][0x8e0] ;  /* 0x00023800ff057b82 */ /* 0x000ea20000000800 */
[----:B-1----:R-:W-:-:S07]  /*15f80*/  SHF.R.U64 R3, R2, R4, R3 ;  /* 0x0000000402037219 */ /* 0x002fce0000001203 */
[----:B------:R-:W1:Y:S01]  /*15f90*/  LDC R4, c[0x0][0x8b8] ;  /* 0x00022e00ff047b82 */ /* 0x000e620000000800 */
[----:B------:R-:W-:Y:S02]  /*15fa0*/  IMAD.MOV R8, RZ, RZ, -R3 ;  /* 0x000000ffff087224 */ /* 0x000fe400078e0a03 */
[----:B------:R-:W-:Y:S02]  /*15fb0*/  IMAD R12, R3, UR21, R12 ;  /* 0x00000015030c7c24 */ /* 0x000fe4000f8e020c */
[----:B--2---:R-:W-:-:S03]  /*15fc0*/  IMAD R13, R8, R5, R13 ;  /* 0x00000005080d7224 */ /* 0x004fc600078e020d */
[----:B------:R-:W2:Y:S01]  /*15fd0*/  LDC R2, c[0x0][0x8a8] ;  /* 0x00022a00ff027b82 */ /* 0x000ea20000000800 */
[----:B-1----:R-:W-:Y:S02]  /*15fe0*/  IMAD R4, R12, R4, R7 ;  /* 0x000000040c047224 */ /* 0x002fe400078e0207 */
[----:B--2---:R-:W-:-:S05]  /*15ff0*/  IMAD R13, R13, R2, R11 ;  /* 0x000000020d0d7224 */ /* 0x004fca00078e020b */
[----:B------:R-:W-:Y:S02]  /*16000*/  SEL R3, R13, R4, !P2 ;  /* 0x000000040d037207 */ /* 0x000fe40005000000 */
[----:B------:R-:W-:Y:S02]  /*16010*/  SEL R2, R4, R13, !P2 ;  /* 0x0000000d04027207 */ /* 0x000fe40005000000 */
[----:B------:R-:W-:-:S07]  /*16020*/  MOV R4, 0x1 ;  /* 0x0000000100047802 */ /* 0x000fce0000000f00 */
.L_x_339:
[----:B------:R-:W-:-:S13]  /*16030*/  LOP3.LUT P0, RZ, R4, 0xff, RZ, 0xc0, !PT ;  /* 0x000000ff04ff7812 */ /* 0x000fda000780c0ff */
[----:B------:R-:W-:Y:S05]  /*16040*/  @P0 BRA `(.L_x_342) ;  /* 0xffffffdc00ec0947 */ /* 0x000fea000383ffff */
.L_x_238:
[----:B------:R-:W-:-:S13]  /*16050*/  ELECT P0, URZ, PT ;  /* 0x00000000003f782f */ /* 0x000fda0003800000 */
[----:B------:R-:W-:Y:S05]  /*16060*/  @!P0 BRA `(.L_x_9) ;  /* 0x0000001000448947 */ /* 0x000fea0003800000 */
[----:B------:R-:W3:Y:S02]  /*16070*/  LDL.LU R4, [R1+0x214] ;  /* 0x0002140001047983 */ /* 0x000ee40000300800 */
[----:B---3--:R-:W-:-:S04]  /*16080*/  LOP3.LUT R0, R4, 0x2, RZ, 0xfc, !PT ;  /* 0x0000000204007812 */ /* 0x008fc800078efcff */
[----:B------:R-:W-:-:S13]  /*16090*/  ISETP.NE.AND P1, PT, R0, 0x3, PT ;  /* 0x000000030000780c */ /* 0x000fda0003f25270 */
[----:B------:R-:W-:Y:S05]  /*160a0*/  @!P1 BRA `(.L_x_343) ;  /* 0x0000000000049947 */ /* 0x000fea0003800000 */
[----:B------:R-:W-:Y:S01]  /*160b0*/  BPT.TRAP 0x1 ;  /* 0x000000040000795c */ /* 0x000fe20000300000 */
.L_x_343:
[----:B------:R-:W-:Y:S01]  /*160c0*/  MOV R0, 0x400 ;  /* 0x0000040000007802 */ /* 0x000fe20000000f00 */
[----:B------:R-:W-:Y:S01]  /*160d0*/  IMAD.MOV.U32 R2, RZ, RZ, 0x1 ;  /* 0x00000001ff027424 */ /* 0x000fe200078e00ff */
[----:B------:R-:W-:-:S04]  /*160e0*/  MOV R3, UR37 ;  /* 0x0000002500037c02 */ /* 0x000fc80008000f00 */
[----:B------:R-:W-:Y:S02]  /*160f0*/  LEA R0, R3, R0, 0x18 ;  /* 0x0000000003007211 */ /* 0x000fe400078ec0ff */
[----:B------:R-:W-:-:S04]  /*16100*/  SHF.L.U32 R3, R2, 0x1f, RZ ;  /* 0x0000001f02037819 */ /* 0x000fc800000006ff */
[----:B------:R-:W3:Y:S02]  /*16110*/  SYNCS.PHASECHK.TRANS64.TRYWAIT P0, [R0+URZ+0x50], R3 ;  /* 0x00005003000075a7 */ /* 0x000ee4000800017f */
[----:B---3--:R-:W-:Y:S05]  /*16120*/  @!P0 BRA `(.L_x_344) ;  /* 0x0000001c00248947 */ /* 0x008fea0003800000 */
.L_x_401:
[----:B------:R-:W-:Y:S05]  /*16130*/  @!P1 BRA `(.L_x_345) ;  /* 0x0000000000049947 */ /* 0x000fea0003800000 */
[----:B------:R-:W-:Y:S01]  /*16140*/  BPT.TRAP 0x1 ;  /* 0x000000040000795c */ /* 0x000fe20000300000 */
.L_x_345:
[----:B------:R-:W4:Y:S02]  /*16150*/  SYNCS.PHASECHK.TRANS64.TRYWAIT P0, [R0+URZ+0x58], R3 ;  /* 0x00005803000075a7 */ /* 0x000f24000800017f */
[----:B----4-:R-:W-:Y:S05]  /*16160*/  @!P0 BRA `(.L_x_346) ;  /* 0x0000001c00288947 */ /* 0x010fea0003800000 */
.L_x_402:
[----:B------:R-:W-:Y:S05]  /*16170*/  @!P1 BRA `(.L_x_347) ;  /* 0x0000000000049947 */ /* 0x000fea0003800000 */
[----:B------:R-:W-:Y:S01]  /*16180*/  BPT.TRAP 0x1 ;  /* 0x000000040000795c */ /* 0x000fe20000300000 */
.L_x_347:
[----:B------:R-:W1:Y:S02]  /*16190*/  SYNCS.PHASECHK.TRANS64.TRYWAIT P0, [R0+URZ+0x60], R3 ;  /* 0x00006003000075a7 */ /* 0x000e64000800017f */
[----:B-1----:R-:W-:Y:S05]  /*161a0*/  @!P0 BRA `(.L_x_348) ;  /* 0x0000001c002c8947 */ /* 0x002fea0003800000 */
.L_x_403:
[----:B------:R-:W-:Y:S05]  /*161b0*/  @!P1 BRA `(.L_x_349) ;  /* 0x0000000000049947 */ /* 0x000fea0003800000 */
[----:B------:R-:W-:Y:S01]  /*161c0*/  BPT.TRAP 0x1 ;  /* 0x000000040000795c */ /* 0x000fe20000300000 */
.L_x_349:
[----:B---34-:R-:W-:-:S04]  /*161d0*/  MOV R3, 0x1 ;  /* 0x0000000100037802 */ /* 0x018fc80000000f00 */
[----:B------:R-:W-:-:S07]  /*161e0*/  SHF.L.U32 R3, R3, 0x1f, RZ ;  /* 0x0000001f03037819 */ /* 0x000fce00000006ff */
.L_x_350:
[----:B-1----:R1:W3:Y:S02]  /*161f0*/  SYNCS.PHASECHK.TRANS64.TRYWAIT P0, [R0+URZ+0x68], R3 ;  /* 0x00006803000075a7 */ /* 0x0022e4000800017f */
[----:B---3--:R-:W-:Y:S05]  /*16200*/  @!P0 NANOSLEEP.SYNCS 0x989680 ;  /* 0x009896800000895d */ /* 0x008fea0003900000 */
[----:B------:R-:W3:Y:S02]  /*16210*/  @!P0 SYNCS.PHASECHK.TRANS64 P0, [R0+URZ+0x68], R3 ;  /* 0x00006803000085a7 */ /* 0x000ee4000800007f */
[----:B---3--:R-:W-:Y:S05]  /*16220*/  @P0 BRA `(.L_x_9) ;  /* 0x0000000c00d40947 */ /* 0x008fea0003800000 */
[----:B------:R-:W-:Y:S05]  /*16230*/  BRA `(.L_x_350) ;  /* 0xfffffffc00ec7947 */ /* 0x000fea000383ffff */
.L_x_233:
[----:B------:R-:W-:Y:S01]  /*16240*/  LOP3.LUT P0, RZ, R11, 0xff, RZ, 0xc0, !PT ;  /* 0x000000ff0bff7812 */ /* 0x000fe2000780c0ff */
[----:B------:R-:W-:Y:S01]  /*16250*/  IMAD.MOV.U32 R6, RZ, RZ, RZ ;  /* 0x000000ffff067224 */ /* 0x000fe200078e00ff */
[----:B------:R-:W-:-:S11]  /*16260*/  MOV R0, 0x1 ;  /* 0x0000000100007802 */ /* 0x000fd60000000f00 */
[----:B------:R-:W-:Y:S05]  /*16270*/  @!P0 BRA `(.L_x_351) ;  /* 0x0000000c002c8947 */ /* 0x000fea0003800000 */
[----:B------:R-:W2:Y:S01]  /*16280*/  LDL R4, [R1+0x208] ;  /* 0x0002080001047983 */ /* 0x000ea20000100800 */
[----:B------:R-:W1:Y:S01]  /*16290*/  LDC R0, c[0x0][0x28c] ;  /* 0x0000a300ff007b82 */ /* 0x000e620000000800 */
[----:B------:R-:W-:Y:S01]  /*162a0*/  ULDC UR5, c[0x0][0x900] ;  /* 0x0002400000057ab9 */ /* 0x000fe20000000800 */
[----:B------:R-:W3:Y:S01]  /*162b0*/  S2R R5, SR_TID.X ;  /* 0x0000000000057919 */ /* 0x000ee20000002100 */
[----:B------:R-:W-:Y:S01]  /*162c0*/  UMOV UR6, 0xffffffff ;  /* 0xffffffff00067882 */ /* 0x000fe20000000000 */
[----:B------:R-:W-:Y:S01]  /*162d0*/  BSSY B0, `(.L_x_351) ;  /* 0x00000c5000007945 */ /* 0x000fe20003800000 */
[----:B------:R-:W-:Y:S01]  /*162e0*/  USHF.L.U32 UR6, UR6, UR5, URZ ;  /* 0x0000000506067299 */ /* 0x000fe2000800063f */
[----:B------:R-:W-:Y:S01]  /*162f0*/  MOV R11, 0x1 ;  /* 0x00000001000b7802 */ /* 0x000fe20000000f00 */
[----:B------:R-:W-:Y:S01]  /*16300*/  ULDC UR4, c[0x0][0x8a8] ;  /* 0x00022a0000047ab9 */ /* 0x000fe20000000800 */
[----:B-1----:R-:W-:Y:S02]  /*16310*/  IADD3 R0, R0, 0x3f, RZ ;  /* 0x0000003f00007810 */ /* 0x002fe40007ffe0ff */
[----:B---3--:R-:W-:-:S02]  /*16320*/  LOP3.LUT P2, RZ, R5, 0x7f, RZ, 0xc0, !PT ;  /* 0x0000007f05ff7812 */ /* 0x008fc4000784c0ff */
[----:B------:R-:W-:Y:S02]  /*16330*/  LOP3.LUT P0, RZ, R5, 0x1f, RZ, 0xc0, !PT ;  /* 0x0000001f05ff7812 */ /* 0x000fe4000780c0ff */
[----:B------:R-:W-:-:S04]  /*16340*/  SHF.R.S32.HI R5, RZ, 0x1f, R0 ;  /* 0x0000001fff057819 */ /* 0x000fc80000011400 */
[----:B------:R-:W-:-:S04]  /*16350*/  LEA.HI R5, R5, R0, RZ, 0x6 ;  /* 0x0000000005057211 */ /* 0x000fc800078f30ff */
[----:B------:R-:W-:Y:S01]  /*16360*/  SHF.R.S32.HI R7, RZ, 0x6, R5 ;  /* 0x00000006ff077819 */ /* 0x000fe20000011405 */
[----:B------:R-:W-:Y:S01]  /*16370*/  IMAD.MOV.U32 R0, RZ, RZ, 0x1 ;  /* 0x00000001ff007424 */ /* 0x000fe200078e00ff */
[----:B------:R-:W-:Y:S02]  /*16380*/  PLOP3.LUT P0, PT, P0, P2, PT, 0x8a, 0x0 ;  /* 0x000000000000781c */ /* 0x000fe40000705172 */
[----:B------:R-:W-:Y:S02]  /*16390*/  MOV R6, RZ ;  /* 0x000000ff00067202 */ /* 0x000fe40000000f00 */
[----:B------:R-:W-:Y:S01]  /*163a0*/  IADD3 R16, R7, 0x1, RZ ;  /* 0x0000000107107810 */ /* 0x000fe20007ffe0ff */
[----:B------:R-:W-:Y:S02]  /*163b0*/  UIADD3 UR15, UR4, -0x1, URZ ;  /* 0xffffffff040f7890 */ /* 0x000fe4000fffe03f */
[----:B------:R-:W-:Y:S02]  /*163c0*/  USHF.L.U32 UR17, UR38, UR5, URZ ;  /* 0x0000000526117299 */ /* 0x000fe4000800063f */
[----:B------:R-:W-:Y:S01]  /*163d0*/  ULOP3.LUT UR16, URZ, UR6, URZ, 0x33, !UPT ;  /* 0x000000063f107292 */ /* 0x000fe2000f8e333f */
[----:B------:R-:W-:Y:S01]  /*163e0*/  ULDC.64 UR20, c[0x0][0x198] ;  /* 0x0000660000147ab9 */ /* 0x000fe20000000a00 */
[----:B--2---:R-:W-:-:S10]  /*163f0*/  LOP3.LUT R8, R4, 0x2, RZ, 0xfc, !PT ;  /* 0x0000000204087812 */ /* 0x004fd400078efcff */
.L_x_363:
[----:B------:R-:W-:-:S03]  /*16400*/  UMOV UR4, 0xffffffff ;  /* 0xffffffff00047882 */ /* 0x000fc60000000000 */
[----:B-1----:R-:W-:Y:S05]  /*16410*/  BRA.DIV UR4, `(.L_x_352) ;  /* 0x0000001a04a47947 */ /* 0x002fea000b800000 */
[----:B------:R-:W-:-:S13]  /*16420*/  ELECT P6, URZ, PT ;  /* 0x00000000003f782f */ /* 0x000fda00038c0000 */
.L_x_406:
[----:B------:R-:W1:Y:S01]  /*16430*/  LDC R4, c[0x0][0x28c] ;  /* 0x0000a300ff047b82 */ /* 0x000e620000000800 */
[----:B------:R-:W-:Y:S01]  /*16440*/  BSSY B1, `(.L_x_353) ;  /* 0x0000035000017945 */ /* 0x000fe20003800000 */
[----:B-1----:R-:W-:-:S13]  /*16450*/  ISETP.LT.OR P6, PT, R4, 0x1, !P6 ;  /* 0x000000010400780c */ /* 0x002fda00077c1670 */
[----:B------:R-:W-:Y:S05]  /*16460*/  @P6 BRA `(.L_x_354) ;  /* 0x0000000000c86947 */ /* 0x000fea0003800000 */
[----:B------:R-:W-:Y:S01]  /*16470*/  IMAD.SHL.U32 R3, R3, 0x100, RZ ;  /* 0x0000010003037824 */ /* 0x000fe200078e00ff */
[----:B------:R-:W-:Y:S01]  /*16480*/  SHF.L.U32 R2, R2, 0x8, RZ ;  /* 0x0000000802027819 */ /* 0x000fe200000006ff */
[----:B------:R-:W-:Y:S01]  /*16490*/  IMAD.MOV.U32 R4, RZ, RZ, R16 ;  /* 0x000000ffff047224 */ /* 0x000fe200078e0010 */
[----:B------:R-:W-:Y:S02]  /*164a0*/  MOV R14, RZ ;  /* 0x000000ff000e7202 */ /* 0x000fe40000000f00 */
[----:B------:R-:W-:Y:S02]  /*164b0*/  MOV R5, R0 ;  /* 0x0000000000057202 */ /* 0x000fe40000000f00 */
[----:B------:R-:W-:-:S07]  /*164c0*/  MOV R9, R6 ;  /* 0x0000000600097202 */ /* 0x000fce0000000f00 */
.L_x_358:
[----:B-1----:R-:W1:Y:S01]  /*164d0*/  S2R R13, SR_CgaCtaId ;  /* 0x00000000000d7919 */ /* 0x002e620000008800 */
[----:B------:R-:W-:Y:S02]  /*164e0*/  MOV R12, 0x400 ;  /* 0x00000400000c7802 */ /* 0x000fe40000000f00 */
[----:B------:R-:W-:Y:S02]  /*164f0*/  SHF.L.U32 R18, R5, 0x1f, RZ ;  /* 0x0000001f05127819 */ /* 0x000fe400000006ff */
[----:B-1----:R-:W-:-:S05]  /*16500*/  LEA R12, R13, R12, 0x18 ;  /* 0x0000000c0d0c7211 */ /* 0x002fca00078ec0ff */
[----:B------:R-:W-:-:S04]  /*16510*/  IMAD R13, R9, 0x8, R12 ;  /* 0x00000008090d7824 */ /* 0x000fc800078e020c */
[----:B------:R-:W1:Y:S02]  /*16520*/  SYNCS.PHASECHK.TRANS64.TRYWAIT P1, [R13+URZ+0x18], R18 ;  /* 0x000018120d0075a7 */ /* 0x000e64000802017f */
[----:B-1----:R-:W-:Y:S05]  /*16530*/  @!P1 BRA `(.L_x_355) ;  /* 0x00000018007c9947 */ /* 0x002fea0003800000 */
.L_x_407:
[----:B-1----:R-:W1:Y:S01]  /*16540*/  @!P2 LDC R18, c[0x0][0x500] ;  /* 0x00014000ff12ab82 */ /* 0x002e620000000800 */
[----:B------:R-:W-:-:S04]  /*16550*/  PRMT R15, R8, 0x9910, RZ ;  /* 0x00009910080f7816 */ /* 0x000fc800000000ff */
[----:B------:R-:W-:Y:S01]  /*16560*/  ISETP.NE.AND P1, PT, R15, 0x2, PT ;  /* 0x000000020f00780c */ /* 0x000fe20003f25270 */
[----:B-1----:R1:W-:-:S12]  /*16570*/  @!P2 SYNCS.ARRIVE.TRANS64 RZ, [R13+URZ], R18 ;  /* 0x000000120dffa9a7 */ /* 0x0023d8000800003f */
[----:B------:R-:W-:Y:S05]  /*16580*/  @P1 BRA `(.L_x_356) ;  /* 0x0000000000041947 */ /* 0x000fea0003800000 */
[----:B------:R-:W-:Y:S01]  /*16590*/  BPT.TRAP 0x1 ;  /* 0x000000040000795c */ /* 0x000fe20000300000 */
.L_x_356:
[----:B------:R-:W-:Y:S05]  /*165a0*/  @P0 BRA `(.L_x_357) ;  /* 0x0000000000040947 */ /* 0x000fea0003800000 */
[----:B------:R-:W-:Y:S01]  /*165b0*/  BPT.TRAP 0x1 ;  /* 0x000000040000795c */ /* 0x000fe20000300000 */
.L_x_357:
[----:B------:R-:W-:Y:S01]  /*165c0*/  LEA R12, R9, R12, 0xf ;  /* 0x0000000c090c7211 */ /* 0x000fe200078e78ff */
[----:B------:R-:W-:Y:S01]  /*165d0*/  VIADD R4, R4, 0xffffffff ;  /* 0xffffffff04047836 */ /* 0x000fe20000000000 */
[----:B------:R-:W-:Y:S01]  /*165e0*/  R2UR UR9, R13 ;  /* 0x000000000d0972ca */ /* 0x000fe200000e0000 */
[----:B------:R-:W-:Y:S01]  /*165f0*/  UIADD3 UR4, UP0, UR20, 0xf0, URZ ;  /* 0x000000f014047890 */ /* 0x000fe2000ff1e03f */
[----:B------:R-:W-:Y:S01]  /*16600*/  R2UR UR8, R12 ;  /* 0x000000000c0872ca */ /* 0x000fe200000e0000 */
[----:B------:R-:W-:Y:S01]  /*16610*/  UIADD3 UR22, UP1, UR20, 0x1f0, URZ ;  /* 0x000001f014167890 */ /* 0x000fe2000ff3e03f */
[----:B------:R-:W-:Y:S01]  /*16620*/  R2UR UR11, R2 ;  /* 0x00000000020b72ca */ /* 0x000fe200000e0000 */
[----:B------:R-:W-:Y:S01]  /*16630*/  UIADD3.X UR5, URZ, UR21, URZ, UP0, !UPT ;  /* 0x000000153f057290 */ /* 0x000fe200087fe43f */
[----:B------:R-:W-:Y:S01]  /*16640*/  R2UR UR10, R14 ;  /* 0x000000000e0a72ca */ /* 0x000fe200000e0000 */
[----:B------:R-:W-:Y:S01]  /*16650*/  UIADD3.X UR23, URZ, UR21, URZ, UP1, !UPT ;  /* 0x000000153f177290 */ /* 0x000fe20008ffe43f */
[----:B------:R-:W-:Y:S01]  /*16660*/  R2UR UR12, R10 ;  /* 0x000000000a0c72ca */ /* 0x000fe200000e0000 */
[----:B------:R-:W-:Y:S01]  /*16670*/  UMOV UR6, 0x0 ;  /* 0x0000000000067882 */ /* 0x000fe20000000000 */
[----:B------:R-:W-:Y:S01]  /*16680*/  R2UR UR18, R3 ;  /* 0x00000000031272ca */ /* 0x000fe200000e0000 */
[----:B------:R-:W-:Y:S01]  /*16690*/  UMOV UR7, 0x10000000 ;  /* 0x1000000000077882 */ /* 0x000fe20000000000 */
[----:B------:R-:W-:-:S02]  /*166a0*/  ISETP.GT.AND P3, PT, R4, 0x1, PT ;  /* 0x000000010400780c */ /* 0x000fc40003f64270 */
[----:B------:R-:W-:Y:S01]  /*166b0*/  IADD3 R9, R9, 0x1, RZ ;  /* 0x0000000109097810 */ /* 0x000fe20007ffe0ff */
[----:B------:R-:W-:Y:S01]  /*166c0*/  UIADD3 UR13, UR8, 0x8400, URZ ;  /* 0x00008400080d7890 */ /* 0x000fe2000fffe03f */
[----:B------:R-:W-:Y:S01]  /*166d0*/  IADD3 R14, R14, 0x40, RZ ;  /* 0x000000400e0e7810 */ /* 0x000fe20007ffe0ff */
[----:B------:R-:W-:Y:S01]  /*166e0*/  UIADD3 UR14, UR8, 0x20400, URZ ;  /* 0x00020400080e7890 */ /* 0x000fe2000fffe03f */
[----:B------:R-:W-:-:S04]  /*166f0*/  ISETP.NE.AND P1, PT, R9, 0x3, PT ;  /* 0x000000030900780c */ /* 0x000fc80003f25270 */
[----:B------:R-:W-:Y:S01]  /*16700*/  UMOV UR8, UR13 ;  /* 0x0000000d00087c82 */ /* 0x000fe20008000000 */
[----:B------:R-:W-:Y:S01]  /*16710*/  SEL R12, RZ, 0x1, P1 ;  /* 0x00000001ff0c7807 */ /* 0x000fe20000800000 */
[----:B------:R2:W-:Y:S01]  /*16720*/  UTMALDG.3D [UR8], [UR4], desc[UR6] ;  /* 0x00000608040075b4 */ /* 0x0005e20008011000 */
[----:B------:R-:W-:Y:S02]  /*16730*/  SEL R9, R9, RZ, P1 ;  /* 0x000000ff09097207 */ /* 0x000fe40000800000 */
[----:B------:R-:W-:Y:S01]  /*16740*/  LOP3.LUT R5, R5, R12, RZ, 0x3c, !PT ;  /* 0x0000000c05057212 */ /* 0x000fe200078e3cff */
[----:B--2---:R-:W-:Y:S01]  /*16750*/  UMOV UR8, UR14 ;  /* 0x0000000e00087c82 */ /* 0x004fe20008000000 */
[----:B------:R-:W-:Y:S02]  /*16760*/  UMOV UR11, UR18 ;  /* 0x00000012000b7c82 */ /* 0x000fe40008000000 */
[----:B------:R2:W-:Y:S02]  /*16770*/  UTMALDG.3D [UR8], [UR22], desc[UR6] ;  /* 0x00000608160075b4 */ /* 0x0005e40008011000 */
[----:B--2---:R-:W-:Y:S05]  /*16780*/  @P3 BRA `(.L_x_358) ;  /* 0xfffffffc00503947 */ /* 0x004fea000383ffff */
.L_x_354:
[----:B------:R-:W-:Y:S05]  /*16790*/  BSYNC B1 ;  /* 0x0000000000017941 */ /* 0x000fea0003800000 */
.L_x_353:
[----:B------:R-:W2:Y:S01]  /*167a0*/  LDL.LU R15, [R1+0x204] ;  /* 0x00020400010f7983 */ /* 0x000ea20000300800 */
[----:B------:R-:W-:Y:S01]  /*167b0*/  LOP3.LUT P1, RZ, R11, 0xff, RZ, 0xc0, !PT ;  /* 0x000000ff0bff7812 */ /* 0x000fe2000782c0ff */
[----:B------:R-:W-:Y:S02]  /*167c0*/  ULDC.64 UR4, c[0x0][0x8f8] ;  /* 0x00023e0000047ab9 */ /* 0x000fe40000000a00 */
[----:B------:R-:W3:Y:S01]  /*167d0*/  LDL.LU R12, [R1+0x200] ;  /* 0x00020000010c7983 */ /* 0x000ee20000300800 */
[C---:B------:R-:W-:Y:S01]  /*167e0*/  IADD3 R6, R7.reuse, R6, RZ ;  /* 0x0000000607067210 */ /* 0x040fe20007ffe0ff */
[----:B------:R-:W-:Y:S01]  /*167f0*/  BSSY B1, `(.L_x_359) ;  /* 0x0000070000017945 */ /* 0x000fe20003800000 */
[----:B------:R-:W-:Y:S02]  /*16800*/  ISETP.GE.U32.AND P3, PT, R7, 0x3, PT ;  /* 0x000000030700780c */ /* 0x000fe40003f66070 */
[----:B------:R-:W-:Y:S02]  /*16810*/  MOV R10, 0xffffffff ;  /* 0xffffffff000a7802 */ /* 0x000fe40000000f00 */
[----:B------:R-:W-:-:S02]  /*16820*/  PRMT R4, RZ, 0x7610, R4 ;  /* 0x00007610ff047816 */ /* 0x000fc40000000004 */
[----:B------:R-:W-:Y:S01]  /*16830*/  PRMT R11, RZ, 0x7610, R11 ;  /* 0x00007610ff0b7816 */ /* 0x000fe2000000000b */
[----:B------:R-:W4:Y:S01]  /*16840*/  @P1 S2R R3, SR_CgaCtaId ;  /* 0x0000000000031919 */ /* 0x000f220000008800 */
[----:B------:R-:W-:-:S04]  /*16850*/  @P1 MOV R2, 0x400 ;  /* 0x0000040000021802 */ /* 0x000fc80000000f00 */
[----:B----4-:R-:W-:-:S04]  /*16860*/  @P1 LEA R2, R3, R2, 0x18 ;  /* 0x0000000203021211 */ /* 0x010fc800078ec0ff */
[----:B------:R4:W-:Y:S01]  /*16870*/  @P1 SYNCS.ARRIVE.TRANS64.A1T0 RZ, [R2+URZ+0x78], RZ ;  /* 0x000078ff02ff19a7 */ /* 0x0009e2000810003f */
[----:B------:R-:W-:-:S04]  /*16880*/  ISETP.GT.U32.AND P1, PT, R6, 0x2, PT ;  /* 0x000000020600780c */ /* 0x000fc80003f24070 */
[----:B------:R-:W-:Y:S01]  /*16890*/  ISETP.LT.U32.AND P1, PT, R7, 0x3, P1 ;  /* 0x000000030700780c */ /* 0x000fe20000f21070 */
[----:B----4-:R-:W-:-:S04]  /*168a0*/  IMAD.WIDE.U32 R2, R6, -0x55555555, RZ ;  /* 0xaaaaaaab06027825 */ /* 0x010fc800078e00ff */
[----:B------:R-:W-:Y:S01]  /*168b0*/  IMAD.MOV.U32 R2, RZ, RZ, -0x1 ;  /* 0xffffffffff027424 */ /* 0x000fe200078e00ff */
[----:B------:R-:W-:Y:S02]  /*168c0*/  SHF.R.U32.HI R5, RZ, 0x1, R3 ;  /* 0x00000001ff057819 */ /* 0x000fe40000011603 */
[----:B------:R-:W-:-:S03]  /*168d0*/  SEL R3, RZ, 0x1, !P1 ;  /* 0x00000001ff037807 */ /* 0x000fc60004800000 */
[----:B------:R-:W-:Y:S01]  /*168e0*/  IMAD R6, R5, -0x3, R6 ;  /* 0xfffffffd05067824 */ /* 0x000fe200078e0206 */
[----:B------:R-:W-:Y:S02]  /*168f0*/  LOP3.LUT R0, R0, R3, RZ, 0x3c, !PT ;  /* 0x0000000300007212 */ /* 0x000fe400078e3cff */
[----:B------:R-:W-:Y:S02]  /*16900*/  MOV R3, 0xffffffff ;  /* 0xffffffff00037802 */ /* 0x000fe40000000f00 */
[----:B------:R-:W-:Y:S02]  /*16910*/  @P3 LOP3.LUT R0, R0, 0x1, R5, 0x78, !PT ;  /* 0x0000000100003812 */ /* 0x000fe400078e7805 */
[----:B---3--:R-:W-:-:S04]  /*16920*/  IADD3 R12, P1, R12, UR46, RZ ;  /* 0x0000002e0c0c7c10 */ /* 0x008fc8000ff3e0ff */
[----:B--2---:R-:W-:Y:S01]  /*16930*/  IADD3.X R15, R15, UR39, RZ, P1, !PT ;  /* 0x000000270f0f7c10 */ /* 0x004fe20008ffe4ff */
[----:B------:R2:W-:Y:S01]  /*16940*/  STL [R1+0x200], R12 ;  /* 0x0002000c01007387 */ /* 0x0005e20000100800 */
[----:B------:R-:W-:-:S03]  /*16950*/  ISETP.GE.U32.AND P1, PT, R12, UR4, PT ;  /* 0x000000040c007c0c */ /* 0x000fc6000bf26070 */
[----:B------:R2:W-:Y:S01]  /*16960*/  STL [R1+0x204], R15 ;  /* 0x0002040f01007387 */ /* 0x0005e20000100800 */
[----:B------:R-:W-:-:S13]  /*16970*/  ISETP.GE.U32.AND.EX P1, PT, R15, UR5, PT, P1 ;  /* 0x000000050f007c0c */ /* 0x000fda000bf26110 */
[----:B--2---:R-:W-:Y:S05]  /*16980*/  @P1 BRA `(.L_x_360) ;  /* 0x0000000400581947 */ /* 0x004fea0003800000 */
[----:B------:R-:W2:Y:S01]  /*16990*/  S2R R9, SR_CTAID.X ;  /* 0x0000000000097919 */ /* 0x000ea20000002500 */
[----:B------:R-:W3:Y:S01]  /*169a0*/  LDC R17, c[0x0][0x904] ;  /* 0x00024100ff117b82 */ /* 0x000ee20000000800 */
[----:B------:R-:W-:Y:S01]  /*169b0*/  ULDC UR4, c[0x0][0x150] ;  /* 0x0000540000047ab9 */ /* 0x000fe20000000800 */
[----:B------:R-:W-:Y:S01]  /*169c0*/  ULDC UR7, c[0x0][0x8d8] ;  /* 0x0002360000077ab9 */ /* 0x000fe20000000800 */
[----:B------:R-:W4:Y:S05]  /*169d0*/  S2R R2, SR_CTAID.Y ;  /* 0x0000000000027919 */ /* 0x000f2a0000002600 */
[----:B------:R-:W5:Y:S08]  /*169e0*/  LDC R4, c[0x0][0x144] ;  /* 0x00005100ff047b82 */ /* 0x000f700000000800 */
[----:B-1----:R-:W1:Y:S01]  /*169f0*/  LDC R13, c[0x0][0x148] ;  /* 0x00005200ff0d7b82 */ /* 0x002e620000000800 */
[----:B---3--:R-:W-:-:S02]  /*16a00*/  ISETP.NE.AND P4, PT, R17, 0x1, PT ;  /* 0x000000011100780c */ /* 0x008fc40003f85270 */
[----:B--2---:R-:W-:Y:S02]  /*16a10*/  I2FP.F32.U32 R3, R9 ;  /* 0x0000000900037245 */ /* 0x004fe40000201000 */
[----:B----4-:R-:W-:-:S03]  /*16a20*/  I2FP.F32.U32 R5, R2 ;  /* 0x0000000200057245 */ /* 0x010fc60000201000 */
[----:B------:R-:W-:Y:S01]  /*16a30*/  FMUL R3, R3, UR4 ;  /* 0x0000000403037c20 */ /* 0x000fe20008400000 */
[----:B------:R-:W-:Y:S02]  /*16a40*/  ULDC UR4, c[0x0][0x154] ;  /* 0x0000550000047ab9 */ /* 0x000fe40000000800 */
[----:B------:R-:W-:Y:S01]  /*16a50*/  FMUL R10, R5, UR4 ;  /* 0x00000004050a7c20 */ /* 0x000fe20008400000 */
[----:B------:R-:W-:Y:S02]  /*16a60*/  ULDC.64 UR4, c[0x0][0x8d0] ;  /* 0x0002340000047ab9 */ /* 0x000fe40000000a00 */
[----:B------:R-:W2:Y:S01]  /*16a70*/  F2I.U32.TRUNC.NTZ R3, R3 ;  /* 0x0000000300037305 */ /* 0x000ea2000020f000 */
[----:B------:R-:W-:-:S04]  /*16a80*/  ISETP.NE.U32.AND P1, PT, RZ, UR4, PT ;  /* 0x00000004ff007c0c */ /* 0x000fc8000bf25070 */
[----:B------:R-:W-:-:S03]  /*16a90*/  ISETP.NE.AND.EX P1, PT, RZ, UR5, PT, P1 ;  /* 0x00000005ff007c0c */ /* 0x000fc6000bf25310 */
[----:B------:R-:W3:Y:S01]  /*16aa0*/  F2I.U32.TRUNC.NTZ R10, R10 ;  /* 0x0000000a000a7305 */ /* 0x000ee2000020f000 */
[----:B--2---:R-:W-:Y:S02]  /*16ab0*/  IMAD.MOV R5, RZ, RZ, -R3 ;  /* 0x000000ffff057224 */ /* 0x004fe400078e0a03 */
[----:B------:R-:W-:Y:S02]  /*16ac0*/  IMAD.MOV.U32 R3, RZ, RZ, R15 ;  /* 0x000000ffff037224 */ /* 0x000fe400078e000f */
[----:B-----5:R-:W-:Y:S01]  /*16ad0*/  IMAD R9, R4, R5, R9 ;  /* 0x0000000504097224 */ /* 0x020fe200078e0209 */
[----:B---3--:R-:W-:-:S05]  /*16ae0*/  IADD3 R4, -R10, RZ, RZ ;  /* 0x000000ff0a047210 */ /* 0x008fca0007ffe1ff */
[----:B-1----:R-:W-:Y:S01]  /*16af0*/  @P4 IMAD R9, R13, R4, R2 ;  /* 0x000000040d094224 */ /* 0x002fe200078e0202 */
[----:B------:R-:W-:Y:S01]  /*16b00*/  MOV R2, R12 ;  /* 0x0000000c00027202 */ /* 0x000fe20000000f00 */
[----:B------:R-:W-:Y:S06]  /*16b10*/  @!P1 BRA `(.L_x_361) ;  /* 0x0000000000289947 */ /* 0x000fec0003800000 */
[----:B------:R-:W-:Y:S02]  /*16b20*/  ULDC UR6, c[0x0][0x8dc] ;  /* 0x0002370000067ab9 */ /* 0x000fe40000000800 */
[----:B------:R-:W-:-:S04]  /*16b30*/  IADD3 R3, P1, R12, UR6, RZ ;  /* 0x000000060c037c10 */ /* 0x000fc8000ff3e0ff */
[----:B------:R-:W-:-:S05]  /*16b40*/  IADD3.X R13, RZ, R15, RZ, P1, !PT ;  /* 0x0000000fff0d7210 */ /* 0x000fca0000ffe4ff */
[----:B------:R-:W-:-:S04]  /*16b50*/  IMAD.WIDE.U32 R4, R13, UR4, RZ ;  /* 0x000000040d047c25 */ /* 0x000fc8000f8e00ff */
[----:B------:R-:W-:-:S04]  /*16b60*/  IMAD.WIDE.U32 R4, P1, R3, UR5, R4 ;  /* 0x0000000503047c25 */ /* 0x000fc8000f820004 */
[----:B------:R-:W-:-:S04]  /*16b70*/  IMAD.WIDE.U32 R2, R3, UR4, RZ ;  /* 0x0000000403027c25 */ /* 0x000fc8000f8e00ff */
[----:B------:R-:W-:Y:S01]  /*16b80*/  IMAD.MOV.U32 R2, RZ, RZ, R5 ;  /* 0x000000ffff027224 */ /* 0x000fe200078e0005 */
[----:B------:R-:W-:Y:S02]  /*16b90*/  IADD3 RZ, P3, R3, R4, RZ ;  /* 0x0000000403ff7210 */ /* 0x000fe40007f7e0ff */
[----:B------:R-:W-:-:S03]  /*16ba0*/  IADD3.X R3, RZ, RZ, RZ, P1, !PT ;  /* 0x000000ffff037210 */ /* 0x000fc60000ffe4ff */
[----:B------:R-:W-:-:S08]  /*16bb0*/  IMAD.WIDE.U32.X R2, R13, UR5, R2, P3 ;  /* 0x000000050d027c25 */ /* 0x000fd000098e0402 */
.L_x_361:
[--C-:B------:R-:W-:Y:S01]  /*16bc0*/  SHF.R.U64 R10, R2, UR7, R3.reuse ;  /* 0x00000007020a7c19 */ /* 0x100fe20008001203 */
[----:B------:R-:W-:Y:S01]  /*16bd0*/  ULDC.64 UR4, c[0x0][0x8c8] ;  /* 0x0002320000047ab9 */ /* 0x000fe20000000a00 */
[----:B------:R-:W-:Y:S01]  /*16be0*/  SHF.R.U32.HI R2, RZ, UR7, R3 ;  /* 0x00000007ff027c19 */ /* 0x000fe20008011603 */
[----:B------:R-:W-:Y:S01]  /*16bf0*/  IMAD.MOV.U32 R3, RZ, RZ, R15 ;  /* 0x000000ffff037224 */ /* 0x000fe200078e000f */
[----:B------:R-:W-:Y:S01]  /*16c00*/  IADD3 R13, P1, RZ, -R10, RZ ;  /* 0x8000000aff0d7210 */ /* 0x000fe20007f3e0ff */
[----:B------:R-:W-:-:S03]  /*16c10*/  ULDC.64 UR6, c[0x0][0x8e8] ;  /* 0x00023a0000067ab9 */ /* 0x000fc60000000a00 */
[----:B------:R-:W-:Y:S02]  /*16c20*/  IADD3.X R2, RZ, ~R2, RZ, P1, !PT ;  /* 0x80000002ff027210 */ /* 0x000fe40000ffe4ff */
[----:B------:R-:W-:-:S03]  /*16c30*/  ISETP.NE.U32.AND P1, PT, RZ, UR6, PT ;  /* 0x00000006ff007c0c */ /* 0x000fc6000bf25070 */
[----:B------:R-:W-:Y:S01]  /*16c40*/  IMAD R2, R2, UR4, RZ ;  /* 0x0000000402027c24 */ /* 0x000fe2000f8e02ff */
[----:B------:R-:W-:-:S03]  /*16c50*/  ISETP.NE.AND.EX P1, PT, RZ, UR7, PT, P1 ;  /* 0x00000007ff007c0c */ /* 0x000fc6000bf25310 */
[----:B------:R-:W-:Y:S01]  /*16c60*/  IMAD R5, R13, UR5, R2 ;  /* 0x000000050d057c24 */ /* 0x000fe2000f8e0202 */
[----:B------:R-:W-:-:S05]  /*16c70*/  MOV R2, R12 ;  /* 0x0000000c00027202 */ /* 0x000fca0000000f00 */
[----:B------:R-:W-:Y:S01]  /*16c80*/  IMAD.WIDE.U32 R2, R13, UR4, R2 ;  /* 0x000000040d027c25 */ /* 0x000fe2000f8e0002 */
[----:B------:R-:W-:-:S04]  /*16c90*/  ULDC UR4, c[0x0][0x8c0] ;  /* 0x0002300000047ab9 */ /* 0x000fc80000000800 */
[----:B------:R-:W-:-:S04]  /*16ca0*/  IADD3 R3, R3, R5, RZ ;  /* 0x0000000503037210 */ /* 0x000fc80007ffe0ff */
[--C-:B------:R-:W-:Y:S02]  /*16cb0*/  SHF.R.U64 R12, R2, UR4, R3.reuse ;  /* 0x00000004020c7c19 */ /* 0x100fe40008001203 */
[----:B------:R-:W-:Y:S01]  /*16cc0*/  SHF.R.U32.HI R3, RZ, UR4, R3 ;  /* 0x00000004ff037c19 */ /* 0x000fe20008011603 */
[----:B------:R-:W-:-:S03]  /*16cd0*/  ULDC UR4, c[0x0][0x8b0] ;  /* 0x00022c0000047ab9 */ /* 0x000fc60000000800 */
[--C-:B------:R-:W-:Y:S02]  /*16ce0*/  SHF.R.U32.HI R2, RZ, UR4, R3.reuse ;  /* 0x00000004ff027c19 */ /* 0x100fe40008011603 */
[----:B------:R-:W-:Y:S01]  /*16cf0*/  SHF.R.U64 R13, R12, UR4, R3 ;  /* 0x000000040c0d7c19 */ /* 0x000fe20008001203 */
[----:B------:R-:W-:Y:S02]  /*16d00*/  ULDC UR4, c[0x0][0x900] ;  /* 0x0002400000047ab9 */ /* 0x000fe40000000800 */
[--C-:B------:R-:W-:Y:S02]  /*16d10*/  SHF.R.U32.HI R15, RZ, UR4, R2.reuse ;  /* 0x00000004ff0f7c19 */ /* 0x100fe40008011602 */
[----:B------:R-:W-:-:S03]  /*16d20*/  SHF.R.U64 R14, R13, UR4, R2 ;  /* 0x000000040d0e7c19 */ /* 0x000fc60008001202 */
[----:B------:R-:W-:Y:S01]  /*16d30*/  IMAD.MOV.U32 R3, RZ, RZ, R15 ;  /* 0x000000ffff037224 */ /* 0x000fe200078e000f */
        /* <DEDUP_REMOVED lines=12> */
.L_x_362:
[----:B------:R-:W-:Y:S01]  /*16e00*/  ULDC UR4, c[0x0][0x8f0] ;  /* 0x00023c0000047ab9 */ /* 0x000fe20000000800 */
[----:B------:R-:W-:Y:S02]  /*16e10*/  LOP3.LUT R13, R13, UR16, RZ, 0xc0, !PT ;  /* 0x000000100d0d7c12 */ /* 0x000fe4000f8ec0ff */
[----:B------:R-:W-:Y:S01]  /*16e20*/  SHF.R.U64 R2, R2, UR4, R3 ;  /* 0x0000000402027c19 */ /* 0x000fe20008001203 */
[----:B------:R-:W-:-:S03]  /*16e30*/  ULDC UR4, c[0x0][0x8e0] ;  /* 0x0002380000047ab9 */ /* 0x000fc60000000800 */
[C---:B------:R-:W-:Y:S01]  /*16e40*/  IADD3 R3, -R2.reuse, RZ, RZ ;  /* 0x000000ff02037210 */ /* 0x040fe20007ffe1ff */
[----:B------:R-:W-:-:S04]  /*16e50*/  IMAD R4, R2, UR17, R13 ;  /* 0x0000001102047c24 */ /* 0x000fc8000f8e020d */
[----:B------:R-:W-:Y:S01]  /*16e60*/  IMAD R14, R3, UR4, R14 ;  /* 0x00000004030e7c24 */ /* 0x000fe2000f8e020e */
[----:B------:R-:W-:Y:S01]  /*16e70*/  ULDC UR4, c[0x0][0x8b8] ;  /* 0x00022e0000047ab9 */ /* 0x000fe20000000800 */
[----:B------:R-:W-:Y:S01]  /*16e80*/  LOP3.LUT R3, R12, UR15, RZ, 0xc0, !PT ;  /* 0x0000000f0c037c12 */ /* 0x000fe2000f8ec0ff */
[----:B------:R-:W-:Y:S01]  /*16e90*/  IMAD R9, R4, UR4, R9 ;  /* 0x0000000404097c24 */ /* 0x000fe2000f8e0209 */
[----:B------:R-:W-:Y:S01]  /*16ea0*/  ULDC UR4, c[0x0][0x8a8] ;  /* 0x00022a0000047ab9 */ /* 0x000fe20000000800 */
[----:B------:R-:W-:Y:S02]  /*16eb0*/  MOV R4, 0x1 ;  /* 0x0000000100047802 */ /* 0x000fe40000000f00 */
[----:B------:R-:W-:-:S05]  /*16ec0*/  IMAD R14, R14, UR4, R3 ;  /* 0x000000040e0e7c24 */ /* 0x000fca000f8e0203 */
[----:B------:R-:W-:Y:S02]  /*16ed0*/  SEL R3, R14, R9, !P4 ;  /* 0x000000090e037207 */ /* 0x000fe40006000000 */
[----:B------:R-:W-:-:S07]  /*16ee0*/  SEL R2, R9, R14, !P4 ;  /* 0x0000000e09027207 */ /* 0x000fce0006000000 */
.L_x_360:
[----:B------:R-:W-:Y:S05]  /*16ef0*/  BSYNC B1 ;  /* 0x0000000000017941 */ /* 0x000fea0003800000 */
.L_x_359:
[----:B------:R-:W-:-:S13]  /*16f00*/  LOP3.LUT P1, RZ, R4, 0xff, RZ, 0xc0, !PT ;  /* 0x000000ff04ff7812 */ /* 0x000fda000782c0ff */
[----:B------:R-:W-:Y:S05]  /*16f10*/  @P1 BRA `(.L_x_363) ;  /* 0xfffffff400381947 */ /* 0x000fea000383ffff */
[----:B------:R-:W-:Y:S05]  /*16f20*/  BSYNC B0 ;  /* 0x0000000000007941 */ /* 0x000fea0003800000 */
.L_x_351:
[----:B------:R-:W-:-:S03]  /*16f30*/  UMOV UR4, 0xffffffff ;  /* 0xffffffff00047882 */ /* 0x000fc60000000000 */
[----:B------:R-:W-:Y:S05]  /*16f40*/  BRA.DIV UR4, `(.L_x_364) ;  /* 0x00000012040c7947 */ /* 0x000fea000b800000 */
[----:B------:R-:W-:-:S13]  /*16f50*/  ELECT P6, URZ, PT ;  /* 0x00000000003f782f */ /* 0x000fda00038c0000 */
.L_x_410:
[----:B------:R-:W-:Y:S05]  /*16f60*/  @!P6 BRA `(.L_x_9) ;  /* 0x000000000084e947 */ /* 0x000fea0003800000 */
[----:B------:R-:W2:Y:S02]  /*16f70*/  LDL.LU R2, [R1+0x208] ;  /* 0x0002080001027983 */ /* 0x000ea40000300800 */
[----:B--2---:R-:W-:-:S04]  /*16f80*/  LOP3.LUT R2, R2, 0x2, RZ, 0xfc, !PT ;  /* 0x0000000202027812 */ /* 0x004fc800078efcff */
[----:B------:R-:W-:-:S13]  /*16f90*/  ISETP.NE.AND P0, PT, R2, 0x3, PT ;  /* 0x000000030200780c */ /* 0x000fda0003f05270 */
[----:B------:R-:W-:Y:S05]  /*16fa0*/  @!P0 BRA `(.L_x_365) ;  /* 0x0000000000048947 */ /* 0x000fea0003800000 */
[----:B------:R-:W-:Y:S01]  /*16fb0*/  BPT.TRAP 0x1 ;  /* 0x000000040000795c */ /* 0x000fe20000300000 */
.L_x_365:
[----:B------:R-:W2:Y:S01]  /*16fc0*/  S2R R3, SR_CgaCtaId ;  /* 0x0000000000037919 */ /* 0x000ea20000008800 */
[----:B------:R-:W-:-:S04]  /*16fd0*/  MOV R2, 0x400 ;  /* 0x0000040000027802 */ /* 0x000fc80000000f00 */
[----:B--2---:R-:W-:Y:S02]  /*16fe0*/  LEA R3, R3, R2, 0x18 ;  /* 0x0000000203037211 */ /* 0x004fe400078ec0ff */
[----:B------:R-:W-:-:S03]  /*16ff0*/  SHF.L.U32 R2, R0, 0x1f, RZ ;  /* 0x0000001f00027819 */ /* 0x000fc600000006ff */
[----:B------:R-:W-:-:S05]  /*17000*/  VIADD R3, R3, 0x18 ;  /* 0x0000001803037836 */ /* 0x000fca0000000000 */
[----:B------:R-:W-:-:S04]  /*17010*/  LEA R5, R6, R3, 0x3 ;  /* 0x0000000306057211 */ /* 0x000fc800078e18ff */
[----:B------:R-:W2:Y:S02]  /*17020*/  SYNCS.PHASECHK.TRANS64.TRYWAIT P0, [R5+URZ], R2 ;  /* 0x00000002050075a7 */ /* 0x000ea4000800017f */
[----:B--2---:R-:W-:Y:S05]  /*17030*/  @!P0 BRA `(.L_x_366) ;  /* 0x0000000c00f08947 */ /* 0x004fea0003800000 */
.L_x_411:
[----:B------:R-:W-:-:S04]  /*17040*/  IADD3 R6, R6, 0x1, RZ ;  /* 0x0000000106067810 */ /* 0x000fc80007ffe0ff */
[----:B------:R-:W-:-:S04]  /*17050*/  ISETP.NE.AND P0, PT, R6, 0x3, PT ;  /* 0x000000030600780c */ /* 0x000fc80003f05270 */
[----:B--2---:R-:W-:Y:S02]  /*17060*/  SEL R5, RZ, 0x1, P0 ;  /* 0x00000001ff057807 */ /* 0x004fe40000000000 */
[----:B------:R-:W-:Y:S02]  /*17070*/  SEL R6, R6, RZ, P0 ;  /* 0x000000ff06067207 */ /* 0x000fe40000000000 */
[----:B------:R-:W-:-:S03]  /*17080*/  LOP3.LUT R5, R0, R5, RZ, 0x3c, !PT ;  /* 0x0000000500057212 */ /* 0x000fc600078e3cff */
[----:B------:R-:W-:Y:S01]  /*17090*/  IMAD R7, R6, 0x8, R3 ;  /* 0x0000000806077824 */ /* 0x000fe200078e0203 */
[----:B------:R-:W-:-:S04]  /*170a0*/  SHF.L.U32 R0, R5, 0x1f, RZ ;  /* 0x0000001f05007819 */ /* 0x000fc800000006ff */
[----:B------:R-:W2:Y:S02]  /*170b0*/  SYNCS.PHASECHK.TRANS64.TRYWAIT P0, [R7+URZ], R0 ;  /* 0x00000000070075a7 */ /* 0x000ea4000800017f */
[----:B--2---:R-:W-:Y:S05]  /*170c0*/  @!P0 BRA `(.L_x_367) ;  /* 0x0000000c00e08947 */ /* 0x004fea0003800000 */
.L_x_412:
[----:B--2---:R-:W-:-:S04]  /*170d0*/  IADD3 R0, R6, 0x1, RZ ;  /* 0x0000000106007810 */ /* 0x004fc80007ffe0ff */
[----:B------:R-:W-:-:S04]  /*170e0*/  ISETP.NE.AND P0, PT, R0, 0x3, PT ;  /* 0x000000030000780c */ /* 0x000fc80003f05270 */
[----:B------:R-:W-:Y:S02]  /*170f0*/  SEL R2, RZ, 0x1, P0 ;  /* 0x00000001ff027807 */ /* 0x000fe40000000000 */
[----:B------:R-:W-:Y:S02]  /*17100*/  SEL R0, R0, RZ, P0 ;  /* 0x000000ff00007207 */ /* 0x000fe40000000000 */
[----:B------:R-:W-:Y:S02]  /*17110*/  LOP3.LUT R2, R5, R2, RZ, 0x3c, !PT ;  /* 0x0000000205027212 */ /* 0x000fe400078e3cff */
[----:B------:R-:W-:Y:S02]  /*17120*/  LEA R3, R0, R3, 0x3 ;  /* 0x0000000300037211 */ /* 0x000fe400078e18ff */
[----:B------:R-:W-:-:S07]  /*17130*/  SHF.L.U32 R0, R2, 0x1f, RZ ;  /* 0x0000001f02007819 */ /* 0x000fce00000006ff */
.L_x_368:
[----:B--2---:R2:W3:Y:S02]  /*17140*/  SYNCS.PHASECHK.TRANS64.TRYWAIT P0, [R3+URZ], R0 ;  /* 0x00000000030075a7 */ /* 0x0044e4000800017f */
[----:B---3--:R-:W-:Y:S05]  /*17150*/  @!P0 NANOSLEEP.SYNCS 0x989680 ;  /* 0x009896800000895d */ /* 0x008fea0003900000 */
[----:B------:R-:W3:Y:S02]  /*17160*/  @!P0 SYNCS.PHASECHK.TRANS64 P0, [R3+URZ], R0 ;  /* 0x00000000030085a7 */ /* 0x000ee4000800007f */
[----:B---3--:R-:W-:Y:S05]  /*17170*/  @!P0 BRA `(.L_x_368) ;  /* 0xfffffffc00f08947 */ /* 0x008fea000383ffff */
.L_x_9:
[----:B------:R-:W-:Y:S05]  /*17180*/  BSYNC B6 ;  /* 0x0000000000067941 */ /* 0x000fea0003800000 */
.L_x_7:
[----:B------:R-:W-:Y:S05]  /*17190*/  EXIT ;  /* 0x000000000000794d */ /* 0x000fea0003800000 */
.L_x_22:
[----:B--2---:R2:W3:Y:S02]  /*171a0*/  SYNCS.PHASECHK.TRANS64.TRYWAIT P1, [R3+URZ], R0 ;  /* 0x00000000030075a7 */ /* 0x0044e4000802017f */
[----:B---3--:R-:W-:Y:S05]  /*171b0*/  @!P1 NANOSLEEP.SYNCS 0x989680 ;  /* 0x009896800000995d */ /* 0x008fea0003900000 */
[----:B------:R-:W3:Y:S02]  /*171c0*/  @!P1 SYNCS.PHASECHK.TRANS64 P1, [R3+URZ], R0 ;  /* 0x00000000030095a7 */ /* 0x000ee4000802007f */
[----:B---3--:R-:W-:Y:S05]  /*171d0*/  @!P1 BRA `(.L_x_22) ;  /* 0xfffffffc00f09947 */ /* 0x008fea000383ffff */
[----:B------:R-:W-:Y:S05]  /*171e0*/  BRA `(.L_x_21) ;  /* 0xfffffea400a47947 */ /* 0x000fea000383ffff */
.L_x_27:
[----:B--2---:R-:W-:-:S04]  /*171f0*/  IMAD.U32 R4, RZ, RZ, UR4 ;  /* 0x00000004ff047e24 */ /* 0x004fc8000f8e00ff */
[----:B------:R2:W3:Y:S03]  /*17200*/  SYNCS.PHASECHK.TRANS64.TRYWAIT P1, [R4+URZ], R3 ;  /* 0x00000003040075a7 */ /* 0x0004e6000802017f */
[----:B---3--:R-:W-:Y:S05]  /*17210*/  @!P1 NANOSLEEP.SYNCS 0x989680 ;  /* 0x009896800000995d */ /* 0x008fea0003900000 */
[----:B------:R-:W3:Y:S02]  /*17220*/  @!P1 SYNCS.PHASECHK.TRANS64 P1, [R4+URZ], R3 ;  /* 0x00000003040095a7 */ /* 0x000ee4000802007f */
[----:B---3--:R-:W-:Y:S05]  /*17230*/  @!P1 BRA `(.L_x_27) ;  /* 0xfffffffc00ec9947 */ /* 0x008fea000383ffff */
[----:B------:R-:W-:Y:S05]  /*17240*/  BRA `(.L_x_26) ;  /* 0xfffffedc007c7947 */ /* 0x000fea000383ffff */
.L_x_50:
[----:B-1----:R-:W-:-:S04]  /*17250*/  MOV R8, UR50 ;  /* 0x0000003200087c02 */ /* 0x002fc80008000f00 */
[----:B------:R1:W2:Y:S03]  /*17260*/  SYNCS.PHASECHK.TRANS64.TRYWAIT P2, [R8+URZ+0x30], R3 ;  /* 0x00003003080075a7 */ /* 0x0002a6000804017f */
[----:B--2---:R-:W-:Y:S05]  /*17270*/  @!P2 NANOSLEEP.SYNCS 0x989680 ;  /* 0x009896800000a95d */ /* 0x004fea0003900000 */
[----:B------:R-:W2:Y:S02]  /*17280*/  @!P2 SYNCS.PHASECHK.TRANS64 P2, [R8+URZ+0x30], R3 ;  /* 0x000030030800a5a7 */ /* 0x000ea4000804007f */
[----:B--2---:R-:W-:Y:S05]  /*17290*/  @!P2 BRA `(.L_x_50) ;  /* 0xfffffffc00eca947 */ /* 0x004fea000383ffff */
[----:B------:R-:W-:Y:S05]  /*172a0*/  BRA `(.L_x_369) ;  /* 0xffffff2c00bc7947 */ /* 0x000fea000383ffff */
.L_x_61:
[----:B-1----:R1:W2:Y:S02]  /*172b0*/  SYNCS.PHASECHK.TRANS64.TRYWAIT P3, [R11+URZ+0x30], R13 ;  /* 0x0000300d0b0075a7 */ /* 0x0022a4000806017f */
[----:B--2---:R-:W-:Y:S05]  /*172c0*/  @!P3 NANOSLEEP.SYNCS 0x989680 ;  /* 0x009896800000b95d */ /* 0x004fea0003900000 */
[----:B------:R-:W2:Y:S02]  /*172d0*/  @!P3 SYNCS.PHASECHK.TRANS64 P3, [R11+URZ+0x30], R13 ;  /* 0x0000300d0b00b5a7 */ /* 0x000ea4000806007f */
[----:B--2---:R-:W-:Y:S05]  /*172e0*/  @!P3 BRA `(.L_x_61) ;  /* 0xfffffffc00f0b947 */ /* 0x004fea000383ffff */
[----:B------:R-:W-:Y:S05]  /*172f0*/  BRA `(.L_x_370) ;  /* 0xffffff3800607947 */ /* 0x000fea000383ffff */
.L_x_72:
[----:B--2---:R2:W3:Y:S02]  /*17300*/  SYNCS.PHASECHK.TRANS64.TRYWAIT P3, [R11+URZ+0x30], R13 ;  /* 0x0000300d0b0075a7 */ /* 0x0044e4000806017f */
[----:B---3--:R-:W-:Y:S05]  /*17310*/  @!P3 NANOSLEEP.SYNCS 0x989680 ;  /* 0x009896800000b95d */ /* 0x008fea0003900000 */
[----:B------:R-:W3:Y:S02]  /*17320*/  @!P3 SYNCS.PHASECHK.TRANS64 P3, [R11+URZ+0x30], R13 ;  /* 0x0000300d0b00b5a7 */ /* 0x000ee4000806007f */
[----:B---3--:R-:W-:Y:S05]  /*17330*/  @!P3 BRA `(.L_x_72) ;  /* 0xfffffffc00f0b947 */ /* 0x008fea000383ffff */
[----:B------:R-:W-:Y:S05]  /*17340*/  BRA `(.L_x_371) ;  /* 0xffffff4000547947 */ /* 0x000fea000383ffff */
.L_x_83:
[----:B--2---:R2:W3:Y:S02]  /*17350*/  SYNCS.PHASECHK.TRANS64.TRYWAIT P3, [R13+URZ+0x30], R14 ;  /* 0x0000300e0d0075a7 */ /* 0x0044e4000806017f */
[----:B---3--:R-:W-:Y:S05]  /*17360*/  @!P3 NANOSLEEP.SYNCS 0x989680 ;  /* 0x009896800000b95d */ /* 0x008fea0003900000 */
[----:B------:R-:W3:Y:S02]  /*17370*/  @!P3 SYNCS.PHASECHK.TRANS64 P3, [R13+URZ+0x30], R14 ;  /* 0x0000300e0d00b5a7 */ /* 0x000ee4000806007f */
[----:B---3--:R-:W-:Y:S05]  /*17380*/  @!P3 BRA `(.L_x_83) ;  /* 0xfffffffc00f0b947 */ /* 0x008fea000383ffff */
[----:B------:R-:W-:Y:S05]  /*17390*/  BRA `(.L_x_372) ;  /* 0xffffff4800907947 */ /* 0x000fea000383ffff */
.L_x_94:
[----:B--2---:R2:W3:Y:S02]  /*173a0*/  SYNCS.PHASECHK.TRANS64.TRYWAIT P3, [R13+URZ+0x30], R14 ;  /* 0x0000300e0d0075a7 */ /* 0x0044e4000806017f */
[----:B---3--:R-:W-:Y:S05]  /*173b0*/  @!P3 NANOSLEEP.SYNCS 0x989680 ;  /* 0x009896800000b95d */ /* 0x008fea0003900000 */
[----:B------:R-:W3:Y:S02]  /*173c0*/  @!P3 SYNCS.PHASECHK.TRANS64 P3, [R13+URZ+0x30], R14 ;  /* 0x0000300e0d00b5a7 */ /* 0x000ee4000806007f */
[----:B---3--:R-:W-:Y:S05]  /*173d0*/  @!P3 BRA `(.L_x_94) ;  /* 0xfffffffc00f0b947 */ /* 0x008fea000383ffff */
[----:B------:R-:W-:Y:S05]  /*173e0*/  BRA `(.L_x_373) ;  /* 0xffffff5000907947 */ /* 0x000fea000383ffff */
.L_x_105:
[----:B-1----:R1:W2:Y:S02]  /*173f0*/  SYNCS.PHASECHK.TRANS64.TRYWAIT P3, [R13+URZ+0x30], R14 ;  /* 0x0000300e0d0075a7 */ /* 0x0022a4000806017f */
[----:B--2---:R-:W-:Y:S05]  /*17400*/  @!P3 NANOSLEEP.SYNCS 0x989680 ;  /* 0x009896800000b95d */ /* 0x004fea0003900000 */
[----:B------:R-:W2:Y:S02]  /*17410*/  @!P3 SYNCS.PHASECHK.TRANS64 P3, [R13+URZ+0x30], R14 ;  /* 0x0000300e0d00b5a7 */ /* 0x000ea4000806007f */
[----:B--2---:R-:W-:Y:S05]  /*17420*/  @!P3 BRA `(.L_x_105) ;  /* 0xfffffffc00f0b947 */ /* 0x004fea000383ffff */
[----:B------:R-:W-:Y:S05]  /*17430*/  BRA `(.L_x_374) ;  /* 0xffffff5800d07947 */ /* 0x000fea000383ffff */
.L_x_116:
[----:B-1----:R1:W2:Y:S02]  /*17440*/  SYNCS.PHASECHK.TRANS64.TRYWAIT P3, [R13+URZ+0x30], R14 ;  /* 0x0000300e0d0075a7 */ /* 0x0022a4000806017f */
[----:B--2---:R-:W-:Y:S05]  /*17450*/  @!P3 NANOSLEEP.SYNCS 0x989680 ;  /* 0x009896800000b95d */ /* 0x004fea0003900000 */
[----:B------:R-:W2:Y:S02]  /*17460*/  @!P3 SYNCS.PHASECHK.TRANS64 P3, [R13+URZ+0x30], R14 ;  /* 0x0000300e0d00b5a7 */ /* 0x000ea4000806007f */
[----:B--2---:R-:W-:Y:S05]  /*17470*/  @!P3 BRA `(.L_x_116) ;  /* 0xfffffffc00f0b947 */ /* 0x004fea000383ffff */
[----:B------:R-:W-:Y:S05]  /*17480*/  BRA `(.L_x_375) ;  /* 0xffffff6000cc7947 */ /* 0x000fea000383ffff */
.L_x_127:
[----:B-1----:R1:W2:Y:S02]  /*17490*/  SYNCS.PHASECHK.TRANS64.TRYWAIT P3, [R13+URZ+0x30], R14 ;  /* 0x0000300e0d0075a7 */ /* 0x0022a4000806017f */
[----:B--2---:R-:W-:Y:S05]  /*174a0*/  @!P3 NANOSLEEP.SYNCS 0x989680 ;  /* 0x009896800000b95d */ /* 0x004fea0003900000 */
[----:B------:R-:W2:Y:S02]  /*174b0*/  @!P3 SYNCS.PHASECHK.TRANS64 P3, [R13+URZ+0x30], R14 ;  /* 0x0000300e0d00b5a7 */ /* 0x000ea4000806007f */
[----:B--2---:R-:W-:Y:S05]  /*174c0*/  @!P3 BRA `(.L_x_127) ;  /* 0xfffffffc00f0b947 */ /* 0x004fea000383ffff */
[----:B------:R-:W-:Y:S05]  /*174d0*/  BRA `(.L_x_376) ;  /* 0xffffff6c00047947 */ /* 0x000fea000383ffff */
.L_x_138:
[----:B-1----:R1:W2:Y:S02]  /*174e0*/  SYNCS.PHASECHK.TRANS64.TRYWAIT P3, [R13+URZ+0x30], R14 ;  /* 0x0000300e0d0075a7 */ /* 0x0022a4000806017f */
[----:B--2---:R-:W-:Y:S05]  /*174f0*/  @!P3 NANOSLEEP.SYNCS 0x989680 ;  /* 0x009896800000b95d */ /* 0x004fea0003900000 */
[----:B------:R-:W2:Y:S02]  /*17500*/  @!P3 SYNCS.PHASECHK.TRANS64 P3, [R13+URZ+0x30], R14 ;  /* 0x0000300e0d00b5a7 */ /* 0x000ea4000806007f */
[----:B--2---:R-:W-:Y:S05]  /*17510*/  @!P3 BRA `(.L_x_138) ;  /* 0xfffffffc00f0b947 */ /* 0x004fea000383ffff */
[----:B------:R-:W-:Y:S05]  /*17520*/  BRA `(.L_x_377) ;  /* 0xffffff7000fc7947 */ /* 0x000fea000383ffff */
.L_x_149:
[----:B-1----:R1:W2:Y:S02]  /*17530*/  SYNCS.PHASECHK.TRANS64.TRYWAIT P3, [R13+URZ+0x30], R14 ;  /* 0x0000300e0d0075a7 */ /* 0x0022a4000806017f */
[----:B--2---:R-:W-:Y:S05]  /*17540*/  @!P3 NANOSLEEP.SYNCS 0x989680 ;  /* 0x009896800000b95d */ /* 0x004fea0003900000 */
[----:B------:R-:W2:Y:S02]  /*17550*/  @!P3 SYNCS.PHASECHK.TRANS64 P3, [R13+URZ+0x30], R14 ;  /* 0x0000300e0d00b5a7 */ /* 0x000ea4000806007f */
[----:B--2---:R-:W-:Y:S05]  /*17560*/  @!P3 BRA `(.L_x_149) ;  /* 0xfffffffc00f0b947 */ /* 0x004fea000383ffff */
[----:B------:R-:W-:Y:S05]  /*17570*/  BRA `(.L_x_378) ;  /* 0xffffff7c00347947 */ /* 0x000fea000383ffff */
.L_x_160:
[----:B-1----:R1:W2:Y:S02]  /*17580*/  SYNCS.PHASECHK.TRANS64.TRYWAIT P3, [R13+URZ+0x30], R14 ;  /* 0x0000300e0d0075a7 */ /* 0x0022a4000806017f */
[----:B--2---:R-:W-:Y:S05]  /*17590*/  @!P3 NANOSLEEP.SYNCS 0x989680 ;  /* 0x009896800000b95d */ /* 0x004fea0003900000 */
[----:B------:R-:W2:Y:S02]  /*175a0*/  @!P3 SYNCS.PHASECHK.TRANS64 P3, [R13+URZ+0x30], R14 ;  /* 0x0000300e0d00b5a7 */ /* 0x000ea4000806007f */
[----:B--2---:R-:W-:Y:S05]  /*175b0*/  @!P3 BRA `(.L_x_160) ;  /* 0xfffffffc00f0b947 */ /* 0x004fea000383ffff */
[----:B------:R-:W-:Y:S05]  /*175c0*/  BRA `(.L_x_379) ;  /* 0xffffff84002c7947 */ /* 0x000fea000383ffff */
.L_x_171:
[----:B-1----:R1:W2:Y:S02]  /*175d0*/  SYNCS.PHASECHK.TRANS64.TRYWAIT P3, [R13+URZ+0x30], R14 ;  /* 0x0000300e0d0075a7 */ /* 0x0022a4000806017f */
[----:B--2---:R-:W-:Y:S05]  /*175e0*/  @!P3 NANOSLEEP.SYNCS 0x989680 ;  /* 0x009896800000b95d */ /* 0x004fea0003900000 */
[----:B------:R-:W2:Y:S02]  /*175f0*/  @!P3 SYNCS.PHASECHK.TRANS64 P3, [R13+URZ+0x30], R14 ;  /* 0x0000300e0d00b5a7 */ /* 0x000ea4000806007f */
[----:B--2---:R-:W-:Y:S05]  /*17600*/  @!P3 BRA `(.L_x_171) ;  /* 0xfffffffc00f0b947 */ /* 0x004fea000383ffff */
[----:B------:R-:W-:Y:S05]  /*17610*/  BRA `(.L_x_380) ;  /* 0xffffff8c00647947 */ /* 0x000fea000383ffff */
.L_x_182:
[----:B-1----:R1:W2:Y:S02]  /*17620*/  SYNCS.PHASECHK.TRANS64.TRYWAIT P3, [R13+URZ+0x30], R14 ;  /* 0x0000300e0d0075a7 */ /* 0x0022a4000806017f */
[----:B--2---:R-:W-:Y:S05]  /*17630*/  @!P3 NANOSLEEP.SYNCS 0x989680 ;  /* 0x009896800000b95d */ /* 0x004fea0003900000 */
[----:B------:R-:W2:Y:S02]  /*17640*/  @!P3 SYNCS.PHASECHK.TRANS64 P3, [R13+URZ+0x30], R14 ;  /* 0x0000300e0d00b5a7 */ /* 0x000ea4000806007f */
[----:B--2---:R-:W-:Y:S05]  /*17650*/  @!P3 BRA `(.L_x_182) ;  /* 0xfffffffc00f0b947 */ /* 0x004fea000383ffff */
[----:B------:R-:W-:Y:S05]  /*17660*/  BRA `(.L_x_381) ;  /* 0xffffff94005c7947 */ /* 0x000fea000383ffff */
.L_x_193:
[----:B-1----:R1:W2:Y:S02]  /*17670*/  SYNCS.PHASECHK.TRANS64.TRYWAIT P3, [R13+URZ+0x30], R14 ;  /* 0x0000300e0d0075a7 */ /* 0x0022a4000806017f */
[----:B--2---:R-:W-:Y:S05]  /*17680*/  @!P3 NANOSLEEP.SYNCS 0x989680 ;  /* 0x009896800000b95d */ /* 0x004fea0003900000 */
[----:B------:R-:W2:Y:S02]  /*17690*/  @!P3 SYNCS.PHASECHK.TRANS64 P3, [R13+URZ+0x30], R14 ;  /* 0x0000300e0d00b5a7 */ /* 0x000ea4000806007f */
[----:B--2---:R-:W-:Y:S05]  /*176a0*/  @!P3 BRA `(.L_x_193) ;  /* 0xfffffffc00f0b947 */ /* 0x004fea000383ffff */
[----:B------:R-:W-:Y:S05]  /*176b0*/  BRA `(.L_x_382) ;  /* 0xffffff9c00947947 */ /* 0x000fea000383ffff */
.L_x_204:
[----:B-1----:R1:W2:Y:S02]  /*176c0*/  SYNCS.PHASECHK.TRANS64.TRYWAIT P3, [R13+URZ+0x30], R14 ;  /* 0x0000300e0d0075a7 */ /* 0x0022a4000806017f */
[----:B--2---:R-:W-:Y:S05]  /*176d0*/  @!P3 NANOSLEEP.SYNCS 0x989680 ;  /* 0x009896800000b95d */ /* 0x004fea0003900000 */
[----:B------:R-:W2:Y:S02]  /*176e0*/  @!P3 SYNCS.PHASECHK.TRANS64 P3, [R13+URZ+0x30], R14 ;  /* 0x0000300e0d00b5a7 */ /* 0x000ea4000806007f */
[----:B--2---:R-:W-:Y:S05]  /*176f0*/  @!P3 BRA `(.L_x_204) ;  /* 0xfffffffc00f0b947 */ /* 0x004fea000383ffff */
[----:B------:R-:W-:Y:S05]  /*17700*/  BRA `(.L_x_383) ;  /* 0xffffffa4008c7947 */ /* 0x000fea000383ffff */
.L_x_215:
[----:B--2---:R2:W3:Y:S02]  /*17710*/  SYNCS.PHASECHK.TRANS64.TRYWAIT P3, [R0+URZ+0x30], R11 ;  /* 0x0000300b000075a7 */ /* 0x0044e4000806017f */
[----:B---3--:R-:W-:Y:S05]  /*17720*/  @!P3 NANOSLEEP.SYNCS 0x989680 ;  /* 0x009896800000b95d */ /* 0x008fea0003900000 */
[----:B------:R-:W3:Y:S02]  /*17730*/  @!P3 SYNCS.PHASECHK.TRANS64 P3, [R0+URZ+0x30], R11 ;  /* 0x0000300b0000b5a7 */ /* 0x000ee4000806007f */
[----:B---3--:R-:W-:Y:S05]  /*17740*/  @!P3 BRA `(.L_x_215) ;  /* 0xfffffffc00f0b947 */ /* 0x008fea000383ffff */
[----:B------:R-:W-:Y:S05]  /*17750*/  BRA `(.L_x_384) ;  /* 0xffffffac00b87947 */ /* 0x000fea000383ffff */
.L_x_235:
[----:B-1----:R-:W-:-:S04]  /*17760*/  MOV R5, UR4 ;  /* 0x0000000400057c02 */ /* 0x002fc80008000f00 */
[----:B------:R1:W2:Y:S03]  /*17770*/  SYNCS.PHASECHK.TRANS64.TRYWAIT P0, [R5+URZ+0x78], R0 ;  /* 0x00007800050075a7 */ /* 0x0002a6000800017f */
[----:B--2---:R-:W-:Y:S05]  /*17780*/  @!P0 NANOSLEEP.SYNCS 0x989680 ;  /* 0x009896800000895d */ /* 0x004fea0003900000 */
[----:B------:R-:W2:Y:S02]  /*17790*/  @!P0 SYNCS.PHASECHK.TRANS64 P0, [R5+URZ+0x78], R0 ;  /* 0x00007800050085a7 */ /* 0x000ea4000800007f */
[----:B--2---:R-:W-:Y:S05]  /*177a0*/  @!P0 BRA `(.L_x_235) ;  /* 0xfffffffc00ec8947 */ /* 0x004fea000383ffff */
[----:B------:R-:W-:Y:S05]  /*177b0*/  BRA `(.L_x_234) ;  /* 0xffffffc400ac7947 */ /* 0x000fea000383ffff */
.L_x_244:
[----:B--2---:R-:W-:-:S04]  /*177c0*/  IMAD.U32 R3, RZ, RZ, UR13 ;  /* 0x0000000dff037e24 */ /* 0x004fc8000f8e00ff */
[----:B------:R2:W3:Y:S03]  /*177d0*/  SYNCS.PHASECHK.TRANS64.TRYWAIT P1, [R3+URZ+0x50], R2 ;  /* 0x00005002030075a7 */ /* 0x0004e6000802017f */
[----:B---3--:R-:W-:Y:S05]  /*177e0*/  @!P1 NANOSLEEP.SYNCS 0x989680 ;  /* 0x009896800000995d */ /* 0x008fea0003900000 */
[----:B------:R-:W3:Y:S02]  /*177f0*/  @!P1 SYNCS.PHASECHK.TRANS64 P1, [R3+URZ+0x50], R2 ;  /* 0x00005002030095a7 */ /* 0x000ee4000802007f */
[----:B---3--:R-:W-:Y:S05]  /*17800*/  @!P1 BRA `(.L_x_244) ;  /* 0xfffffffc00ec9947 */ /* 0x008fea000383ffff */
[----:B------:R-:W-:Y:S05]  /*17810*/  BRA `(.L_x_385) ;  /* 0xffffffc800947947 */ /* 0x000fea000383ffff */
.L_x_250:
[----:B--23--:R-:W-:-:S04]  /*17820*/  MOV R3, UR13 ;  /* 0x0000000d00037c02 */ /* 0x00cfc80008000f00 */
[----:B------:R2:W3:Y:S03]  /*17830*/  SYNCS.PHASECHK.TRANS64.TRYWAIT P1, [R3+URZ+0x58], R2 ;  /* 0x00005802030075a7 */ /* 0x0004e6000802017f */
[----:B---3--:R-:W-:Y:S05]  /*17840*/  @!P1 NANOSLEEP.SYNCS 0x989680 ;  /* 0x009896800000995d */ /* 0x008fea0003900000 */
[----:B------:R-:W3:Y:S02]  /*17850*/  @!P1 SYNCS.PHASECHK.TRANS64 P1, [R3+URZ+0x58], R2 ;  /* 0x00005802030095a7 */ /* 0x000ee4000802007f */
[----:B---3--:R-:W-:Y:S05]  /*17860*/  @!P1 BRA `(.L_x_250) ;  /* 0xfffffffc00ec9947 */ /* 0x008fea000383ffff */
[----:B------:R-:W-:Y:S05]  /*17870*/  BRA `(.L_x_386) ;  /* 0xffffffc800dc7947 */ /* 0x000fea000383ffff */
.L_x_256:
[----:B--234-:R-:W-:-:S04]  /*17880*/  MOV R3, UR13 ;  /* 0x0000000d00037c02 */ /* 0x01cfc80008000f00 */
[----:B------:R2:W3:Y:S03]  /*17890*/  SYNCS.PHASECHK.TRANS64.TRYWAIT P1, [R3+URZ+0x60], R2 ;  /* 0x00006002030075a7 */ /* 0x0004e6000802017f */
[----:B---3--:R-:W-:Y:S05]  /*178a0*/  @!P1 NANOSLEEP.SYNCS 0x989680 ;  /* 0x009896800000995d */ /* 0x008fea0003900000 */
[----:B------:R-:W3:Y:S02]  /*178b0*/  @!P1 SYNCS.PHASECHK.TRANS64 P1, [R3+URZ+0x60], R2 ;  /* 0x00006002030095a7 */ /* 0x000ee4000802007f */
[----:B---3--:R-:W-:Y:S05]  /*178c0*/  @!P1 BRA `(.L_x_256) ;  /* 0xfffffffc00ec9947 */ /* 0x008fea000383ffff */
[----:B------:R-:W-:Y:S05]  /*178d0*/  BRA `(.L_x_387) ;  /* 0xffffffcc00307947 */ /* 0x000fea000383ffff */
.L_x_262:
[----:B-1234-:R-:W-:-:S04]  /*178e0*/  IMAD.U32 R3, RZ, RZ, UR13 ;  /* 0x0000000dff037e24 */ /* 0x01efc8000f8e00ff */
[----:B------:R1:W2:Y:S03]  /*178f0*/  SYNCS.PHASECHK.TRANS64.TRYWAIT P1, [R3+URZ+0x68], R2 ;  /* 0x00006802030075a7 */ /* 0x0002a6000802017f */
[----:B--2---:R-:W-:Y:S05]  /*17900*/  @!P1 NANOSLEEP.SYNCS 0x989680 ;  /* 0x009896800000995d */ /* 0x004fea0003900000 */
[----:B------:R-:W2:Y:S02]  /*17910*/  @!P1 SYNCS.PHASECHK.TRANS64 P1, [R3+URZ+0x68], R2 ;  /* 0x00006802030095a7 */ /* 0x000ea4000802007f */
[----:B--2---:R-:W-:Y:S05]  /*17920*/  @!P1 BRA `(.L_x_262) ;  /* 0xfffffffc00ec9947 */ /* 0x004fea000383ffff */
[----:B------:R-:W-:Y:S05]  /*17930*/  BRA `(.L_x_388) ;  /* 0xffffffcc007c7947 */ /* 0x000fea000383ffff */
.L_x_268:
[----:B-1----:R-:W-:-:S04]  /*17940*/  MOV R4, UR13 ;  /* 0x0000000d00047c02 */ /* 0x002fc80008000f00 */
[----:B------:R1:W2:Y:S03]  /*17950*/  SYNCS.PHASECHK.TRANS64.TRYWAIT P1, [R4+URZ+0x50], R3 ;  /* 0x00005003040075a7 */ /* 0x0002a6000802017f */
[----:B--2---:R-:W-:Y:S05]  /*17960*/  @!P1 NANOSLEEP.SYNCS 0x989680 ;  /* 0x009896800000995d */ /* 0x004fea0003900000 */
[----:B------:R-:W2:Y:S02]  /*17970*/  @!P1 SYNCS.PHASECHK.TRANS64 P1, [R4+URZ+0x50], R3 ;  /* 0x00005003040095a7 */ /* 0x000ea4000802007f */
[----:B--2---:R-:W-:Y:S05]  /*17980*/  @!P1 BRA `(.L_x_268) ;  /* 0xfffffffc00ec9947 */ /* 0x004fea000383ffff */
[----:B------:R-:W-:Y:S05]  /*17990*/  BRA `(.L_x_389) ;  /* 0xffffffcc00d07947 */ /* 0x000fea000383ffff */
.L_x_274:
[----:B-12---:R-:W-:-:S04]  /*179a0*/  MOV R4, UR13 ;  /* 0x0000000d00047c02 */ /* 0x006fc80008000f00 */
[----:B------:R1:W2:Y:S03]  /*179b0*/  SYNCS.PHASECHK.TRANS64.TRYWAIT P1, [R4+URZ+0x58], R3 ;  /* 0x00005803040075a7 */ /* 0x0002a6000802017f */
[----:B--2---:R-:W-:Y:S05]  /*179c0*/  @!P1 NANOSLEEP.SYNCS 0x989680 ;  /* 0x009896800000995d */ /* 0x004fea0003900000 */
[----:B------:R-:W2:Y:S02]  /*179d0*/  @!P1 SYNCS.PHASECHK.TRANS64 P1, [R4+URZ+0x58], R3 ;  /* 0x00005803040095a7 */ /* 0x000ea4000802007f */
[----:B--2---:R-:W-:Y:S05]  /*179e0*/  @!P1 BRA `(.L_x_274) ;  /* 0xfffffffc00ec9947 */ /* 0x004fea000383ffff */
[----:B------:R-:W-:Y:S05]  /*179f0*/  BRA `(.L_x_390) ;  /* 0xffffffd000107947 */ /* 0x000fea000383ffff */
.L_x_280:
[----:B-123--:R-:W-:-:S04]  /*17a00*/  IMAD.U32 R4, RZ, RZ, UR13 ;  /* 0x0000000dff047e24 */ /* 0x00efc8000f8e00ff */
[----:B------:R1:W2:Y:S03]  /*17a10*/  SYNCS.PHASECHK.TRANS64.TRYWAIT P1, [R4+URZ+0x60], R3 ;  /* 0x00006003040075a7 */ /* 0x0002a6000802017f */
[----:B--2---:R-:W-:Y:S05]  /*17a20*/  @!P1 NANOSLEEP.SYNCS 0x989680 ;  /* 0x009896800000995d */ /* 0x004fea0003900000 */
[----:B------:R-:W2:Y:S02]  /*17a30*/  @!P1 SYNCS.PHASECHK.TRANS64 P1, [R4+URZ+0x60], R3 ;  /* 0x00006003040095a7 */ /* 0x000ea4000802007f */
[----:B--2---:R-:W-:Y:S05]  /*17a40*/  @!P1 BRA `(.L_x_280) ;  /* 0xfffffffc00ec9947 */ /* 0x004fea000383ffff */
[----:B------:R-:W-:Y:S05]  /*17a50*/  BRA `(.L_x_391) ;  /* 0xffffffd000587947 */ /* 0x000fea000383ffff */
.L_x_286:
[----:B-1234-:R-:W-:-:S04]  /*17a60*/  MOV R4, UR13 ;  /* 0x0000000d00047c02 */ /* 0x01efc80008000f00 */
[----:B------:R1:W2:Y:S03]  /*17a70*/  SYNCS.PHASECHK.TRANS64.TRYWAIT P1, [R4+URZ+0x68], R3 ;  /* 0x00006803040075a7 */ /* 0x0002a6000802017f */
[----:B--2---:R-:W-:Y:S05]  /*17a80*/  @!P1 NANOSLEEP.SYNCS 0x989680 ;  /* 0x009896800000995d */ /* 0x004fea0003900000 */
[----:B------:R-:W2:Y:S02]  /*17a90*/  @!P1 SYNCS.PHASECHK.TRANS64 P1, [R4+URZ+0x68], R3 ;  /* 0x00006803040095a7 */ /* 0x000ea4000802007f */
[----:B--2---:R-:W-:Y:S05]  /*17aa0*/  @!P1 BRA `(.L_x_286) ;  /* 0xfffffffc00ec9947 */ /* 0x004fea000383ffff */
[----:B------:R-:W-:Y:S05]  /*17ab0*/  BRA `(.L_x_392) ;  /* 0xffffffd000987947 */ /* 0x000fea000383ffff */
.L_x_292:
[----:B------:R-:W-:-:S04]  /*17ac0*/  MOV R5, UR13 ;  /* 0x0000000d00057c02 */ /* 0x000fc80008000f00 */
[----:B------:R1:W1:Y:S03]  /*17ad0*/  SYNCS.PHASECHK.TRANS64.TRYWAIT P1, [R5+URZ+0x50], R2 ;  /* 0x00005002050075a7 */ /* 0x000266000802017f */
[----:B-1----:R-:W-:Y:S05]  /*17ae0*/  @!P1 NANOSLEEP.SYNCS 0x989680 ;  /* 0x009896800000995d */ /* 0x002fea0003900000 */
[----:B------:R-:W1:Y:S02]  /*17af0*/  @!P1 SYNCS.PHASECHK.TRANS64 P1, [R5+URZ+0x50], R2 ;  /* 0x00005002050095a7 */ /* 0x000e64000802007f */
[----:B-1----:R-:W-:Y:S05]  /*17b00*/  @!P1 BRA `(.L_x_292) ;  /* 0xfffffffc00ec9947 */ /* 0x002fea000383ffff */
[----:B------:R-:W-:Y:S05]  /*17b10*/  BRA `(.L_x_393) ;  /* 0xffffffd000e07947 */ /* 0x000fea000383ffff */
.L_x_298:
[----:B------:R-:W-:-:S04]  /*17b20*/  IMAD.U32 R5, RZ, RZ, UR13 ;  /* 0x0000000dff057e24 */ /* 0x000fc8000f8e00ff */
[----:B------:R1:W1:Y:S03]  /*17b30*/  SYNCS.PHASECHK.TRANS64.TRYWAIT P1, [R5+URZ+0x58], R2 ;  /* 0x00005802050075a7 */ /* 0x000266000802017f */
[----:B-1----:R-:W-:Y:S05]  /*17b40*/  @!P1 NANOSLEEP.SYNCS 0x989680 ;  /* 0x009896800000995d */ /* 0x002fea0003900000 */
[----:B------:R-:W1:Y:S02]  /*17b50*/  @!P1 SYNCS.PHASECHK.TRANS64 P1, [R5+URZ+0x58], R2 ;  /* 0x00005802050095a7 */ /* 0x000e64000802007f */
[----:B-1----:R-:W-:Y:S05]  /*17b60*/  @!P1 BRA `(.L_x_298) ;  /* 0xfffffffc00ec9947 */ /* 0x002fea000383ffff */
[----:B------:R-:W-:Y:S05]  /*17b70*/  BRA `(.L_x_394) ;  /* 0xffffffd400247947 */ /* 0x000fea000383ffff */
.L_x_304:
[----:B------:R-:W-:-:S04]  /*17b80*/  MOV R5, UR13 ;  /* 0x0000000d00057c02 */ /* 0x000fc80008000f00 */
[----:B------:R1:W1:Y:S03]  /*17b90*/  SYNCS.PHASECHK.TRANS64.TRYWAIT P1, [R5+URZ+0x60], R2 ;  /* 0x00006002050075a7 */ /* 0x000266000802017f */
[----:B-1----:R-:W-:Y:S05]  /*17ba0*/  @!P1 NANOSLEEP.SYNCS 0x989680 ;  /* 0x009896800000995d */ /* 0x002fea0003900000 */
[----:B------:R-:W1:Y:S02]  /*17bb0*/  @!P1 SYNCS.PHASECHK.TRANS64 P1, [R5+URZ+0x60], R2 ;  /* 0x00006002050095a7 */ /* 0x000e64000802007f */
[----:B-1----:R-:W-:Y:S05]  /*17bc0*/  @!P1 BRA `(.L_x_304) ;  /* 0xfffffffc00ec9947 */ /* 0x002fea000383ffff */
[----:B------:R-:W-:Y:S05]  /*17bd0*/  BRA `(.L_x_395) ;  /* 0xffffffd4006c7947 */ /* 0x000fea000383ffff */
.L_x_310:
[----:B------:R-:W-:-:S04]  /*17be0*/  MOV R5, UR13 ;  /* 0x0000000d00057c02 */ /* 0x000fc80008000f00 */
[----:B------:R1:W1:Y:S03]  /*17bf0*/  SYNCS.PHASECHK.TRANS64.TRYWAIT P1, [R5+URZ+0x68], R2 ;  /* 0x00006802050075a7 */ /* 0x000266000802017f */
[----:B-1----:R-:W-:Y:S05]  /*17c00*/  @!P1 NANOSLEEP.SYNCS 0x989680 ;  /* 0x009896800000995d */ /* 0x002fea0003900000 */
[----:B------:R-:W1:Y:S02]  /*17c10*/  @!P1 SYNCS.PHASECHK.TRANS64 P1, [R5+URZ+0x68], R2 ;  /* 0x00006802050095a7 */ /* 0x000e64000802007f */
[----:B-1----:R-:W-:Y:S05]  /*17c20*/  @!P1 BRA `(.L_x_310) ;  /* 0xfffffffc00ec9947 */ /* 0x002fea000383ffff */
[----:B------:R-:W-:Y:S05]  /*17c30*/  BRA `(.L_x_396) ;  /* 0xffffffd400b07947 */ /* 0x000fea000383ffff */
.L_x_316:
[----:B-1----:R-:W-:-:S04]  /*17c40*/  IMAD.U32 R2, RZ, RZ, UR13 ;  /* 0x0000000dff027e24 */ /* 0x002fc8000f8e00ff */
[----:B------:R1:W1:Y:S03]  /*17c50*/  SYNCS.PHASECHK.TRANS64.TRYWAIT P1, [R2+URZ+0x50], R3 ;  /* 0x00005003020075a7 */ /* 0x000266000802017f */
[----:B-1----:R-:W-:Y:S05]  /*17c60*/  @!P1 NANOSLEEP.SYNCS 0x989680 ;  /* 0x009896800000995d */ /* 0x002fea0003900000 */
[----:B------:R-:W1:Y:S02]  /*17c70*/  @!P1 SYNCS.PHASECHK.TRANS64 P1, [R2+URZ+0x50], R3 ;  /* 0x00005003020095a7 */ /* 0x000e64000802007f */
[----:B-1----:R-:W-:Y:S05]  /*17c80*/  @!P1 BRA `(.L_x_316) ;  /* 0xfffffffc00ec9947 */ /* 0x002fea000383ffff */
[----:B------:R-:W-:Y:S05]  /*17c90*/  BRA `(.L_x_397) ;  /* 0xffffffd400f87947 */ /* 0x000fea000383ffff */
.L_x_322:
[----:B-1----:R-:W-:-:S04]  /*17ca0*/  MOV R2, UR13 ;  /* 0x0000000d00027c02 */ /* 0x002fc80008000f00 */
[----:B------:R1:W1:Y:S03]  /*17cb0*/  SYNCS.PHASECHK.TRANS64.TRYWAIT P1, [R2+URZ+0x58], R3 ;  /* 0x00005803020075a7 */ /* 0x000266000802017f */
[----:B-1----:R-:W-:Y:S05]  /*17cc0*/  @!P1 NANOSLEEP.SYNCS 0x989680 ;  /* 0x009896800000995d */ /* 0x002fea0003900000 */
[----:B------:R-:W1:Y:S02]  /*17cd0*/  @!P1 SYNCS.PHASECHK.TRANS64 P1, [R2+URZ+0x58], R3 ;  /* 0x00005803020095a7 */ /* 0x000e64000802007f */
[----:B-1----:R-:W-:Y:S05]  /*17ce0*/  @!P1 BRA `(.L_x_322) ;  /* 0xfffffffc00ec9947 */ /* 0x002fea000383ffff */
[----:B------:R-:W-:Y:S05]  /*17cf0*/  BRA `(.L_x_398) ;  /* 0xffffffd8003c7947 */ /* 0x000fea000383ffff */
.L_x_328:
[----:B-1----:R-:W-:-:S04]  /*17d00*/  MOV R2, UR13 ;  /* 0x0000000d00027c02 */ /* 0x002fc80008000f00 */
[----:B------:R1:W1:Y:S03]  /*17d10*/  SYNCS.PHASECHK.TRANS64.TRYWAIT P1, [R2+URZ+0x60], R3 ;  /* 0x00006003020075a7 */ /* 0x000266000802017f */
[----:B-1----:R-:W-:Y:S05]  /*17d20*/  @!P1 NANOSLEEP.SYNCS 0x989680 ;  /* 0x009896800000995d */ /* 0x002fea0003900000 */
[----:B------:R-:W1:Y:S02]  /*17d30*/  @!P1 SYNCS.PHASECHK.TRANS64 P1, [R2+URZ+0x60], R3 ;  /* 0x00006003020095a7 */ /* 0x000e64000802007f */
[----:B-1----:R-:W-:Y:S05]  /*17d40*/  @!P1 BRA `(.L_x_328) ;  /* 0xfffffffc00ec9947 */ /* 0x002fea000383ffff */
[----:B------:R-:W-:Y:S05]  /*17d50*/  BRA `(.L_x_399) ;  /* 0xffffffd800847947 */ /* 0x000fea000383ffff */
.L_x_334:
[----:B-1----:R-:W-:-:S04]  /*17d60*/  IMAD.U32 R2, RZ, RZ, UR13 ;  /* 0x0000000dff027e24 */ /* 0x002fc8000f8e00ff */
[----:B------:R1:W1:Y:S03]  /*17d70*/  SYNCS.PHASECHK.TRANS64.TRYWAIT P1, [R2+URZ+0x68], R3 ;  /* 0x00006803020075a7 */ /* 0x000266000802017f */
[----:B-1----:R-:W-:Y:S05]  /*17d80*/  @!P1 NANOSLEEP.SYNCS 0x989680 ;  /* 0x009896800000995d */ /* 0x002fea0003900000 */
[----:B------:R-:W1:Y:S02]  /*17d90*/  @!P1 SYNCS.PHASECHK.TRANS64 P1, [R2+URZ+0x68], R3 ;  /* 0x00006803020095a7 */ /* 0x000e64000802007f */
[----:B-1----:R-:W-:Y:S05]  /*17da0*/  @!P1 BRA `(.L_x_334) ;  /* 0xfffffffc00ec9947 */ /* 0x002fea000383ffff */
[----:B------:R-:W-:Y:S05]  /*17db0*/  BRA `(.L_x_400) ;  /* 0xffffffd800c87947 */ /* 0x000fea000383ffff */
.L_x_344:
[----:B---3--:R3:W4:Y:S02]  /*17dc0*/  SYNCS.PHASECHK.TRANS64.TRYWAIT P0, [R0+URZ+0x50], R3 ;  /* 0x00005003000075a7 */ /* 0x008724000800017f */
[----:B----4-:R-:W-:Y:S05]  /*17dd0*/  @!P0 NANOSLEEP.SYNCS 0x989680 ;  /* 0x009896800000895d */ /* 0x010fea0003900000 */
[----:B------:R-:W4:Y:S02]  /*17de0*/  @!P0 SYNCS.PHASECHK.TRANS64 P0, [R0+URZ+0x50], R3 ;  /* 0x00005003000085a7 */ /* 0x000f24000800007f */
[----:B----4-:R-:W-:Y:S05]  /*17df0*/  @!P0 BRA `(.L_x_344) ;  /* 0xfffffffc00f08947 */ /* 0x010fea000383ffff */
[----:B------:R-:W-:Y:S05]  /*17e00*/  BRA `(.L_x_401) ;  /* 0xffffffe000c87947 */ /* 0x000fea000383ffff */
.L_x_346:
[----:B----4-:R4:W1:Y:S02]  /*17e10*/  SYNCS.PHASECHK.TRANS64.TRYWAIT P0, [R0+URZ+0x58], R3 ;  /* 0x00005803000075a7 */ /* 0x010864000800017f */
[----:B-1----:R-:W-:Y:S05]  /*17e20*/  @!P0 NANOSLEEP.SYNCS 0x989680 ;  /* 0x009896800000895d */ /* 0x002fea0003900000 */
[----:B------:R-:W1:Y:S02]  /*17e30*/  @!P0 SYNCS.PHASECHK.TRANS64 P0, [R0+URZ+0x58], R3 ;  /* 0x00005803000085a7 */ /* 0x000e64000800007f */
[----:B-1----:R-:W-:Y:S05]  /*17e40*/  @!P0 BRA `(.L_x_346) ;  /* 0xfffffffc00f08947 */ /* 0x002fea000383ffff */
[----:B------:R-:W-:Y:S05]  /*17e50*/  BRA `(.L_x_402) ;  /* 0xffffffe000c47947 */ /* 0x000fea000383ffff */
.L_x_348:
[----:B------:R1:W1:Y:S02]  /*17e60*/  SYNCS.PHASECHK.TRANS64.TRYWAIT P0, [R0+URZ+0x60], R3 ;  /* 0x00006003000075a7 */ /* 0x000264000800017f */
[----:B-1----:R-:W-:Y:S05]  /*17e70*/  @!P0 NANOSLEEP.SYNCS 0x989680 ;  /* 0x009896800000895d */ /* 0x002fea0003900000 */
[----:B------:R-:W1:Y:S02]  /*17e80*/  @!P0 SYNCS.PHASECHK.TRANS64 P0, [R0+URZ+0x60], R3 ;  /* 0x00006003000085a7 */ /* 0x000e64000800007f */
[----:B-1----:R-:W-:Y:S05]  /*17e90*/  @!P0 BRA `(.L_x_348) ;  /* 0xfffffffc00f08947 */ /* 0x002fea000383ffff */
[----:B------:R-:W-:Y:S05]  /*17ea0*/  BRA `(.L_x_403) ;  /* 0xffffffe000c07947 */ /* 0x000fea000383ffff */
.L_x_352:
[----:B------:R-:W-:Y:S01]  /*17eb0*/  BSSY B1, `(.L_x_404) ;  /* 0x0000006000017945 */ /* 0x000fe20003800000 */
[----:B------:R-:W-:-:S07]  /*17ec0*/  MOV R15, 0xffffffff ;  /* 0xffffffff000f7802 */ /* 0x000fce0000000f00 */
[----:B------:R-:W-:Y:S05]  /*17ed0*/  WARPSYNC.COLLECTIVE R15, `(.L_x_405) ;  /* 0x000000000f0c7348 */ /* 0x000fea0003c00000 */
[----:B------:R-:W-:Y:S02]  /*17ee0*/  ELECT P6, UR62, PT ;  /* 0x00000000003e782f */ /* 0x000fe400038c0000 */
[----:B------:R-:W-:Y:S01]  /*17ef0*/  MOV R14, UR62 ;  /* 0x0000003e000e7c02 */ /* 0x000fe20008000f00 */
[----:B------:R-:W-:Y:S10]  /*17f00*/  ENDCOLLECTIVE ;  /* 0x000000000000791b */ /* 0x000ff40003800000 */
.L_x_405:
[----:B------:R-:W-:Y:S05]  /*17f10*/  BSYNC B1 ;  /* 0x0000000000017941 */ /* 0x000fea0003800000 */
.L_x_404:
[----:B------:R-:W-:Y:S05]  /*17f20*/  BRA `(.L_x_406) ;  /* 0xffffffe400407947 */ /* 0x000fea000383ffff */
.L_x_355:
[----:B-1----:R1:W2:Y:S02]  /*17f30*/  SYNCS.PHASECHK.TRANS64.TRYWAIT P1, [R13+URZ+0x18], R18 ;  /* 0x000018120d0075a7 */ /* 0x0022a4000802017f */
[----:B--2---:R-:W-:Y:S05]  /*17f40*/  @!P1 NANOSLEEP.SYNCS 0x989680 ;  /* 0x009896800000995d */ /* 0x004fea0003900000 */
[----:B------:R-:W2:Y:S02]  /*17f50*/  @!P1 SYNCS.PHASECHK.TRANS64 P1, [R13+URZ+0x18], R18 ;  /* 0x000018120d0095a7 */ /* 0x000ea4000802007f */
[----:B--2---:R-:W-:Y:S05]  /*17f60*/  @!P1 BRA `(.L_x_355) ;  /* 0xfffffffc00f09947 */ /* 0x004fea000383ffff */
[----:B------:R-:W-:Y:S05]  /*17f70*/  BRA `(.L_x_407) ;  /* 0xffffffe400707947 */ /* 0x000fea000383ffff */
.L_x_364:
[----:B------:R-:W-:Y:S01]  /*17f80*/  BSSY B0, `(.L_x_408) ;  /* 0x0000006000007945 */ /* 0x000fe20003800000 */
[----:B------:R-:W-:-:S07]  /*17f90*/  MOV R15, 0xffffffff ;  /* 0xffffffff000f7802 */ /* 0x000fce0000000f00 */
[----:B-1----:R-:W-:Y:S05]  /*17fa0*/  WARPSYNC.COLLECTIVE R15, `(.L_x_409) ;  /* 0x000000000f0c7348 */ /* 0x002fea0003c00000 */
[----:B------:R-:W-:Y:S02]  /*17fb0*/  ELECT P6, UR62, PT ;  /* 0x00000000003e782f */ /* 0x000fe400038c0000 */
[----:B------:R-:W-:Y:S01]  /*17fc0*/  MOV R14, UR62 ;  /* 0x0000003e000e7c02 */ /* 0x000fe20008000f00 */
[----:B-1----:R-:W-:Y:S10]  /*17fd0*/  ENDCOLLECTIVE ;  /* 0x000000000000791b */ /* 0x002ff40003800000 */
.L_x_409:
[----:B------:R-:W-:Y:S05]  /*17fe0*/  BSYNC B0 ;  /* 0x0000000000007941 */ /* 0x000fea0003800000 */
.L_x_408:
[----:B------:R-:W-:Y:S05]  /*17ff0*/  BRA `(.L_x_410) ;  /* 0xffffffec00d87947 */ /* 0x000fea000383ffff */
.L_x_366:
[----:B--2---:R2:W3:Y:S02]  /*18000*/  SYNCS.PHASECHK.TRANS64.TRYWAIT P0, [R5+URZ], R2 ;  /* 0x00000002050075a7 */ /* 0x0044e4000800017f */
[----:B---3--:R-:W-:Y:S05]  /*18010*/  @!P0 NANOSLEEP.SYNCS 0x989680 ;  /* 0x009896800000895d */ /* 0x008fea0003900000 */
[----:B------:R-:W3:Y:S02]  /*18020*/  @!P0 SYNCS.PHASECHK.TRANS64 P0, [R5+URZ], R2 ;  /* 0x00000002050085a7 */ /* 0x000ee4000800007f */
[----:B---3--:R-:W-:Y:S05]  /*18030*/  @!P0 BRA `(.L_x_366) ;  /* 0xfffffffc00f08947 */ /* 0x008fea000383ffff */
[----:B------:R-:W-:Y:S05]  /*18040*/  BRA `(.L_x_411) ;  /* 0xffffffec00fc7947 */ /* 0x000fea000383ffff */
.L_x_367:
[----:B--2---:R2:W3:Y:S02]  /*18050*/  SYNCS.PHASECHK.TRANS64.TRYWAIT P0, [R7+URZ], R0 ;  /* 0x00000000070075a7 */ /* 0x0044e4000800017f */
[----:B---3--:R-:W-:Y:S05]  /*18060*/  @!P0 NANOSLEEP.SYNCS 0x989680 ;  /* 0x009896800000895d */ /* 0x008fea0003900000 */
[----:B------:R-:W3:Y:S02]  /*18070*/  @!P0 SYNCS.PHASECHK.TRANS64 P0, [R7+URZ], R0 ;  /* 0x00000000070085a7 */ /* 0x000ee4000800007f */
[----:B---3--:R-:W-:Y:S05]  /*18080*/  @!P0 BRA `(.L_x_367) ;  /* 0xfffffffc00f08947 */ /* 0x008fea000383ffff */
[----:B------:R-:W-:Y:S05]  /*18090*/  BRA `(.L_x_412) ;  /* 0xfffffff0000c7947 */ /* 0x000fea000383ffff */
.L_x_413:
[----:B------:R-:W-:-:S00]  /*180a0*/  BRA `(.L_x_413) ;  /* 0xfffffffc00fc7947 */ /* 0x000fc0000383ffff */
[----:B------:R-:W-:-:S00]  /*180b0*/  NOP ;  /* 0x0000000000007918 */ /* 0x000fc00000000000 */
        /* <DEDUP_REMOVED lines=12> */
.L_x_414:


//--------------------- .nv.global.init           --------------------------
	.section	.nv.global.init,"aw",@progbits
.nv.global.init:
	.type		$str$22,@object
	.size		$str$22,($str$26 - $str$22)
$str$22:
        /*0000*/ 	.byte	0x6b, 0x5f, 0x74, 0x69, 0x6c, 0x65, 0x5f, 0x63, 0x6f, 0x75, 0x6e, 0x74, 0x20, 0x3e, 0x3d, 0x20
        /*0010*/ 	.byte	0x31, 0x00
	.type		$str$26,@object
	.size		$str$26,($str$27 - $str$26)
$str$26:
        /*0012*/ 	.byte	0x28, 0x61, 0x64, 0x64, 0x72, 0x65, 0x73, 0x73, 0x20, 0x26, 0x20, 0x6d, 0x61, 0x73, 0x6b, 0x29
        /*0022*/ 	.byte	0x20, 0x3d, 0x3d, 0x20, 0x30, 0x00
	.type		$str$27,@object
	.size		$str$27,($str$23 - $str$27)
$str$27:
        /*0028*/ 	.byte	0x2f, 0x74, 0x6d, 0x70, 0x2f, 0x63, 0x75, 0x74, 0x6c, 0x61, 0x73, 0x73, 0x5f, 0x73, 0x77, 0x65
        /*0038*/ 	.byte	0x65, 0x70, 0x5f, 0x73, 0x72, 0x63, 0x2f, 0x69, 0x6e, 0x63, 0x6c, 0x75, 0x64, 0x65, 0x2f, 0x63
        /*0048*/ 	.byte	0x75, 0x74, 0x65, 0x2f, 0x70, 0x6f, 0x69, 0x6e, 0x74, 0x65, 0x72, 0x5f, 0x66, 0x6c, 0x61, 0x67
        /*0058*/ 	.byte	0x67, 0x65, 0x64, 0x2e, 0x68, 0x70, 0x70, 0x00
	.type		$str$23,@object
	.size		$str$23,(__unnamed_2 - $str$23)
$str$23:
        /*0060*/ 	.byte	0x2f, 0x74, 0x6d, 0x70, 0x2f, 0x63, 0x75, 0x74, 0x6c, 0x61, 0x73, 0x73, 0x5f, 0x73, 0x77, 0x65
        /*0070*/ 	.byte	0x65, 0x70, 0x5f, 0x73, 0x72, 0x63, 0x2f, 0x69, 0x6e, 0x63, 0x6c, 0x75, 0x64, 0x65, 0x2f, 0x63
        /*0080*/ 	.byte	0x75, 0x74, 0x6c, 0x61, 0x73, 0x73, 0x2f, 0x67, 0x65, 0x6d, 0x6d, 0x2f, 0x63, 0x6f, 0x6c, 0x6c
        /*0090*/ 	.byte	0x65, 0x63, 0x74, 0x69, 0x76, 0x65, 0x2f, 0x73, 0x6d, 0x39, 0x30, 0x5f, 0x6d, 0x6d, 0x61, 0x5f
        /*00a0*/ 	.byte	0x74, 0x6d, 0x61, 0x5f, 0x67, 0x6d, 0x6d, 0x61, 0x5f, 0x73, 0x73, 0x5f, 0x77, 0x61, 0x72, 0x70
        /*00b0*/ 	.byte	0x73, 0x70, 0x65, 0x63, 0x69, 0x61, 0x6c, 0x69, 0x7a, 0x65, 0x64, 0x2e, 0x68, 0x70, 0x70, 0x00
	.type		__unnamed_2,@object
	.size		__unnamed_2,(__unnamed_1 - __unnamed_2)
__unnamed_2:
        /* <DEDUP_REMOVED lines=28> */
        /*0280*/ 	.byte	0x3c, 0x34, 0x30, 0x39, 0x36, 0x3e, 0x3e, 0x3e, 0x3e, 0x3e, 0x5d, 0x00
	.type		__unnamed_1,@object
	.size		__unnamed_1,(.L_0 - __unnamed_1)
__unnamed_1:
        /* <DEDUP_REMOVED lines=181> */
        /*0ddc*/ 	.byte	0x65, 0x6e, 0x74, 0x69, 0x74, 0x79, 0x5d, 0x00
.L_0:


//--------------------- .nv.shared._ZN7cutlass13device_kernelINS_4gemm6kernel13GemmUniversalIN4cute5tupleIJiiiiEEENS1_10collective13CollectiveMmaINS1_34MainloopSm90TmaGmmaWarpSpecializedILi3ENS5_IJNS4_1CILi1EEESB_SB_EEENS1_35KernelTmaWarpSpecializedCooperativeEEENS5_IJNSA_ILi256EEESF_NSA_ILi64EEEEEENS_10bfloat16_tENS5_IJlSB_lEEESI_SJ_NS4_8TiledMMAINS4_8MMA_AtomIJNS4_4SM904GMMA28MMA_64x256x16_F32BF16BF16_SSILNSN_5MajorE0ELSP_0ELNSN_7ScaleInE1ELSQ_1EEEEEENS4_6LayoutINS5_IJNSA_ILi2EEESB_SB_EEENS5_IJSB_NSA_ILi0EEESW_EEEEENS5_IJNS4_10UnderscoreESZ_SZ_EEEEENS4_13SM90_TMA_LOADENS4_14ComposedLayoutINS4_7SwizzleILi3ELi4ELi3EEENS4_18smem_ptr_flag_bitsILi16EEENST_INS5_IJNSA_ILi8EEESG_EEENS5_IJSG_SB_EEEEEEEvNS4_8identityES12_S1C_vS1D_EENS_8epilogue10collective18CollectiveEpilogueINS1F_22Sm90TmaWarpSpecializedILi4ELi2ELi16ELb1ELb0EEEJSH_NS5_IJNSA_ILi128EEENSA_ILi32EEEEEESI_SJ_SI_SJ_NS1F_6fusion15FusionCallbacksIS1J_NS1N_17LinCombPerRowBiasISI_fSI_SI_fLi8ELNS_15FloatRoundStyleE2EEESH_S1M_JEEES12_NS13_INS14_ILi2ELi4ELi3EEES17_NST_INS5_IJS18_S1L_EEENS5_IJS1L_SB_EEEEEEENS4_17SM75_U32x4_LDSM_NENS4_14SM90_TMA_STOREES1X_NS4_17SM90_U32x4_STSM_NENS4_9Copy_AtomIJS20_NS_6half_tEEEEvEEEvvEEEEvNT_6ParamsE --------------------------
	.section	.nv.shared._ZN7cutlass13device_kernelINS_4gemm6kernel13GemmUniversalIN4cute5tupleIJiiiiEEENS1_10collective13CollectiveMmaINS1_34MainloopSm90TmaGmmaWarpSpecializedILi3ENS5_IJNS4_1CILi1EEESB_SB_EEENS1_35KernelTmaWarpSpecializedCooperativeEEENS5_IJNSA_ILi256EEESF_NSA_ILi64EEEEEENS_10bfloat16_tENS5_IJlSB_lEEESI_SJ_NS4_8TiledMMAINS4_8MMA_AtomIJNS4_4SM904GMMA28MMA_64x256x16_F32BF16BF16_SSILNSN_5MajorE0ELSP_0ELNSN_7ScaleInE1ELSQ_1EEEEEENS4_6LayoutINS5_IJNSA_ILi2EEESB_SB_EEENS5_IJSB_NSA_ILi0EEESW_EEEEENS5_IJNS4_10UnderscoreESZ_SZ_EEEEENS4_13SM90_TMA_LOADENS4_14ComposedLayoutINS4_7SwizzleILi3ELi4ELi3EEENS4_18smem_ptr_flag_bitsILi16EEENST_INS5_IJNSA_ILi8EEESG_EEENS5_IJSG_SB_EEEEEEEvNS4_8identityES12_S1C_vS1D_EENS_8epilogue10collective18CollectiveEpilogueINS1F_22Sm90TmaWarpSpecializedILi4ELi2ELi16ELb1ELb0EEEJSH_NS5_IJNSA_ILi128EEENSA_ILi32EEEEEESI_SJ_SI_SJ_NS1F_6fusion15FusionCallbacksIS1J_NS1N_17LinCombPerRowBiasISI_fSI_SI_fLi8ELNS_15FloatRoundStyleE2EEESH_S1M_JEEES12_NS13_INS14_ILi2ELi4ELi3EEES17_NST_INS5_IJS18_S1L_EEENS5_IJS1L_SB_EEEEEEENS4_17SM75_U32x4_LDSM_NENS4_14SM90_TMA_STOREES1X_NS4_17SM90_U32x4_STSM_NENS4_9Copy_AtomIJS20_NS_6half_tEEEEvEEEvvEEEEvNT_6ParamsE,"aw",@nobits
	.sectionflags	@""
	.align	16
	.zero		1024


//--------------------- .nv.shared.reserved.0     --------------------------
	.section	.nv.shared.reserved.0,"aw",@nobits
	.weak		__nv_reservedSMEM_offset_0_alias
	.size		__nv_reservedSMEM_offset_0_alias, 0, 0
	.other		__nv_reservedSMEM_offset_0_alias,@"STO_CUDA_RESERVED_SHARED STV_DEFAULT"
__nv_reservedSMEM_offset_0_alias:
	.zero		0


//--------------------- .nv.global                --------------------------
	.section	.nv.global,"aw",@nobits
.nv.global:
	.type		_ZN39_INTERNAL_7fc5b3a4_4_k_cu_7f20e43b_29754cute1_E,@object
	.size		_ZN39_INTERNAL_7fc5b3a4_4_k_cu_7f20e43b_29754cute1_E,(_ZN39_INTERNAL_7fc5b3a4_4_k_cu_7f20e43b_29754cuda3std3__45__cpo6cbeginE - _ZN39_INTERNAL_7fc5b3a4_4_k_cu_7f20e43b_29754cute1_E)
_ZN39_INTERNAL_7fc5b3a4_4_k_cu_7f20e43b_29754cute1_E:
	.zero		1
	.type		_ZN39_INTERNAL_7fc5b3a4_4_k_cu_7f20e43b_29754cuda3std3__45__cpo6cbeginE,@object
	.size		_ZN39_INTERNAL_7fc5b3a4_4_k_cu_7f20e43b_29754cuda3std3__45__cpo6cbeginE,(_ZN39_INTERNAL_7fc5b3a4_4_k_cu_7f20e43b_29754cuda3std3__48in_placeE - _ZN39_INTERNAL_7fc5b3a4_4_k_cu_7f20e43b_29754cuda3std3__45__cpo6cbeginE)
_ZN39_INTERNAL_7fc5b3a4_4_k_cu_7f20e43b_29754cuda3std3__45__cpo6cbeginE:
	.zero		1
	.type		_ZN39_INTERNAL_7fc5b3a4_4_k_cu_7f20e43b_29754cuda3std3__48in_placeE,@object
	.size		_ZN39_INTERNAL_7fc5b3a4_4_k_cu_7f20e43b_29754cuda3std3__48in_placeE,(_ZN39_INTERNAL_7fc5b3a4_4_k_cu_7f20e43b_29754cuda3std6ranges3__45__cpo9iter_moveE - _ZN39_INTERNAL_7fc5b3a4_4_k_cu_7f20e43b_29754cuda3std3__48in_placeE)
_ZN39_INTERNAL_7fc5b3a4_4_k_cu_7f20e43b_29754cuda3std3__48in_placeE:
	.zero		1
	.type		_ZN39_INTERNAL_7fc5b3a4_4_k_cu_7f20e43b_29754cuda3std6ranges3__45__cpo9iter_moveE,@object
	.size		_ZN39_INTERNAL_7fc5b3a4_4_k_cu_7f20e43b_29754cuda3std6ranges3__45__cpo9iter_moveE,(_ZN39_INTERNAL_7fc5b3a4_4_k_cu_7f20e43b_29754cuda3std3__45__cpo5beginE - _ZN39_INTERNAL_7fc5b3a4_4_k_cu_7f20e43b_29754cuda3std6ranges3__45__cpo9iter_moveE)
_ZN39_INTERNAL_7fc5b3a4_4_k_cu_7f20e43b_29754cuda3std6ranges3__45__cpo9iter_moveE:
	.zero		1
	.type		_ZN39_INTERNAL_7fc5b3a4_4_k_cu_7f20e43b_29754cuda3std3__45__cpo5beginE,@object
	.size		_ZN39_INTERNAL_7fc5b3a4_4_k_cu_7f20e43b_29754cuda3std3__45__cpo5beginE,(_ZN39_INTERNAL_7fc5b3a4_4_k_cu_7f20e43b_29754cuda3std3__441_GLOBAL__N__7fc5b3a4_4_k_cu_7f20e43b_29756ignoreE - _ZN39_INTERNAL_7fc5b3a4_4_k_cu_7f20e43b_29754cuda3std3__45__cpo5beginE)
_ZN39_INTERNAL_7fc5b3a4_4_k_cu_7f20e43b_29754cuda3std3__45__cpo5beginE:
	.zero		1
	.type		_ZN39_INTERNAL_7fc5b3a4_4_k_cu_7f20e43b_29754cuda3std3__441_GLOBAL__N__7fc5b3a4_4_k_cu_7f20e43b_29756ignoreE,@object
	.size		_ZN39_INTERNAL_7fc5b3a4_4_k_cu_7f20e43b_29754cuda3std3__441_GLOBAL__N__7fc5b3a4_4_k_cu_7f20e43b_29756ignoreE,(_ZN39_INTERNAL_7fc5b3a4_4_k_cu_7f20e43b_29754cute7productE - _ZN39_INTERNAL_7fc5b3a4_4_k_cu_7f20e43b_29754cuda3std3__441_GLOBAL__N__7fc5b3a4_4_k_cu_7f20e43b_29756ignoreE)
_ZN39_INTERNAL_7fc5b3a4_4_k_cu_7f20e43b_29754cuda3std3__441_GLOBAL__N__7fc5b3a4_4_k_cu_7f20e43b_29756ignoreE:
	.zero		1
	.type		_ZN39_INTERNAL_7fc5b3a4_4_k_cu_7f20e43b_29754cute7productE,@object
	.size		_ZN39_INTERNAL_7fc5b3a4_4_k_cu_7f20e43b_29754cute7productE,(_ZN39_INTERNAL_7fc5b3a4_4_k_cu_7f20e43b_29754cuda3std3__45__cpo3endE - _ZN39_INTERNAL_7fc5b3a4_4_k_cu_7f20e43b_29754cute7productE)
_ZN39_INTERNAL_7fc5b3a4_4_k_cu_7f20e43b_29754cute7productE:
	.zero		1
	.type		_ZN39_INTERNAL_7fc5b3a4_4_k_cu_7f20e43b_29754cuda3std3__45__cpo3endE,@object
	.size		_ZN39_INTERNAL_7fc5b3a4_4_k_cu_7f20e43b_29754cuda3std3__45__cpo3endE,(_ZN39_INTERNAL_7fc5b3a4_4_k_cu_7f20e43b_29754cuda3std3__419piecewise_constructE - _ZN39_INTERNAL_7fc5b3a4_4_k_cu_7f20e43b_29754cuda3std3__45__cpo3endE)
_ZN39_INTERNAL_7fc5b3a4_4_k_cu_7f20e43b_29754cuda3std3__45__cpo3endE:
	.zero		1
	.type		_ZN39_INTERNAL_7fc5b3a4_4_k_cu_7f20e43b_29754cuda3std3__419piecewise_constructE,@object
	.size		_ZN39_INTERNAL_7fc5b3a4_4_k_cu_7f20e43b_29754cuda3std3__419piecewise_constructE,(_ZN39_INTERNAL_7fc5b3a4_4_k_cu_7f20e43b_29754cuda3std3__45__cpo4cendE - _ZN39_INTERNAL_7fc5b3a4_4_k_cu_7f20e43b_29754cuda3std3__419piecewise_constructE)
_ZN39_INTERNAL_7fc5b3a4_4_k_cu_7f20e43b_29754cuda3std3__419piecewise_constructE:
	.zero		1
	.type		_ZN39_INTERNAL_7fc5b3a4_4_k_cu_7f20e43b_29754cuda3std3__45__cpo4cendE,@object
	.size		_ZN39_INTERNAL_7fc5b3a4_4_k_cu_7f20e43b_29754cuda3std3__45__cpo4cendE,(_ZN39_INTERNAL_7fc5b3a4_4_k_cu_7f20e43b_29754cuda3std6ranges3__45__cpo4swapE - _ZN39_INTERNAL_7fc5b3a4_4_k_cu_7f20e43b_29754cuda3std3__45__cpo4cendE)
_ZN39_INTERNAL_7fc5b3a4_4_k_cu_7f20e43b_29754cuda3std3__45__cpo4cendE:
	.zero		1
	.type		_ZN39_INTERNAL_7fc5b3a4_4_k_cu_7f20e43b_29754cuda3std6ranges3__45__cpo4swapE,@object
	.size		_ZN39_INTERNAL_7fc5b3a4_4_k_cu_7f20e43b_29754cuda3std6ranges3__45__cpo4swapE,(.L_9 - _ZN39_INTERNAL_7fc5b3a4_4_k_cu_7f20e43b_29754cuda3std6ranges3__45__cpo4swapE)
_ZN39_INTERNAL_7fc5b3a4_4_k_cu_7f20e43b_29754cuda3std6ranges3__45__cpo4swapE:
	.zero		1
.L_9:


//--------------------- .nv.constant0._ZN7cutlass13device_kernelINS_4gemm6kernel13GemmUniversalIN4cute5tupleIJiiiiEEENS1_10collective13CollectiveMmaINS1_34MainloopSm90TmaGmmaWarpSpecializedILi3ENS5_IJNS4_1CILi1EEESB_SB_EEENS1_35KernelTmaWarpSpecializedCooperativeEEENS5_IJNSA_ILi256EEESF_NSA_ILi64EEEEEENS_10bfloat16_tENS5_IJlSB_lEEESI_SJ_NS4_8TiledMMAINS4_8MMA_AtomIJNS4_4SM904GMMA28MMA_64x256x16_F32BF16BF16_SSILNSN_5MajorE0ELSP_0ELNSN_7ScaleInE1ELSQ_1EEEEEENS4_6LayoutINS5_IJNSA_ILi2EEESB_SB_EEENS5_IJSB_NSA_ILi0EEESW_EEEEENS5_IJNS4_10UnderscoreESZ_SZ_EEEEENS4_13SM90_TMA_LOADENS4_14ComposedLayoutINS4_7SwizzleILi3ELi4ELi3EEENS4_18smem_ptr_flag_bitsILi16EEENST_INS5_IJNSA_ILi8EEESG_EEENS5_IJSG_SB_EEEEEEEvNS4_8identityES12_S1C_vS1D_EENS_8epilogue10collective18CollectiveEpilogueINS1F_22Sm90TmaWarpSpecializedILi4ELi2ELi16ELb1ELb0EEEJSH_NS5_IJNSA_ILi128EEENSA_ILi32EEEEEESI_SJ_SI_SJ_NS1F_6fusion15FusionCallbacksIS1J_NS1N_17LinCombPerRowBiasISI_fSI_SI_fLi8ELNS_15FloatRoundStyleE2EEESH_S1M_JEEES12_NS13_INS14_ILi2ELi4ELi3EEES17_NST_INS5_IJS18_S1L_EEENS5_IJS1L_SB_EEEEEEENS4_17SM75_U32x4_LDSM_NENS4_14SM90_TMA_STOREES1X_NS4_17SM90_U32x4_STSM_NENS4_9Copy_AtomIJS20_NS_6half_tEEEEvEEEvvEEEEvNT_6ParamsE --------------------------
	.section	.nv.constant0._ZN7cutlass13device_kernelINS_4gemm6kernel13GemmUniversalIN4cute5tupleIJiiiiEEENS1_10collective13CollectiveMmaINS1_34MainloopSm90TmaGmmaWarpSpecializedILi3ENS5_IJNS4_1CILi1EEESB_SB_EEENS1_35KernelTmaWarpSpecializedCooperativeEEENS5_IJNSA_ILi256EEESF_NSA_ILi64EEEEEENS_10bfloat16_tENS5_IJlSB_lEEESI_SJ_NS4_8TiledMMAINS4_8MMA_AtomIJNS4_4SM904GMMA28MMA_64x256x16_F32BF16BF16_SSILNSN_5MajorE0ELSP_0ELNSN_7ScaleInE1ELSQ_1EEEEEENS4_6LayoutINS5_IJNSA_ILi2EEESB_SB_EEENS5_IJSB_NSA_ILi0EEESW_EEEEENS5_IJNS4_10UnderscoreESZ_SZ_EEEEENS4_13SM90_TMA_LOADENS4_14ComposedLayoutINS4_7SwizzleILi3ELi4ELi3EEENS4_18smem_ptr_flag_bitsILi16EEENST_INS5_IJNSA_ILi8EEESG_EEENS5_IJSG_SB_EEEEEEEvNS4_8identityES12_S1C_vS1D_EENS_8epilogue10collective18CollectiveEpilogueINS1F_22Sm90TmaWarpSpecializedILi4ELi2ELi16ELb1ELb0EEEJSH_NS5_IJNSA_ILi128EEENSA_ILi32EEEEEESI_SJ_SI_SJ_NS1F_6fusion15FusionCallbacksIS1J_NS1N_17LinCombPerRowBiasISI_fSI_SI_fLi8ELNS_15FloatRoundStyleE2EEESH_S1M_JEEES12_NS13_INS14_ILi2ELi4ELi3EEES17_NST_INS5_IJS18_S1L_EEENS5_IJS1L_SB_EEEEEEENS4_17SM75_U32x4_LDSM_NENS4_14SM90_TMA_STOREES1X_NS4_17SM90_U32x4_STSM_NENS4_9Copy_AtomIJS20_NS_6half_tEEEEvEEEvvEEEEvNT_6ParamsE,"a",@progbits
	.sectionflags	@""
	.align	4
.nv.constant0._ZN7cutlass13device_kernelINS_4gemm6kernel13GemmUniversalIN4cute5tupleIJiiiiEEENS1_10collective13CollectiveMmaINS1_34MainloopSm90TmaGmmaWarpSpecializedILi3ENS5_IJNS4_1CILi1EEESB_SB_EEENS1_35KernelTmaWarpSpecializedCooperativeEEENS5_IJNSA_ILi256EEESF_NSA_ILi64EEEEEENS_10bfloat16_tENS5_IJlSB_lEEESI_SJ_NS4_8TiledMMAINS4_8MMA_AtomIJNS4_4SM904GMMA28MMA_64x256x16_F32BF16BF16_SSILNSN_5MajorE0ELSP_0ELNSN_7ScaleInE1ELSQ_1EEEEEENS4_6LayoutINS5_IJNSA_ILi2EEESB_SB_EEENS5_IJSB_NSA_ILi0EEESW_EEEEENS5_IJNS4_10UnderscoreESZ_SZ_EEEEENS4_13SM90_TMA_LOADENS4_14ComposedLayoutINS4_7SwizzleILi3ELi4ELi3EEENS4_18smem_ptr_flag_bitsILi16EEENST_INS5_IJNSA_ILi8EEESG_EEENS5_IJSG_SB_EEEEEEEvNS4_8identityES12_S1C_vS1D_EENS_8epilogue10collective18CollectiveEpilogueINS1F_22Sm90TmaWarpSpecializedILi4ELi2ELi16ELb1ELb0EEEJSH_NS5_IJNSA_ILi128EEENSA_ILi32EEEEEESI_SJ_SI_SJ_NS1F_6fusion15FusionCallbacksIS1J_NS1N_17LinCombPerRowBiasISI_fSI_SI_fLi8ELNS_15FloatRoundStyleE2EEESH_S1M_JEEES12_NS13_INS14_ILi2ELi4ELi3EEES17_NST_INS5_IJS18_S1L_EEENS5_IJS1L_SB_EEEEEEENS4_17SM75_U32x4_LDSM_NENS4_14SM90_TMA_STOREES1X_NS4_17SM90_U32x4_STSM_NENS4_9Copy_AtomIJS20_NS_6half_tEEEEvEEEvvEEEEvNT_6ParamsE:
	.zero		2432


//--------------------- SYMBOLS --------------------------

	.type		.nv.reservedSmem.offset0,@object
	.size		.nv.reservedSmem.offset0,0x4
	.type		__assertfail,@function
